//
// Generated by NVIDIA NVVM Compiler
//
// Compiler Build ID: CL-36424714
// Cuda compilation tools, release 13.0, V13.0.88
// Based on NVVM 20.0.0
//

.version 9.0
.target sm_100
.address_size 64

	// .globl	_ZN3cub18CUB_300001_SM_10006detail11EmptyKernelIvEEvv
// _ZZN3cub18CUB_300001_SM_10006detail6select23DeviceSelectSweepKernelINS2_10policy_hubIiNS0_8NullTypeEiLb0ELNS0_10SelectImplE1EE10Policy1000EN6thrust24THRUST_300001_SM_1000_NS6detail15normal_iteratorINSA_10device_ptrIiEEEEPS5_SF_PlNS0_13ScanTileStateIiLb1EEEN4cuda3std3__410__not_fn_tI13MarkMultiplesEES5_iNS2_19streaming_context_tIlLb1EEELS6_1EEEvT0_T1_T2_T3_T4_T5_T6_T7_iT8_NS1_7vsmem_tEE19static_temp_storage has been demoted
.global .align 1 .b8 _ZN34_INTERNAL_2da4a0e6_4_k_cu_1cabc06c4cuda3std3__45__cpo5beginE[1];
.global .align 1 .b8 _ZN34_INTERNAL_2da4a0e6_4_k_cu_1cabc06c4cuda3std3__45__cpo3endE[1];
.global .align 1 .b8 _ZN34_INTERNAL_2da4a0e6_4_k_cu_1cabc06c4cuda3std3__45__cpo6cbeginE[1];
.global .align 1 .b8 _ZN34_INTERNAL_2da4a0e6_4_k_cu_1cabc06c4cuda3std3__45__cpo4cendE[1];
.global .align 1 .b8 _ZN34_INTERNAL_2da4a0e6_4_k_cu_1cabc06c4cuda3std3__45__cpo6rbeginE[1];
.global .align 1 .b8 _ZN34_INTERNAL_2da4a0e6_4_k_cu_1cabc06c4cuda3std3__45__cpo4rendE[1];
.global .align 1 .b8 _ZN34_INTERNAL_2da4a0e6_4_k_cu_1cabc06c4cuda3std3__45__cpo7crbeginE[1];
.global .align 1 .b8 _ZN34_INTERNAL_2da4a0e6_4_k_cu_1cabc06c4cuda3std3__45__cpo5crendE[1];
.global .align 1 .b8 _ZN34_INTERNAL_2da4a0e6_4_k_cu_1cabc06c4cuda3std3__436_GLOBAL__N__2da4a0e6_4_k_cu_1cabc06c6ignoreE[1];
.global .align 1 .b8 _ZN34_INTERNAL_2da4a0e6_4_k_cu_1cabc06c4cuda3std3__419piecewise_constructE[1];
.global .align 1 .b8 _ZN34_INTERNAL_2da4a0e6_4_k_cu_1cabc06c4cuda3std3__48in_placeE[1];
.global .align 1 .b8 _ZN34_INTERNAL_2da4a0e6_4_k_cu_1cabc06c4cuda3std3__420unreachable_sentinelE[1];
.global .align 1 .b8 _ZN34_INTERNAL_2da4a0e6_4_k_cu_1cabc06c4cuda3std3__47nulloptE[1];
.global .align 1 .b8 _ZN34_INTERNAL_2da4a0e6_4_k_cu_1cabc06c4cuda3std3__48unexpectE[1];
.global .align 1 .b8 _ZN34_INTERNAL_2da4a0e6_4_k_cu_1cabc06c4cuda3std6ranges3__45__cpo4swapE[1];
.global .align 1 .b8 _ZN34_INTERNAL_2da4a0e6_4_k_cu_1cabc06c4cuda3std6ranges3__45__cpo9iter_moveE[1];
.global .align 1 .b8 _ZN34_INTERNAL_2da4a0e6_4_k_cu_1cabc06c4cuda3std6ranges3__45__cpo5beginE[1];
.global .align 1 .b8 _ZN34_INTERNAL_2da4a0e6_4_k_cu_1cabc06c4cuda3std6ranges3__45__cpo3endE[1];
.global .align 1 .b8 _ZN34_INTERNAL_2da4a0e6_4_k_cu_1cabc06c4cuda3std6ranges3__45__cpo6cbeginE[1];
.global .align 1 .b8 _ZN34_INTERNAL_2da4a0e6_4_k_cu_1cabc06c4cuda3std6ranges3__45__cpo4cendE[1];
.global .align 1 .b8 _ZN34_INTERNAL_2da4a0e6_4_k_cu_1cabc06c4cuda3std6ranges3__45__cpo7advanceE[1];
.global .align 1 .b8 _ZN34_INTERNAL_2da4a0e6_4_k_cu_1cabc06c4cuda3std6ranges3__45__cpo9iter_swapE[1];
.global .align 1 .b8 _ZN34_INTERNAL_2da4a0e6_4_k_cu_1cabc06c4cuda3std6ranges3__45__cpo4nextE[1];
.global .align 1 .b8 _ZN34_INTERNAL_2da4a0e6_4_k_cu_1cabc06c4cuda3std6ranges3__45__cpo4prevE[1];
.global .align 1 .b8 _ZN34_INTERNAL_2da4a0e6_4_k_cu_1cabc06c4cuda3std6ranges3__45__cpo4dataE[1];
.global .align 1 .b8 _ZN34_INTERNAL_2da4a0e6_4_k_cu_1cabc06c4cuda3std6ranges3__45__cpo5cdataE[1];
.global .align 1 .b8 _ZN34_INTERNAL_2da4a0e6_4_k_cu_1cabc06c4cuda3std6ranges3__45__cpo4sizeE[1];
.global .align 1 .b8 _ZN34_INTERNAL_2da4a0e6_4_k_cu_1cabc06c4cuda3std6ranges3__45__cpo5ssizeE[1];
.global .align 1 .b8 _ZN34_INTERNAL_2da4a0e6_4_k_cu_1cabc06c4cuda3std6ranges3__45__cpo8distanceE[1];
.global .align 1 .b8 _ZN34_INTERNAL_2da4a0e6_4_k_cu_1cabc06c6thrust24THRUST_300001_SM_1000_NS8cuda_cub3parE[1];
.global .align 1 .b8 _ZN34_INTERNAL_2da4a0e6_4_k_cu_1cabc06c6thrust24THRUST_300001_SM_1000_NS8cuda_cub10par_nosyncE[1];
.global .align 1 .b8 _ZN34_INTERNAL_2da4a0e6_4_k_cu_1cabc06c6thrust24THRUST_300001_SM_1000_NS6system6detail10sequential3seqE[1];
.global .align 1 .b8 _ZN34_INTERNAL_2da4a0e6_4_k_cu_1cabc06c6thrust24THRUST_300001_SM_1000_NS6system3cpp3parE[1];
.global .align 1 .b8 _ZN34_INTERNAL_2da4a0e6_4_k_cu_1cabc06c6thrust24THRUST_300001_SM_1000_NS12placeholders2_1E[1];
.global .align 1 .b8 _ZN34_INTERNAL_2da4a0e6_4_k_cu_1cabc06c6thrust24THRUST_300001_SM_1000_NS12placeholders2_2E[1];
.global .align 1 .b8 _ZN34_INTERNAL_2da4a0e6_4_k_cu_1cabc06c6thrust24THRUST_300001_SM_1000_NS12placeholders2_3E[1];
.global .align 1 .b8 _ZN34_INTERNAL_2da4a0e6_4_k_cu_1cabc06c6thrust24THRUST_300001_SM_1000_NS12placeholders2_4E[1];
.global .align 1 .b8 _ZN34_INTERNAL_2da4a0e6_4_k_cu_1cabc06c6thrust24THRUST_300001_SM_1000_NS12placeholders2_5E[1];
.global .align 1 .b8 _ZN34_INTERNAL_2da4a0e6_4_k_cu_1cabc06c6thrust24THRUST_300001_SM_1000_NS12placeholders2_6E[1];
.global .align 1 .b8 _ZN34_INTERNAL_2da4a0e6_4_k_cu_1cabc06c6thrust24THRUST_300001_SM_1000_NS12placeholders2_7E[1];
.global .align 1 .b8 _ZN34_INTERNAL_2da4a0e6_4_k_cu_1cabc06c6thrust24THRUST_300001_SM_1000_NS12placeholders2_8E[1];
.global .align 1 .b8 _ZN34_INTERNAL_2da4a0e6_4_k_cu_1cabc06c6thrust24THRUST_300001_SM_1000_NS12placeholders2_9E[1];
.global .align 1 .b8 _ZN34_INTERNAL_2da4a0e6_4_k_cu_1cabc06c6thrust24THRUST_300001_SM_1000_NS12placeholders3_10E[1];
.global .align 1 .b8 _ZN34_INTERNAL_2da4a0e6_4_k_cu_1cabc06c6thrust24THRUST_300001_SM_1000_NS3seqE[1];
.global .align 1 .b8 _ZN34_INTERNAL_2da4a0e6_4_k_cu_1cabc06c6thrust24THRUST_300001_SM_1000_NS6deviceE[1];

.visible .entry _ZN3cub18CUB_300001_SM_10006detail11EmptyKernelIvEEvv()
{


	ret;

}
	// .globl	_ZN3cub18CUB_300001_SM_10006detail8for_each13static_kernelINS2_12policy_hub_t12policy_500_tEmN6thrust24THRUST_300001_SM_1000_NS8cuda_cub20__uninitialized_fill7functorINS7_10device_ptrIiEEiEEEEvT0_T1_
.visible .entry _ZN3cub18CUB_300001_SM_10006detail8for_each13static_kernelINS2_12policy_hub_t12policy_500_tEmN6thrust24THRUST_300001_SM_1000_NS8cuda_cub20__uninitialized_fill7functorINS7_10device_ptrIiEEiEEEEvT0_T1_(
	.param .u64 _ZN3cub18CUB_300001_SM_10006detail8for_each13static_kernelINS2_12policy_hub_t12policy_500_tEmN6thrust24THRUST_300001_SM_1000_NS8cuda_cub20__uninitialized_fill7functorINS7_10device_ptrIiEEiEEEEvT0_T1__param_0,
	.param .align 8 .b8 _ZN3cub18CUB_300001_SM_10006detail8for_each13static_kernelINS2_12policy_hub_t12policy_500_tEmN6thrust24THRUST_300001_SM_1000_NS8cuda_cub20__uninitialized_fill7functorINS7_10device_ptrIiEEiEEEEvT0_T1__param_1[16]
)
.maxntid 256
{
	.reg .pred 	%p<4>;
	.reg .b16 	%rs<5>;
	.reg .b32 	%r<12>;
	.reg .b64 	%rd<16>;

	ld.param.u32 	%r3, [_ZN3cub18CUB_300001_SM_10006detail8for_each13static_kernelINS2_12policy_hub_t12policy_500_tEmN6thrust24THRUST_300001_SM_1000_NS8cuda_cub20__uninitialized_fill7functorINS7_10device_ptrIiEEiEEEEvT0_T1__param_1+8];
	ld.param.u64 	%rd4, [_ZN3cub18CUB_300001_SM_10006detail8for_each13static_kernelINS2_12policy_hub_t12policy_500_tEmN6thrust24THRUST_300001_SM_1000_NS8cuda_cub20__uninitialized_fill7functorINS7_10device_ptrIiEEiEEEEvT0_T1__param_1];
	ld.param.u64 	%rd5, [_ZN3cub18CUB_300001_SM_10006detail8for_each13static_kernelINS2_12policy_hub_t12policy_500_tEmN6thrust24THRUST_300001_SM_1000_NS8cuda_cub20__uninitialized_fill7functorINS7_10device_ptrIiEEiEEEEvT0_T1__param_0];
	mov.u32 	%r9, %ctaid.x;
	mul.wide.u32 	%rd1, %r9, 512;
	sub.s64 	%rd2, %rd5, %rd1;
	setp.lt.u64 	%p1, %rd2, 512;
	@%p1 bra 	$L__BB1_2;
	mov.u32 	%r11, %tid.x;
	cvta.to.global.u64 	%rd11, %rd4;
	cvt.u64.u32 	%rd12, %r11;
	add.s64 	%rd13, %rd1, %rd12;
	shl.b64 	%rd14, %rd13, 2;
	add.s64 	%rd15, %rd11, %rd14;
	st.global.u32 	[%rd15], %r3;
	st.global.u32 	[%rd15+1024], %r3;
	bra.uni 	$L__BB1_6;
$L__BB1_2:
	cvta.to.global.u64 	%rd6, %rd4;
	mov.u32 	%r2, %tid.x;
	cvt.u64.u32 	%rd7, %r2;
	setp.le.u64 	%p2, %rd2, %rd7;
	add.s64 	%rd8, %rd1, %rd7;
	shl.b64 	%rd9, %rd8, 2;
	add.s64 	%rd3, %rd6, %rd9;
	@%p2 bra 	$L__BB1_4;
	st.global.u32 	[%rd3], %r3;
$L__BB1_4:
	add.s32 	%r10, %r2, 256;
	cvt.u64.u32 	%rd10, %r10;
	setp.le.u64 	%p3, %rd2, %rd10;
	@%p3 bra 	$L__BB1_6;
	st.global.u32 	[%rd3+1024], %r3;
$L__BB1_6:
	ret;

}
	// .globl	_ZN3cub18CUB_300001_SM_10006detail8for_each13static_kernelINS2_12policy_hub_t12policy_500_tElN6thrust24THRUST_300001_SM_1000_NS8cuda_cub10__tabulate7functorINS7_6detail15normal_iteratorINS7_10device_ptrIiEEEENS7_6system6detail7generic6detail22compute_sequence_valueIivEElEEEEvT0_T1_
.visible .entry _ZN3cub18CUB_300001_SM_10006detail8for_each13static_kernelINS2_12policy_hub_t12policy_500_tElN6thrust24THRUST_300001_SM_1000_NS8cuda_cub10__tabulate7functorINS7_6detail15normal_iteratorINS7_10device_ptrIiEEEENS7_6system6detail7generic6detail22compute_sequence_valueIivEElEEEEvT0_T1_(
	.param .u64 _ZN3cub18CUB_300001_SM_10006detail8for_each13static_kernelINS2_12policy_hub_t12policy_500_tElN6thrust24THRUST_300001_SM_1000_NS8cuda_cub10__tabulate7functorINS7_6detail15normal_iteratorINS7_10device_ptrIiEEEENS7_6system6detail7generic6detail22compute_sequence_valueIivEElEEEEvT0_T1__param_0,
	.param .align 8 .b8 _ZN3cub18CUB_300001_SM_10006detail8for_each13static_kernelINS2_12policy_hub_t12policy_500_tElN6thrust24THRUST_300001_SM_1000_NS8cuda_cub10__tabulate7functorINS7_6detail15normal_iteratorINS7_10device_ptrIiEEEENS7_6system6detail7generic6detail22compute_sequence_valueIivEElEEEEvT0_T1__param_1[16]
)
.maxntid 256
{
	.reg .pred 	%p<4>;
	.reg .b32 	%r<18>;
	.reg .b64 	%rd<20>;

	ld.param.u64 	%rd7, [_ZN3cub18CUB_300001_SM_10006detail8for_each13static_kernelINS2_12policy_hub_t12policy_500_tElN6thrust24THRUST_300001_SM_1000_NS8cuda_cub10__tabulate7functorINS7_6detail15normal_iteratorINS7_10device_ptrIiEEEENS7_6system6detail7generic6detail22compute_sequence_valueIivEElEEEEvT0_T1__param_1];
	ld.param.u64 	%rd8, [_ZN3cub18CUB_300001_SM_10006detail8for_each13static_kernelINS2_12policy_hub_t12policy_500_tElN6thrust24THRUST_300001_SM_1000_NS8cuda_cub10__tabulate7functorINS7_6detail15normal_iteratorINS7_10device_ptrIiEEEENS7_6system6detail7generic6detail22compute_sequence_valueIivEElEEEEvT0_T1__param_0];
	ld.param.v2.u32 	{%r3, %r4}, [_ZN3cub18CUB_300001_SM_10006detail8for_each13static_kernelINS2_12policy_hub_t12policy_500_tElN6thrust24THRUST_300001_SM_1000_NS8cuda_cub10__tabulate7functorINS7_6detail15normal_iteratorINS7_10device_ptrIiEEEENS7_6system6detail7generic6detail22compute_sequence_valueIivEElEEEEvT0_T1__param_1+8];
	mov.u32 	%r5, %ctaid.x;
	mul.wide.u32 	%rd1, %r5, 512;
	sub.s64 	%rd2, %rd8, %rd1;
	setp.lt.s64 	%p1, %rd2, 512;
	@%p1 bra 	$L__BB2_2;
	mov.u32 	%r13, %tid.x;
	cvta.to.global.u64 	%rd15, %rd7;
	cvt.u64.u32 	%rd16, %r13;
	add.s64 	%rd17, %rd1, %rd16;
	cvt.u32.u64 	%r14, %rd17;
	mad.lo.s32 	%r15, %r4, %r14, %r3;
	shl.b64 	%rd18, %rd17, 2;
	add.s64 	%rd19, %rd15, %rd18;
	st.global.u32 	[%rd19], %r15;
	add.s32 	%r16, %r14, 256;
	mad.lo.s32 	%r17, %r4, %r16, %r3;
	st.global.u32 	[%rd19+1024], %r17;
	bra.uni 	$L__BB2_6;
$L__BB2_2:
	cvta.to.global.u64 	%rd3, %rd7;
	mov.u32 	%r6, %tid.x;
	cvt.s64.s32 	%rd4, %rd2;
	cvt.u64.u32 	%rd5, %r6;
	setp.le.s64 	%p2, %rd4, %rd5;
	@%p2 bra 	$L__BB2_4;
	add.s64 	%rd9, %rd1, %rd5;
	cvt.u32.u64 	%r7, %rd9;
	mad.lo.s32 	%r8, %r4, %r7, %r3;
	shl.b64 	%rd10, %rd9, 2;
	add.s64 	%rd11, %rd3, %rd10;
	st.global.u32 	[%rd11], %r8;
$L__BB2_4:
	cvt.u32.u64 	%r9, %rd5;
	add.s32 	%r10, %r9, 256;
	cvt.u64.u32 	%rd6, %r10;
	setp.le.s64 	%p3, %rd4, %rd6;
	@%p3 bra 	$L__BB2_6;
	add.s64 	%rd12, %rd1, %rd6;
	shl.b64 	%rd13, %rd12, 2;
	cvt.u32.u64 	%r11, %rd12;
	mad.lo.s32 	%r12, %r4, %r11, %r3;
	add.s64 	%rd14, %rd13, %rd3;
	st.global.u32 	[%rd14], %r12;
$L__BB2_6:
	ret;

}
	// .globl	_ZN3cub18CUB_300001_SM_10006detail4scan23DeviceCompactInitKernelINS0_13ScanTileStateIiLb1EEEPlEEvT_iT0_
.visible .entry _ZN3cub18CUB_300001_SM_10006detail4scan23DeviceCompactInitKernelINS0_13ScanTileStateIiLb1EEEPlEEvT_iT0_(
	.param .align 8 .b8 _ZN3cub18CUB_300001_SM_10006detail4scan23DeviceCompactInitKernelINS0_13ScanTileStateIiLb1EEEPlEEvT_iT0__param_0[8],
	.param .u32 _ZN3cub18CUB_300001_SM_10006detail4scan23DeviceCompactInitKernelINS0_13ScanTileStateIiLb1EEEPlEEvT_iT0__param_1,
	.param .u64 .ptr .align 1 _ZN3cub18CUB_300001_SM_10006detail4scan23DeviceCompactInitKernelINS0_13ScanTileStateIiLb1EEEPlEEvT_iT0__param_2
)
{
	.reg .pred 	%p<6>;
	.reg .b32 	%r<11>;
	.reg .b64 	%rd<10>;

	ld.param.u64 	%rd3, [_ZN3cub18CUB_300001_SM_10006detail4scan23DeviceCompactInitKernelINS0_13ScanTileStateIiLb1EEEPlEEvT_iT0__param_0];
	ld.param.u32 	%r4, [_ZN3cub18CUB_300001_SM_10006detail4scan23DeviceCompactInitKernelINS0_13ScanTileStateIiLb1EEEPlEEvT_iT0__param_1];
	ld.param.u64 	%rd2, [_ZN3cub18CUB_300001_SM_10006detail4scan23DeviceCompactInitKernelINS0_13ScanTileStateIiLb1EEEPlEEvT_iT0__param_2];
	cvta.to.global.u64 	%rd1, %rd3;
	mov.u32 	%r1, %ctaid.x;
	mov.u32 	%r5, %ntid.x;
	mov.u32 	%r2, %tid.x;
	mad.lo.s32 	%r3, %r1, %r5, %r2;
	setp.ge.s32 	%p1, %r3, %r4;
	@%p1 bra 	$L__BB3_2;
	mul.wide.s32 	%rd4, %r3, 8;
	add.s64 	%rd5, %rd1, %rd4;
	mov.b32 	%r6, 0;
	mov.b32 	%r7, 99;
	st.global.v2.u32 	[%rd5+256], {%r7, %r6};
$L__BB3_2:
	setp.ne.s32 	%p2, %r1, 0;
	setp.gt.u32 	%p3, %r2, 31;
	or.pred  	%p4, %p2, %p3;
	@%p4 bra 	$L__BB3_4;
	mul.wide.u32 	%rd6, %r2, 8;
	add.s64 	%rd7, %rd1, %rd6;
	mov.b32 	%r9, 0;
	st.global.v2.u32 	[%rd7], {%r9, %r9};
$L__BB3_4:
	or.b32  	%r10, %r1, %r2;
	setp.ne.s32 	%p5, %r10, 0;
	@%p5 bra 	$L__BB3_6;
	cvta.to.global.u64 	%rd8, %rd2;
	mov.b64 	%rd9, 0;
	st.global.u64 	[%rd8], %rd9;
$L__BB3_6:
	ret;

}
	// .globl	_ZN3cub18CUB_300001_SM_10006detail6select23DeviceSelectSweepKernelINS2_10policy_hubIiNS0_8NullTypeEiLb0ELNS0_10SelectImplE1EE10Policy1000EN6thrust24THRUST_300001_SM_1000_NS6detail15normal_iteratorINSA_10device_ptrIiEEEEPS5_SF_PlNS0_13ScanTileStateIiLb1EEEN4cuda3std3__410__not_fn_tI13MarkMultiplesEES5_iNS2_19streaming_context_tIlLb1EEELS6_1EEEvT0_T1_T2_T3_T4_T5_T6_T7_iT8_NS1_7vsmem_tE
.visible .entry _ZN3cub18CUB_300001_SM_10006detail6select23DeviceSelectSweepKernelINS2_10policy_hubIiNS0_8NullTypeEiLb0ELNS0_10SelectImplE1EE10Policy1000EN6thrust24THRUST_300001_SM_1000_NS6detail15normal_iteratorINSA_10device_ptrIiEEEEPS5_SF_PlNS0_13ScanTileStateIiLb1EEEN4cuda3std3__410__not_fn_tI13MarkMultiplesEES5_iNS2_19streaming_context_tIlLb1EEELS6_1EEEvT0_T1_T2_T3_T4_T5_T6_T7_iT8_NS1_7vsmem_tE(
	.param .align 8 .b8 _ZN3cub18CUB_300001_SM_10006detail6select23DeviceSelectSweepKernelINS2_10policy_hubIiNS0_8NullTypeEiLb0ELNS0_10SelectImplE1EE10Policy1000EN6thrust24THRUST_300001_SM_1000_NS6detail15normal_iteratorINSA_10device_ptrIiEEEEPS5_SF_PlNS0_13ScanTileStateIiLb1EEEN4cuda3std3__410__not_fn_tI13MarkMultiplesEES5_iNS2_19streaming_context_tIlLb1EEELS6_1EEEvT0_T1_T2_T3_T4_T5_T6_T7_iT8_NS1_7vsmem_tE_param_0[8],
	.param .u64 .ptr .align 1 _ZN3cub18CUB_300001_SM_10006detail6select23DeviceSelectSweepKernelINS2_10policy_hubIiNS0_8NullTypeEiLb0ELNS0_10SelectImplE1EE10Policy1000EN6thrust24THRUST_300001_SM_1000_NS6detail15normal_iteratorINSA_10device_ptrIiEEEEPS5_SF_PlNS0_13ScanTileStateIiLb1EEEN4cuda3std3__410__not_fn_tI13MarkMultiplesEES5_iNS2_19streaming_context_tIlLb1EEELS6_1EEEvT0_T1_T2_T3_T4_T5_T6_T7_iT8_NS1_7vsmem_tE_param_1,
	.param .align 8 .b8 _ZN3cub18CUB_300001_SM_10006detail6select23DeviceSelectSweepKernelINS2_10policy_hubIiNS0_8NullTypeEiLb0ELNS0_10SelectImplE1EE10Policy1000EN6thrust24THRUST_300001_SM_1000_NS6detail15normal_iteratorINSA_10device_ptrIiEEEEPS5_SF_PlNS0_13ScanTileStateIiLb1EEEN4cuda3std3__410__not_fn_tI13MarkMultiplesEES5_iNS2_19streaming_context_tIlLb1EEELS6_1EEEvT0_T1_T2_T3_T4_T5_T6_T7_iT8_NS1_7vsmem_tE_param_2[8],
	.param .u64 .ptr .align 1 _ZN3cub18CUB_300001_SM_10006detail6select23DeviceSelectSweepKernelINS2_10policy_hubIiNS0_8NullTypeEiLb0ELNS0_10SelectImplE1EE10Policy1000EN6thrust24THRUST_300001_SM_1000_NS6detail15normal_iteratorINSA_10device_ptrIiEEEEPS5_SF_PlNS0_13ScanTileStateIiLb1EEEN4cuda3std3__410__not_fn_tI13MarkMultiplesEES5_iNS2_19streaming_context_tIlLb1EEELS6_1EEEvT0_T1_T2_T3_T4_T5_T6_T7_iT8_NS1_7vsmem_tE_param_3,
	.param .align 8 .b8 _ZN3cub18CUB_300001_SM_10006detail6select23DeviceSelectSweepKernelINS2_10policy_hubIiNS0_8NullTypeEiLb0ELNS0_10SelectImplE1EE10Policy1000EN6thrust24THRUST_300001_SM_1000_NS6detail15normal_iteratorINSA_10device_ptrIiEEEEPS5_SF_PlNS0_13ScanTileStateIiLb1EEEN4cuda3std3__410__not_fn_tI13MarkMultiplesEES5_iNS2_19streaming_context_tIlLb1EEELS6_1EEEvT0_T1_T2_T3_T4_T5_T6_T7_iT8_NS1_7vsmem_tE_param_4[8],
	.param .align 4 .b8 _ZN3cub18CUB_300001_SM_10006detail6select23DeviceSelectSweepKernelINS2_10policy_hubIiNS0_8NullTypeEiLb0ELNS0_10SelectImplE1EE10Policy1000EN6thrust24THRUST_300001_SM_1000_NS6detail15normal_iteratorINSA_10device_ptrIiEEEEPS5_SF_PlNS0_13ScanTileStateIiLb1EEEN4cuda3std3__410__not_fn_tI13MarkMultiplesEES5_iNS2_19streaming_context_tIlLb1EEELS6_1EEEvT0_T1_T2_T3_T4_T5_T6_T7_iT8_NS1_7vsmem_tE_param_5[4],
	.param .align 1 .b8 _ZN3cub18CUB_300001_SM_10006detail6select23DeviceSelectSweepKernelINS2_10policy_hubIiNS0_8NullTypeEiLb0ELNS0_10SelectImplE1EE10Policy1000EN6thrust24THRUST_300001_SM_1000_NS6detail15normal_iteratorINSA_10device_ptrIiEEEEPS5_SF_PlNS0_13ScanTileStateIiLb1EEEN4cuda3std3__410__not_fn_tI13MarkMultiplesEES5_iNS2_19streaming_context_tIlLb1EEELS6_1EEEvT0_T1_T2_T3_T4_T5_T6_T7_iT8_NS1_7vsmem_tE_param_6[1],
	.param .u32 _ZN3cub18CUB_300001_SM_10006detail6select23DeviceSelectSweepKernelINS2_10policy_hubIiNS0_8NullTypeEiLb0ELNS0_10SelectImplE1EE10Policy1000EN6thrust24THRUST_300001_SM_1000_NS6detail15normal_iteratorINSA_10device_ptrIiEEEEPS5_SF_PlNS0_13ScanTileStateIiLb1EEEN4cuda3std3__410__not_fn_tI13MarkMultiplesEES5_iNS2_19streaming_context_tIlLb1EEELS6_1EEEvT0_T1_T2_T3_T4_T5_T6_T7_iT8_NS1_7vsmem_tE_param_7,
	.param .u32 _ZN3cub18CUB_300001_SM_10006detail6select23DeviceSelectSweepKernelINS2_10policy_hubIiNS0_8NullTypeEiLb0ELNS0_10SelectImplE1EE10Policy1000EN6thrust24THRUST_300001_SM_1000_NS6detail15normal_iteratorINSA_10device_ptrIiEEEEPS5_SF_PlNS0_13ScanTileStateIiLb1EEEN4cuda3std3__410__not_fn_tI13MarkMultiplesEES5_iNS2_19streaming_context_tIlLb1EEELS6_1EEEvT0_T1_T2_T3_T4_T5_T6_T7_iT8_NS1_7vsmem_tE_param_8,
	.param .align 8 .b8 _ZN3cub18CUB_300001_SM_10006detail6select23DeviceSelectSweepKernelINS2_10policy_hubIiNS0_8NullTypeEiLb0ELNS0_10SelectImplE1EE10Policy1000EN6thrust24THRUST_300001_SM_1000_NS6detail15normal_iteratorINSA_10device_ptrIiEEEEPS5_SF_PlNS0_13ScanTileStateIiLb1EEEN4cuda3std3__410__not_fn_tI13MarkMultiplesEES5_iNS2_19streaming_context_tIlLb1EEELS6_1EEEvT0_T1_T2_T3_T4_T5_T6_T7_iT8_NS1_7vsmem_tE_param_9[40],
	.param .align 8 .b8 _ZN3cub18CUB_300001_SM_10006detail6select23DeviceSelectSweepKernelINS2_10policy_hubIiNS0_8NullTypeEiLb0ELNS0_10SelectImplE1EE10Policy1000EN6thrust24THRUST_300001_SM_1000_NS6detail15normal_iteratorINSA_10device_ptrIiEEEEPS5_SF_PlNS0_13ScanTileStateIiLb1EEEN4cuda3std3__410__not_fn_tI13MarkMultiplesEES5_iNS2_19streaming_context_tIlLb1EEELS6_1EEEvT0_T1_T2_T3_T4_T5_T6_T7_iT8_NS1_7vsmem_tE_param_10[8]
)
.maxntid 384
{
	.reg .pred 	%p<681>;
	.reg .b16 	%rs<104>;
	.reg .b32 	%r<2009>;
	.reg .b64 	%rd<889>;
	// demoted variable
	.shared .align 16 .b8 _ZZN3cub18CUB_300001_SM_10006detail6select23DeviceSelectSweepKernelINS2_10policy_hubIiNS0_8NullTypeEiLb0ELNS0_10SelectImplE1EE10Policy1000EN6thrust24THRUST_300001_SM_1000_NS6detail15normal_iteratorINSA_10device_ptrIiEEEEPS5_SF_PlNS0_13ScanTileStateIiLb1EEEN4cuda3std3__410__not_fn_tI13MarkMultiplesEES5_iNS2_19streaming_context_tIlLb1EEELS6_1EEEvT0_T1_T2_T3_T4_T5_T6_T7_iT8_NS1_7vsmem_tEE19static_temp_storage[26112];
	ld.param.u64 	%rd2, [_ZN3cub18CUB_300001_SM_10006detail6select23DeviceSelectSweepKernelINS2_10policy_hubIiNS0_8NullTypeEiLb0ELNS0_10SelectImplE1EE10Policy1000EN6thrust24THRUST_300001_SM_1000_NS6detail15normal_iteratorINSA_10device_ptrIiEEEEPS5_SF_PlNS0_13ScanTileStateIiLb1EEEN4cuda3std3__410__not_fn_tI13MarkMultiplesEES5_iNS2_19streaming_context_tIlLb1EEELS6_1EEEvT0_T1_T2_T3_T4_T5_T6_T7_iT8_NS1_7vsmem_tE_param_4];
	ld.param.u32 	%r1, [_ZN3cub18CUB_300001_SM_10006detail6select23DeviceSelectSweepKernelINS2_10policy_hubIiNS0_8NullTypeEiLb0ELNS0_10SelectImplE1EE10Policy1000EN6thrust24THRUST_300001_SM_1000_NS6detail15normal_iteratorINSA_10device_ptrIiEEEEPS5_SF_PlNS0_13ScanTileStateIiLb1EEEN4cuda3std3__410__not_fn_tI13MarkMultiplesEES5_iNS2_19streaming_context_tIlLb1EEELS6_1EEEvT0_T1_T2_T3_T4_T5_T6_T7_iT8_NS1_7vsmem_tE_param_5];
	ld.param.u64 	%rd216, [_ZN3cub18CUB_300001_SM_10006detail6select23DeviceSelectSweepKernelINS2_10policy_hubIiNS0_8NullTypeEiLb0ELNS0_10SelectImplE1EE10Policy1000EN6thrust24THRUST_300001_SM_1000_NS6detail15normal_iteratorINSA_10device_ptrIiEEEEPS5_SF_PlNS0_13ScanTileStateIiLb1EEEN4cuda3std3__410__not_fn_tI13MarkMultiplesEES5_iNS2_19streaming_context_tIlLb1EEELS6_1EEEvT0_T1_T2_T3_T4_T5_T6_T7_iT8_NS1_7vsmem_tE_param_2];
	ld.param.u64 	%rd217, [_ZN3cub18CUB_300001_SM_10006detail6select23DeviceSelectSweepKernelINS2_10policy_hubIiNS0_8NullTypeEiLb0ELNS0_10SelectImplE1EE10Policy1000EN6thrust24THRUST_300001_SM_1000_NS6detail15normal_iteratorINSA_10device_ptrIiEEEEPS5_SF_PlNS0_13ScanTileStateIiLb1EEEN4cuda3std3__410__not_fn_tI13MarkMultiplesEES5_iNS2_19streaming_context_tIlLb1EEELS6_1EEEvT0_T1_T2_T3_T4_T5_T6_T7_iT8_NS1_7vsmem_tE_param_0];
	ld.param.u32 	%r533, [_ZN3cub18CUB_300001_SM_10006detail6select23DeviceSelectSweepKernelINS2_10policy_hubIiNS0_8NullTypeEiLb0ELNS0_10SelectImplE1EE10Policy1000EN6thrust24THRUST_300001_SM_1000_NS6detail15normal_iteratorINSA_10device_ptrIiEEEEPS5_SF_PlNS0_13ScanTileStateIiLb1EEEN4cuda3std3__410__not_fn_tI13MarkMultiplesEES5_iNS2_19streaming_context_tIlLb1EEELS6_1EEEvT0_T1_T2_T3_T4_T5_T6_T7_iT8_NS1_7vsmem_tE_param_8];
	mov.b64 	%rd215, _ZN3cub18CUB_300001_SM_10006detail6select23DeviceSelectSweepKernelINS2_10policy_hubIiNS0_8NullTypeEiLb0ELNS0_10SelectImplE1EE10Policy1000EN6thrust24THRUST_300001_SM_1000_NS6detail15normal_iteratorINSA_10device_ptrIiEEEEPS5_SF_PlNS0_13ScanTileStateIiLb1EEEN4cuda3std3__410__not_fn_tI13MarkMultiplesEES5_iNS2_19streaming_context_tIlLb1EEELS6_1EEEvT0_T1_T2_T3_T4_T5_T6_T7_iT8_NS1_7vsmem_tE_param_9;
	mov.u64 	%rd1, %rd215;
	cvta.to.global.u64 	%rd3, %rd217;
	cvta.to.global.u64 	%rd4, %rd216;
	mov.u32 	%r534, %ctaid.x;
	mov.u32 	%r535, %nctaid.y;
	mov.u32 	%r536, %ctaid.y;
	mad.lo.s32 	%r2, %r534, %r535, %r536;
	mul.lo.s32 	%r3, %r2, 6528;
	add.s32 	%r537, %r533, -1;
	setp.ge.s32 	%p1, %r2, %r537;
	@%p1 bra 	$L__BB4_341;
	setp.ne.s32 	%p428, %r2, 0;
	@%p428 bra 	$L__BB4_160;
	ld.param.u8 	%rs81, [%rd1];
	setp.eq.s16 	%p570, %rs81, 0;
	ld.param.u64 	%rd660, [%rd1+16];
	selp.b64 	%rd661, %rd660, 0, %p570;
	cvt.u64.u32 	%rd662, %r3;
	add.s64 	%rd663, %rd661, %rd662;
	mov.u32 	%r1597, %tid.x;
	and.b32  	%r1598, %r1597, 31;
	and.b32  	%r1599, %r1597, 992;
	mul.lo.s32 	%r1600, %r1599, 17;
	or.b32  	%r1601, %r1600, %r1598;
	cvt.u64.u32 	%rd664, %r1601;
	add.s64 	%rd665, %rd663, %rd664;
	shl.b64 	%rd666, %rd665, 2;
	add.s64 	%rd667, %rd3, %rd666;
	ld.global.u32 	%r1602, [%rd667];
	ld.global.u32 	%r1603, [%rd667+128];
	ld.global.u32 	%r1604, [%rd667+256];
	ld.global.u32 	%r1605, [%rd667+384];
	ld.global.u32 	%r1606, [%rd667+512];
	ld.global.u32 	%r1607, [%rd667+640];
	ld.global.u32 	%r1608, [%rd667+768];
	ld.global.u32 	%r1609, [%rd667+896];
	ld.global.u32 	%r1610, [%rd667+1024];
	ld.global.u32 	%r1611, [%rd667+1152];
	ld.global.u32 	%r1612, [%rd667+1280];
	ld.global.u32 	%r1613, [%rd667+1408];
	ld.global.u32 	%r1614, [%rd667+1536];
	ld.global.u32 	%r1615, [%rd667+1664];
	ld.global.u32 	%r1616, [%rd667+1792];
	ld.global.u32 	%r1617, [%rd667+1920];
	ld.global.u32 	%r1618, [%rd667+2048];
	// begin inline asm
	mov.u32 %r1595, %laneid;
	// end inline asm
	shr.u32 	%r1619, %r1597, 5;
	mad.lo.s32 	%r1620, %r1619, 544, %r1595;
	shl.b32 	%r1621, %r1620, 2;
	mov.u32 	%r1622, _ZZN3cub18CUB_300001_SM_10006detail6select23DeviceSelectSweepKernelINS2_10policy_hubIiNS0_8NullTypeEiLb0ELNS0_10SelectImplE1EE10Policy1000EN6thrust24THRUST_300001_SM_1000_NS6detail15normal_iteratorINSA_10device_ptrIiEEEEPS5_SF_PlNS0_13ScanTileStateIiLb1EEEN4cuda3std3__410__not_fn_tI13MarkMultiplesEES5_iNS2_19streaming_context_tIlLb1EEELS6_1EEEvT0_T1_T2_T3_T4_T5_T6_T7_iT8_NS1_7vsmem_tEE19static_temp_storage;
	add.s32 	%r1623, %r1622, %r1621;
	st.shared.u32 	[%r1623], %r1602;
	st.shared.u32 	[%r1623+128], %r1603;
	st.shared.u32 	[%r1623+256], %r1604;
	st.shared.u32 	[%r1623+384], %r1605;
	st.shared.u32 	[%r1623+512], %r1606;
	st.shared.u32 	[%r1623+640], %r1607;
	st.shared.u32 	[%r1623+768], %r1608;
	st.shared.u32 	[%r1623+896], %r1609;
	st.shared.u32 	[%r1623+1024], %r1610;
	st.shared.u32 	[%r1623+1152], %r1611;
	st.shared.u32 	[%r1623+1280], %r1612;
	st.shared.u32 	[%r1623+1408], %r1613;
	st.shared.u32 	[%r1623+1536], %r1614;
	st.shared.u32 	[%r1623+1664], %r1615;
	st.shared.u32 	[%r1623+1792], %r1616;
	st.shared.u32 	[%r1623+1920], %r1617;
	st.shared.u32 	[%r1623+2048], %r1618;
	bar.warp.sync 	-1;
	shl.b32 	%r1624, %r1595, 6;
	add.s32 	%r1625, %r1623, %r1624;
	ld.shared.u32 	%r5, [%r1625];
	ld.shared.u32 	%r6, [%r1625+4];
	ld.shared.u32 	%r7, [%r1625+8];
	ld.shared.u32 	%r8, [%r1625+12];
	ld.shared.u32 	%r9, [%r1625+16];
	ld.shared.u32 	%r10, [%r1625+20];
	ld.shared.u32 	%r11, [%r1625+24];
	ld.shared.u32 	%r12, [%r1625+28];
	ld.shared.u32 	%r13, [%r1625+32];
	ld.shared.u32 	%r14, [%r1625+36];
	ld.shared.u32 	%r15, [%r1625+40];
	ld.shared.u32 	%r16, [%r1625+44];
	ld.shared.u32 	%r17, [%r1625+48];
	ld.shared.u32 	%r18, [%r1625+52];
	ld.shared.u32 	%r19, [%r1625+56];
	ld.shared.u32 	%r20, [%r1625+60];
	ld.shared.u32 	%r21, [%r1625+64];
	setp.le.s32 	%p571, %r5, %r1;
	mov.b32 	%r1866, 1;
	@%p571 bra 	$L__BB4_4;
	rem.s32 	%r1626, %r5, %r1;
	setp.ne.s32 	%p572, %r1626, 0;
	selp.u32 	%r1866, 1, 0, %p572;
$L__BB4_4:
	setp.le.s32 	%p573, %r6, %r1;
	mov.b32 	%r1867, 1;
	@%p573 bra 	$L__BB4_6;
	rem.s32 	%r1628, %r6, %r1;
	setp.ne.s32 	%p574, %r1628, 0;
	selp.u32 	%r1867, 1, 0, %p574;
$L__BB4_6:
	setp.le.s32 	%p575, %r7, %r1;
	mov.b32 	%r1868, 1;
	@%p575 bra 	$L__BB4_8;
	rem.s32 	%r1630, %r7, %r1;
	setp.ne.s32 	%p576, %r1630, 0;
	selp.u32 	%r1868, 1, 0, %p576;
$L__BB4_8:
	setp.le.s32 	%p577, %r8, %r1;
	mov.b32 	%r1869, 1;
	@%p577 bra 	$L__BB4_10;
	rem.s32 	%r1632, %r8, %r1;
	setp.ne.s32 	%p578, %r1632, 0;
	selp.u32 	%r1869, 1, 0, %p578;
$L__BB4_10:
	setp.le.s32 	%p579, %r9, %r1;
	mov.b32 	%r1870, 1;
	@%p579 bra 	$L__BB4_12;
	rem.s32 	%r1634, %r9, %r1;
	setp.ne.s32 	%p580, %r1634, 0;
	selp.u32 	%r1870, 1, 0, %p580;
$L__BB4_12:
	setp.le.s32 	%p581, %r10, %r1;
	mov.b32 	%r1871, 1;
	@%p581 bra 	$L__BB4_14;
	rem.s32 	%r1636, %r10, %r1;
	setp.ne.s32 	%p582, %r1636, 0;
	selp.u32 	%r1871, 1, 0, %p582;
$L__BB4_14:
	setp.le.s32 	%p583, %r11, %r1;
	mov.b32 	%r1872, 1;
	@%p583 bra 	$L__BB4_16;
	rem.s32 	%r1638, %r11, %r1;
	setp.ne.s32 	%p584, %r1638, 0;
	selp.u32 	%r1872, 1, 0, %p584;
$L__BB4_16:
	setp.le.s32 	%p585, %r12, %r1;
	mov.b32 	%r1873, 1;
	@%p585 bra 	$L__BB4_18;
	rem.s32 	%r1640, %r12, %r1;
	setp.ne.s32 	%p586, %r1640, 0;
	selp.u32 	%r1873, 1, 0, %p586;
$L__BB4_18:
	setp.le.s32 	%p587, %r13, %r1;
	mov.b32 	%r1874, 1;
	@%p587 bra 	$L__BB4_20;
	rem.s32 	%r1642, %r13, %r1;
	setp.ne.s32 	%p588, %r1642, 0;
	selp.u32 	%r1874, 1, 0, %p588;
$L__BB4_20:
	setp.le.s32 	%p589, %r14, %r1;
	mov.b32 	%r1875, 1;
	@%p589 bra 	$L__BB4_22;
	rem.s32 	%r1644, %r14, %r1;
	setp.ne.s32 	%p590, %r1644, 0;
	selp.u32 	%r1875, 1, 0, %p590;
$L__BB4_22:
	setp.le.s32 	%p591, %r15, %r1;
	mov.b32 	%r1876, 1;
	@%p591 bra 	$L__BB4_24;
	rem.s32 	%r1646, %r15, %r1;
	setp.ne.s32 	%p592, %r1646, 0;
	selp.u32 	%r1876, 1, 0, %p592;
$L__BB4_24:
	setp.le.s32 	%p593, %r16, %r1;
	mov.b32 	%r1877, 1;
	@%p593 bra 	$L__BB4_26;
	rem.s32 	%r1648, %r16, %r1;
	setp.ne.s32 	%p594, %r1648, 0;
	selp.u32 	%r1877, 1, 0, %p594;
$L__BB4_26:
	setp.le.s32 	%p595, %r17, %r1;
	mov.b32 	%r1878, 1;
	@%p595 bra 	$L__BB4_28;
	rem.s32 	%r1650, %r17, %r1;
	setp.ne.s32 	%p596, %r1650, 0;
	selp.u32 	%r1878, 1, 0, %p596;
$L__BB4_28:
	setp.le.s32 	%p597, %r18, %r1;
	mov.b32 	%r1879, 1;
	@%p597 bra 	$L__BB4_30;
	rem.s32 	%r1652, %r18, %r1;
	setp.ne.s32 	%p598, %r1652, 0;
	selp.u32 	%r1879, 1, 0, %p598;
$L__BB4_30:
	setp.le.s32 	%p599, %r19, %r1;
	mov.b32 	%r1880, 1;
	@%p599 bra 	$L__BB4_32;
	rem.s32 	%r1654, %r19, %r1;
	setp.ne.s32 	%p600, %r1654, 0;
	selp.u32 	%r1880, 1, 0, %p600;
$L__BB4_32:
	setp.le.s32 	%p601, %r20, %r1;
	mov.b32 	%r1881, 1;
	@%p601 bra 	$L__BB4_34;
	rem.s32 	%r1656, %r20, %r1;
	setp.ne.s32 	%p602, %r1656, 0;
	selp.u32 	%r1881, 1, 0, %p602;
$L__BB4_34:
	setp.le.s32 	%p603, %r21, %r1;
	mov.b32 	%r1882, 1;
	@%p603 bra 	$L__BB4_36;
	rem.s32 	%r1658, %r21, %r1;
	setp.ne.s32 	%p604, %r1658, 0;
	selp.u32 	%r1882, 1, 0, %p604;
$L__BB4_36:
	bar.sync 	0;
	add.s32 	%r1689, %r1867, %r1866;
	add.s32 	%r1690, %r1868, %r1689;
	add.s32 	%r1691, %r1869, %r1690;
	add.s32 	%r1692, %r1870, %r1691;
	add.s32 	%r1693, %r1871, %r1692;
	add.s32 	%r1694, %r1872, %r1693;
	add.s32 	%r1695, %r1873, %r1694;
	add.s32 	%r1696, %r1874, %r1695;
	add.s32 	%r1697, %r1875, %r1696;
	add.s32 	%r1698, %r1876, %r1697;
	add.s32 	%r1699, %r1877, %r1698;
	add.s32 	%r1700, %r1878, %r1699;
	add.s32 	%r1701, %r1879, %r1700;
	add.s32 	%r1702, %r1880, %r1701;
	add.s32 	%r1703, %r1881, %r1702;
	add.s32 	%r1663, %r1882, %r1703;
	mov.b32 	%r1661, 1;
	mov.b32 	%r1686, 0;
	mov.b32 	%r1688, -1;
	// begin inline asm
	{  .reg .s32 r0;  .reg .pred p;  shfl.sync.up.b32 r0|p, %r1663, %r1661, %r1686, %r1688;  @p add.s32 r0, r0, %r1663;  mov.s32 %r1659, r0;}
	// end inline asm
	mov.b32 	%r1667, 2;
	// begin inline asm
	{  .reg .s32 r0;  .reg .pred p;  shfl.sync.up.b32 r0|p, %r1659, %r1667, %r1686, %r1688;  @p add.s32 r0, r0, %r1659;  mov.s32 %r1665, r0;}
	// end inline asm
	mov.b32 	%r1673, 4;
	// begin inline asm
	{  .reg .s32 r0;  .reg .pred p;  shfl.sync.up.b32 r0|p, %r1665, %r1673, %r1686, %r1688;  @p add.s32 r0, r0, %r1665;  mov.s32 %r1671, r0;}
	// end inline asm
	mov.b32 	%r1679, 8;
	// begin inline asm
	{  .reg .s32 r0;  .reg .pred p;  shfl.sync.up.b32 r0|p, %r1671, %r1679, %r1686, %r1688;  @p add.s32 r0, r0, %r1671;  mov.s32 %r1677, r0;}
	// end inline asm
	mov.b32 	%r1685, 16;
	// begin inline asm
	{  .reg .s32 r0;  .reg .pred p;  shfl.sync.up.b32 r0|p, %r1677, %r1685, %r1686, %r1688;  @p add.s32 r0, r0, %r1677;  mov.s32 %r1683, r0;}
	// end inline asm
	setp.ne.s32 	%p605, %r1595, 31;
	@%p605 bra 	$L__BB4_38;
	shr.u32 	%r1705, %r1597, 3;
	and.b32  	%r1706, %r1705, 124;
	add.s32 	%r1708, %r1622, %r1706;
	st.shared.u32 	[%r1708], %r1683;
$L__BB4_38:
	bar.sync 	0;
	ld.shared.v4.u32 	{%r57, %r58, %r59, %r60}, [_ZZN3cub18CUB_300001_SM_10006detail6select23DeviceSelectSweepKernelINS2_10policy_hubIiNS0_8NullTypeEiLb0ELNS0_10SelectImplE1EE10Policy1000EN6thrust24THRUST_300001_SM_1000_NS6detail15normal_iteratorINSA_10device_ptrIiEEEEPS5_SF_PlNS0_13ScanTileStateIiLb1EEEN4cuda3std3__410__not_fn_tI13MarkMultiplesEES5_iNS2_19streaming_context_tIlLb1EEELS6_1EEEvT0_T1_T2_T3_T4_T5_T6_T7_iT8_NS1_7vsmem_tEE19static_temp_storage];
	mov.u32 	%r1709, %tid.x;
	shr.u32 	%r1710, %r1709, 5;
	add.s32 	%r1711, %r58, %r57;
	setp.eq.s32 	%p606, %r1710, 2;
	selp.b32 	%r1712, %r1711, %r57, %p606;
	add.s32 	%r1713, %r1711, %r59;
	setp.eq.s32 	%p607, %r1710, 3;
	selp.b32 	%r1714, %r1713, %r1712, %p607;
	add.s32 	%r1715, %r1713, %r60;
	setp.eq.s32 	%p608, %r1710, 4;
	selp.b32 	%r1716, %r1715, %r1714, %p608;
	ld.shared.v4.u32 	{%r61, %r62, %r63, %r64}, [_ZZN3cub18CUB_300001_SM_10006detail6select23DeviceSelectSweepKernelINS2_10policy_hubIiNS0_8NullTypeEiLb0ELNS0_10SelectImplE1EE10Policy1000EN6thrust24THRUST_300001_SM_1000_NS6detail15normal_iteratorINSA_10device_ptrIiEEEEPS5_SF_PlNS0_13ScanTileStateIiLb1EEEN4cuda3std3__410__not_fn_tI13MarkMultiplesEES5_iNS2_19streaming_context_tIlLb1EEELS6_1EEEvT0_T1_T2_T3_T4_T5_T6_T7_iT8_NS1_7vsmem_tEE19static_temp_storage+16];
	add.s32 	%r1717, %r1715, %r61;
	setp.eq.s32 	%p609, %r1710, 5;
	selp.b32 	%r1718, %r1717, %r1716, %p609;
	add.s32 	%r1719, %r1717, %r62;
	setp.eq.s32 	%p610, %r1710, 6;
	selp.b32 	%r1720, %r1719, %r1718, %p610;
	add.s32 	%r1721, %r1719, %r63;
	setp.eq.s32 	%p611, %r1710, 7;
	selp.b32 	%r1722, %r1721, %r1720, %p611;
	add.s32 	%r1723, %r1721, %r64;
	setp.eq.s32 	%p612, %r1710, 8;
	selp.b32 	%r1724, %r1723, %r1722, %p612;
	ld.shared.v4.u32 	{%r65, %r66, %r67, %r68}, [_ZZN3cub18CUB_300001_SM_10006detail6select23DeviceSelectSweepKernelINS2_10policy_hubIiNS0_8NullTypeEiLb0ELNS0_10SelectImplE1EE10Policy1000EN6thrust24THRUST_300001_SM_1000_NS6detail15normal_iteratorINSA_10device_ptrIiEEEEPS5_SF_PlNS0_13ScanTileStateIiLb1EEEN4cuda3std3__410__not_fn_tI13MarkMultiplesEES5_iNS2_19streaming_context_tIlLb1EEELS6_1EEEvT0_T1_T2_T3_T4_T5_T6_T7_iT8_NS1_7vsmem_tEE19static_temp_storage+32];
	add.s32 	%r1725, %r1723, %r65;
	setp.eq.s32 	%p613, %r1710, 9;
	selp.b32 	%r1726, %r1725, %r1724, %p613;
	add.s32 	%r1727, %r1725, %r66;
	setp.eq.s32 	%p614, %r1710, 10;
	selp.b32 	%r1728, %r1727, %r1726, %p614;
	add.s32 	%r1729, %r1727, %r67;
	setp.eq.s32 	%p615, %r1710, 11;
	selp.b32 	%r1730, %r1729, %r1728, %p615;
	setp.lt.u32 	%p616, %r1709, 32;
	selp.b32 	%r1731, 0, %r1730, %p616;
	setp.eq.s32 	%p617, %r1595, 0;
	add.s32 	%r1732, %r1867, %r1866;
	add.s32 	%r1733, %r1868, %r1732;
	add.s32 	%r1734, %r1869, %r1733;
	add.s32 	%r1735, %r1870, %r1734;
	add.s32 	%r1736, %r1871, %r1735;
	add.s32 	%r1737, %r1872, %r1736;
	add.s32 	%r1738, %r1873, %r1737;
	add.s32 	%r1739, %r1874, %r1738;
	add.s32 	%r1740, %r1875, %r1739;
	add.s32 	%r1741, %r1876, %r1740;
	add.s32 	%r1742, %r1877, %r1741;
	add.s32 	%r1743, %r1878, %r1742;
	add.s32 	%r1744, %r1879, %r1743;
	add.s32 	%r1745, %r1880, %r1744;
	add.s32 	%r1746, %r1881, %r1745;
	add.s32 	%r1747, %r1882, %r1746;
	sub.s32 	%r1748, %r1683, %r1747;
	selp.b32 	%r1749, 0, %r1748, %p617;
	add.s32 	%r69, %r1731, %r1749;
	add.s32 	%r70, %r69, %r1866;
	add.s32 	%r71, %r1732, %r69;
	add.s32 	%r72, %r1733, %r69;
	add.s32 	%r73, %r1734, %r69;
	add.s32 	%r74, %r1735, %r69;
	add.s32 	%r75, %r1736, %r69;
	add.s32 	%r76, %r1737, %r69;
	add.s32 	%r77, %r1738, %r69;
	add.s32 	%r78, %r1739, %r69;
	add.s32 	%r79, %r1740, %r69;
	add.s32 	%r80, %r1741, %r69;
	add.s32 	%r81, %r1742, %r69;
	add.s32 	%r82, %r1743, %r69;
	add.s32 	%r83, %r1744, %r69;
	add.s32 	%r84, %r1745, %r69;
	add.s32 	%r85, %r1746, %r69;
	setp.ne.s32 	%p618, %r1709, 0;
	@%p618 bra 	$L__BB4_40;
	add.s64 	%rd668, %rd2, 256;
	add.s32 	%r1752, %r58, %r57;
	add.s32 	%r1753, %r1752, %r59;
	add.s32 	%r1754, %r1753, %r60;
	add.s32 	%r1755, %r1754, %r61;
	add.s32 	%r1756, %r1755, %r62;
	add.s32 	%r1757, %r1756, %r63;
	add.s32 	%r1758, %r1757, %r64;
	add.s32 	%r1759, %r1758, %r65;
	add.s32 	%r1760, %r1759, %r66;
	add.s32 	%r1761, %r1760, %r67;
	add.s32 	%r1751, %r1761, %r68;
	mov.b32 	%r1750, 101;
	// begin inline asm
	st.relaxed.gpu.v2.u32 [%rd668], {%r1750, %r1751};
	// end inline asm
$L__BB4_40:
	add.s32 	%r1762, %r58, %r57;
	add.s32 	%r1763, %r1762, %r59;
	add.s32 	%r1764, %r1763, %r60;
	add.s32 	%r1765, %r1764, %r61;
	add.s32 	%r1766, %r1765, %r62;
	add.s32 	%r1767, %r1766, %r63;
	add.s32 	%r1768, %r1767, %r64;
	add.s32 	%r1769, %r1768, %r65;
	add.s32 	%r1770, %r1769, %r66;
	add.s32 	%r1771, %r1770, %r67;
	add.s32 	%r1772, %r1771, %r68;
	setp.gt.s32 	%p619, %r1772, 384;
	@%p619 bra 	$L__BB4_109;
	setp.eq.s32 	%p620, %r1866, 0;
	@%p620 bra 	$L__BB4_45;
	mov.u64 	%rd670, %rd215;
	ld.param.u8 	%rs82, [%rd670];
	setp.ne.s16 	%p621, %rs82, 0;
	mov.b64 	%rd802, 0;
	@%p621 bra 	$L__BB4_44;
	mov.u64 	%rd671, %rd215;
	ld.param.u64 	%rd672, [%rd671+24];
	cvta.to.global.u64 	%rd673, %rd672;
	ld.global.u64 	%rd802, [%rd673];
$L__BB4_44:
	cvt.s64.s32 	%rd674, %r69;
	add.s64 	%rd675, %rd802, %rd674;
	shl.b64 	%rd676, %rd675, 2;
	add.s64 	%rd677, %rd4, %rd676;
	st.global.u32 	[%rd677], %r5;
$L__BB4_45:
	setp.eq.s32 	%p622, %r1867, 0;
	@%p622 bra 	$L__BB4_49;
	mov.u64 	%rd679, %rd215;
	ld.param.u8 	%rs83, [%rd679];
	setp.ne.s16 	%p623, %rs83, 0;
	mov.b64 	%rd803, 0;
	@%p623 bra 	$L__BB4_48;
	mov.u64 	%rd680, %rd215;
	ld.param.u64 	%rd681, [%rd680+24];
	cvta.to.global.u64 	%rd682, %rd681;
	ld.global.u64 	%rd803, [%rd682];
$L__BB4_48:
	cvt.s64.s32 	%rd683, %r70;
	add.s64 	%rd684, %rd803, %rd683;
	shl.b64 	%rd685, %rd684, 2;
	add.s64 	%rd686, %rd4, %rd685;
	st.global.u32 	[%rd686], %r6;
$L__BB4_49:
	setp.eq.s32 	%p624, %r1868, 0;
	@%p624 bra 	$L__BB4_53;
	mov.u64 	%rd688, %rd215;
	ld.param.u8 	%rs84, [%rd688];
	setp.ne.s16 	%p625, %rs84, 0;
	mov.b64 	%rd804, 0;
	@%p625 bra 	$L__BB4_52;
	mov.u64 	%rd689, %rd215;
	ld.param.u64 	%rd690, [%rd689+24];
	cvta.to.global.u64 	%rd691, %rd690;
	ld.global.u64 	%rd804, [%rd691];
$L__BB4_52:
	cvt.s64.s32 	%rd692, %r71;
	add.s64 	%rd693, %rd804, %rd692;
	shl.b64 	%rd694, %rd693, 2;
	add.s64 	%rd695, %rd4, %rd694;
	st.global.u32 	[%rd695], %r7;
$L__BB4_53:
	mov.u64 	%rd696, %rd215;
	ld.param.u64 	%rd697, [%rd696+24];
	cvta.to.global.u64 	%rd28, %rd697;
	setp.eq.s32 	%p626, %r1869, 0;
	@%p626 bra 	$L__BB4_57;
	mov.u64 	%rd699, %rd215;
	ld.param.u8 	%rs85, [%rd699];
	setp.ne.s16 	%p627, %rs85, 0;
	mov.b64 	%rd805, 0;
	@%p627 bra 	$L__BB4_56;
	ld.global.u64 	%rd805, [%rd28];
$L__BB4_56:
	cvt.s64.s32 	%rd700, %r72;
	add.s64 	%rd701, %rd805, %rd700;
	shl.b64 	%rd702, %rd701, 2;
	add.s64 	%rd703, %rd4, %rd702;
	st.global.u32 	[%rd703], %r8;
$L__BB4_57:
	mov.u64 	%rd704, %rd215;
	ld.param.u8 	%rs2, [%rd704];
	setp.eq.s32 	%p628, %r1870, 0;
	@%p628 bra 	$L__BB4_61;
	setp.ne.s16 	%p629, %rs2, 0;
	mov.b64 	%rd806, 0;
	@%p629 bra 	$L__BB4_60;
	ld.global.u64 	%rd806, [%rd28];
$L__BB4_60:
	cvt.s64.s32 	%rd706, %r73;
	add.s64 	%rd707, %rd806, %rd706;
	shl.b64 	%rd708, %rd707, 2;
	add.s64 	%rd709, %rd4, %rd708;
	st.global.u32 	[%rd709], %r9;
$L__BB4_61:
	setp.eq.s32 	%p630, %r1871, 0;
	@%p630 bra 	$L__BB4_65;
	setp.ne.s16 	%p631, %rs2, 0;
	mov.b64 	%rd807, 0;
	@%p631 bra 	$L__BB4_64;
	ld.global.u64 	%rd807, [%rd28];
$L__BB4_64:
	cvt.s64.s32 	%rd711, %r74;
	add.s64 	%rd712, %rd807, %rd711;
	shl.b64 	%rd713, %rd712, 2;
	add.s64 	%rd714, %rd4, %rd713;
	st.global.u32 	[%rd714], %r10;
$L__BB4_65:
	setp.eq.s32 	%p632, %r1872, 0;
	@%p632 bra 	$L__BB4_69;
	setp.ne.s16 	%p633, %rs2, 0;
	mov.b64 	%rd808, 0;
	@%p633 bra 	$L__BB4_68;
	ld.global.u64 	%rd808, [%rd28];
$L__BB4_68:
	cvt.s64.s32 	%rd716, %r75;
	add.s64 	%rd717, %rd808, %rd716;
	shl.b64 	%rd718, %rd717, 2;
	add.s64 	%rd719, %rd4, %rd718;
	st.global.u32 	[%rd719], %r11;
$L__BB4_69:
	setp.eq.s32 	%p634, %r1873, 0;
	@%p634 bra 	$L__BB4_73;
	setp.ne.s16 	%p635, %rs2, 0;
	mov.b64 	%rd809, 0;
	@%p635 bra 	$L__BB4_72;
	ld.global.u64 	%rd809, [%rd28];
$L__BB4_72:
	cvt.s64.s32 	%rd721, %r76;
	add.s64 	%rd722, %rd809, %rd721;
	shl.b64 	%rd723, %rd722, 2;
	add.s64 	%rd724, %rd4, %rd723;
	st.global.u32 	[%rd724], %r12;
$L__BB4_73:
	setp.eq.s32 	%p636, %r1874, 0;
	@%p636 bra 	$L__BB4_77;
	setp.ne.s16 	%p637, %rs2, 0;
	mov.b64 	%rd810, 0;
	@%p637 bra 	$L__BB4_76;
	ld.global.u64 	%rd810, [%rd28];
$L__BB4_76:
	cvt.s64.s32 	%rd726, %r77;
	add.s64 	%rd727, %rd810, %rd726;
	shl.b64 	%rd728, %rd727, 2;
	add.s64 	%rd729, %rd4, %rd728;
	st.global.u32 	[%rd729], %r13;
$L__BB4_77:
	setp.eq.s32 	%p638, %r1875, 0;
	@%p638 bra 	$L__BB4_81;
	setp.ne.s16 	%p639, %rs2, 0;
	mov.b64 	%rd811, 0;
	@%p639 bra 	$L__BB4_80;
	ld.global.u64 	%rd811, [%rd28];
$L__BB4_80:
	cvt.s64.s32 	%rd731, %r78;
	add.s64 	%rd732, %rd811, %rd731;
	shl.b64 	%rd733, %rd732, 2;
	add.s64 	%rd734, %rd4, %rd733;
	st.global.u32 	[%rd734], %r14;
$L__BB4_81:
	setp.eq.s32 	%p640, %r1876, 0;
	@%p640 bra 	$L__BB4_85;
	setp.ne.s16 	%p641, %rs2, 0;
	mov.b64 	%rd812, 0;
	@%p641 bra 	$L__BB4_84;
	ld.global.u64 	%rd812, [%rd28];
$L__BB4_84:
	cvt.s64.s32 	%rd736, %r79;
	add.s64 	%rd737, %rd812, %rd736;
	shl.b64 	%rd738, %rd737, 2;
	add.s64 	%rd739, %rd4, %rd738;
	st.global.u32 	[%rd739], %r15;
$L__BB4_85:
	setp.eq.s32 	%p642, %r1877, 0;
	@%p642 bra 	$L__BB4_89;
	setp.ne.s16 	%p643, %rs2, 0;
	mov.b64 	%rd813, 0;
	@%p643 bra 	$L__BB4_88;
	ld.global.u64 	%rd813, [%rd28];
$L__BB4_88:
	cvt.s64.s32 	%rd741, %r80;
	add.s64 	%rd742, %rd813, %rd741;
	shl.b64 	%rd743, %rd742, 2;
	add.s64 	%rd744, %rd4, %rd743;
	st.global.u32 	[%rd744], %r16;
$L__BB4_89:
	setp.eq.s32 	%p644, %r1878, 0;
	@%p644 bra 	$L__BB4_93;
	setp.ne.s16 	%p645, %rs2, 0;
	mov.b64 	%rd814, 0;
	@%p645 bra 	$L__BB4_92;
	ld.global.u64 	%rd814, [%rd28];
$L__BB4_92:
	cvt.s64.s32 	%rd746, %r81;
	add.s64 	%rd747, %rd814, %rd746;
	shl.b64 	%rd748, %rd747, 2;
	add.s64 	%rd749, %rd4, %rd748;
	st.global.u32 	[%rd749], %r17;
$L__BB4_93:
	setp.eq.s32 	%p646, %r1879, 0;
	@%p646 bra 	$L__BB4_97;
	setp.ne.s16 	%p647, %rs2, 0;
	mov.b64 	%rd815, 0;
	@%p647 bra 	$L__BB4_96;
	ld.global.u64 	%rd815, [%rd28];
$L__BB4_96:
	cvt.s64.s32 	%rd751, %r82;
	add.s64 	%rd752, %rd815, %rd751;
	shl.b64 	%rd753, %rd752, 2;
	add.s64 	%rd754, %rd4, %rd753;
	st.global.u32 	[%rd754], %r18;
$L__BB4_97:
	setp.eq.s32 	%p648, %r1880, 0;
	@%p648 bra 	$L__BB4_101;
	setp.ne.s16 	%p649, %rs2, 0;
	mov.b64 	%rd816, 0;
	@%p649 bra 	$L__BB4_100;
	ld.global.u64 	%rd816, [%rd28];
$L__BB4_100:
	cvt.s64.s32 	%rd756, %r83;
	add.s64 	%rd757, %rd816, %rd756;
	shl.b64 	%rd758, %rd757, 2;
	add.s64 	%rd759, %rd4, %rd758;
	st.global.u32 	[%rd759], %r19;
$L__BB4_101:
	setp.eq.s32 	%p650, %r1881, 0;
	@%p650 bra 	$L__BB4_105;
	setp.ne.s16 	%p651, %rs2, 0;
	mov.b64 	%rd817, 0;
	@%p651 bra 	$L__BB4_104;
	ld.global.u64 	%rd817, [%rd28];
$L__BB4_104:
	cvt.s64.s32 	%rd761, %r84;
	add.s64 	%rd762, %rd817, %rd761;
	shl.b64 	%rd763, %rd762, 2;
	add.s64 	%rd764, %rd4, %rd763;
	st.global.u32 	[%rd764], %r20;
$L__BB4_105:
	setp.eq.s32 	%p652, %r1882, 0;
	@%p652 bra 	$L__BB4_755;
	setp.ne.s16 	%p653, %rs2, 0;
	mov.b64 	%rd818, 0;
	@%p653 bra 	$L__BB4_108;
	ld.global.u64 	%rd818, [%rd28];
$L__BB4_108:
	cvt.s64.s32 	%rd766, %r85;
	add.s64 	%rd767, %rd818, %rd766;
	shl.b64 	%rd768, %rd767, 2;
	add.s64 	%rd769, %rd4, %rd768;
	st.global.u32 	[%rd769], %r21;
	bra.uni 	$L__BB4_755;
$L__BB4_109:
	bar.sync 	0;
	setp.eq.s32 	%p654, %r1866, 0;
	@%p654 bra 	$L__BB4_111;
	shl.b32 	%r1773, %r69, 2;
	mov.u32 	%r1774, _ZZN3cub18CUB_300001_SM_10006detail6select23DeviceSelectSweepKernelINS2_10policy_hubIiNS0_8NullTypeEiLb0ELNS0_10SelectImplE1EE10Policy1000EN6thrust24THRUST_300001_SM_1000_NS6detail15normal_iteratorINSA_10device_ptrIiEEEEPS5_SF_PlNS0_13ScanTileStateIiLb1EEEN4cuda3std3__410__not_fn_tI13MarkMultiplesEES5_iNS2_19streaming_context_tIlLb1EEELS6_1EEEvT0_T1_T2_T3_T4_T5_T6_T7_iT8_NS1_7vsmem_tEE19static_temp_storage;
	add.s32 	%r1775, %r1774, %r1773;
	st.shared.u32 	[%r1775], %r5;
$L__BB4_111:
	setp.eq.s32 	%p655, %r1867, 0;
	@%p655 bra 	$L__BB4_113;
	shl.b32 	%r1776, %r70, 2;
	mov.u32 	%r1777, _ZZN3cub18CUB_300001_SM_10006detail6select23DeviceSelectSweepKernelINS2_10policy_hubIiNS0_8NullTypeEiLb0ELNS0_10SelectImplE1EE10Policy1000EN6thrust24THRUST_300001_SM_1000_NS6detail15normal_iteratorINSA_10device_ptrIiEEEEPS5_SF_PlNS0_13ScanTileStateIiLb1EEEN4cuda3std3__410__not_fn_tI13MarkMultiplesEES5_iNS2_19streaming_context_tIlLb1EEELS6_1EEEvT0_T1_T2_T3_T4_T5_T6_T7_iT8_NS1_7vsmem_tEE19static_temp_storage;
	add.s32 	%r1778, %r1777, %r1776;
	st.shared.u32 	[%r1778], %r6;
$L__BB4_113:
	setp.eq.s32 	%p656, %r1868, 0;
	@%p656 bra 	$L__BB4_115;
	shl.b32 	%r1779, %r71, 2;
	mov.u32 	%r1780, _ZZN3cub18CUB_300001_SM_10006detail6select23DeviceSelectSweepKernelINS2_10policy_hubIiNS0_8NullTypeEiLb0ELNS0_10SelectImplE1EE10Policy1000EN6thrust24THRUST_300001_SM_1000_NS6detail15normal_iteratorINSA_10device_ptrIiEEEEPS5_SF_PlNS0_13ScanTileStateIiLb1EEEN4cuda3std3__410__not_fn_tI13MarkMultiplesEES5_iNS2_19streaming_context_tIlLb1EEELS6_1EEEvT0_T1_T2_T3_T4_T5_T6_T7_iT8_NS1_7vsmem_tEE19static_temp_storage;
	add.s32 	%r1781, %r1780, %r1779;
	st.shared.u32 	[%r1781], %r7;
$L__BB4_115:
	setp.eq.s32 	%p657, %r1869, 0;
	@%p657 bra 	$L__BB4_117;
	shl.b32 	%r1782, %r72, 2;
	mov.u32 	%r1783, _ZZN3cub18CUB_300001_SM_10006detail6select23DeviceSelectSweepKernelINS2_10policy_hubIiNS0_8NullTypeEiLb0ELNS0_10SelectImplE1EE10Policy1000EN6thrust24THRUST_300001_SM_1000_NS6detail15normal_iteratorINSA_10device_ptrIiEEEEPS5_SF_PlNS0_13ScanTileStateIiLb1EEEN4cuda3std3__410__not_fn_tI13MarkMultiplesEES5_iNS2_19streaming_context_tIlLb1EEELS6_1EEEvT0_T1_T2_T3_T4_T5_T6_T7_iT8_NS1_7vsmem_tEE19static_temp_storage;
	add.s32 	%r1784, %r1783, %r1782;
	st.shared.u32 	[%r1784], %r8;
$L__BB4_117:
	setp.eq.s32 	%p658, %r1870, 0;
	@%p658 bra 	$L__BB4_119;
	shl.b32 	%r1785, %r73, 2;
	mov.u32 	%r1786, _ZZN3cub18CUB_300001_SM_10006detail6select23DeviceSelectSweepKernelINS2_10policy_hubIiNS0_8NullTypeEiLb0ELNS0_10SelectImplE1EE10Policy1000EN6thrust24THRUST_300001_SM_1000_NS6detail15normal_iteratorINSA_10device_ptrIiEEEEPS5_SF_PlNS0_13ScanTileStateIiLb1EEEN4cuda3std3__410__not_fn_tI13MarkMultiplesEES5_iNS2_19streaming_context_tIlLb1EEELS6_1EEEvT0_T1_T2_T3_T4_T5_T6_T7_iT8_NS1_7vsmem_tEE19static_temp_storage;
	add.s32 	%r1787, %r1786, %r1785;
	st.shared.u32 	[%r1787], %r9;
$L__BB4_119:
	setp.eq.s32 	%p659, %r1871, 0;
	@%p659 bra 	$L__BB4_121;
	shl.b32 	%r1788, %r74, 2;
	mov.u32 	%r1789, _ZZN3cub18CUB_300001_SM_10006detail6select23DeviceSelectSweepKernelINS2_10policy_hubIiNS0_8NullTypeEiLb0ELNS0_10SelectImplE1EE10Policy1000EN6thrust24THRUST_300001_SM_1000_NS6detail15normal_iteratorINSA_10device_ptrIiEEEEPS5_SF_PlNS0_13ScanTileStateIiLb1EEEN4cuda3std3__410__not_fn_tI13MarkMultiplesEES5_iNS2_19streaming_context_tIlLb1EEELS6_1EEEvT0_T1_T2_T3_T4_T5_T6_T7_iT8_NS1_7vsmem_tEE19static_temp_storage;
	add.s32 	%r1790, %r1789, %r1788;
	st.shared.u32 	[%r1790], %r10;
$L__BB4_121:
	setp.eq.s32 	%p660, %r1872, 0;
	@%p660 bra 	$L__BB4_123;
	shl.b32 	%r1791, %r75, 2;
	mov.u32 	%r1792, _ZZN3cub18CUB_300001_SM_10006detail6select23DeviceSelectSweepKernelINS2_10policy_hubIiNS0_8NullTypeEiLb0ELNS0_10SelectImplE1EE10Policy1000EN6thrust24THRUST_300001_SM_1000_NS6detail15normal_iteratorINSA_10device_ptrIiEEEEPS5_SF_PlNS0_13ScanTileStateIiLb1EEEN4cuda3std3__410__not_fn_tI13MarkMultiplesEES5_iNS2_19streaming_context_tIlLb1EEELS6_1EEEvT0_T1_T2_T3_T4_T5_T6_T7_iT8_NS1_7vsmem_tEE19static_temp_storage;
	add.s32 	%r1793, %r1792, %r1791;
	st.shared.u32 	[%r1793], %r11;
$L__BB4_123:
	setp.eq.s32 	%p661, %r1873, 0;
	@%p661 bra 	$L__BB4_125;
	shl.b32 	%r1794, %r76, 2;
	mov.u32 	%r1795, _ZZN3cub18CUB_300001_SM_10006detail6select23DeviceSelectSweepKernelINS2_10policy_hubIiNS0_8NullTypeEiLb0ELNS0_10SelectImplE1EE10Policy1000EN6thrust24THRUST_300001_SM_1000_NS6detail15normal_iteratorINSA_10device_ptrIiEEEEPS5_SF_PlNS0_13ScanTileStateIiLb1EEEN4cuda3std3__410__not_fn_tI13MarkMultiplesEES5_iNS2_19streaming_context_tIlLb1EEELS6_1EEEvT0_T1_T2_T3_T4_T5_T6_T7_iT8_NS1_7vsmem_tEE19static_temp_storage;
	add.s32 	%r1796, %r1795, %r1794;
	st.shared.u32 	[%r1796], %r12;
$L__BB4_125:
	setp.eq.s32 	%p662, %r1874, 0;
	@%p662 bra 	$L__BB4_127;
	shl.b32 	%r1797, %r77, 2;
	mov.u32 	%r1798, _ZZN3cub18CUB_300001_SM_10006detail6select23DeviceSelectSweepKernelINS2_10policy_hubIiNS0_8NullTypeEiLb0ELNS0_10SelectImplE1EE10Policy1000EN6thrust24THRUST_300001_SM_1000_NS6detail15normal_iteratorINSA_10device_ptrIiEEEEPS5_SF_PlNS0_13ScanTileStateIiLb1EEEN4cuda3std3__410__not_fn_tI13MarkMultiplesEES5_iNS2_19streaming_context_tIlLb1EEELS6_1EEEvT0_T1_T2_T3_T4_T5_T6_T7_iT8_NS1_7vsmem_tEE19static_temp_storage;
	add.s32 	%r1799, %r1798, %r1797;
	st.shared.u32 	[%r1799], %r13;
$L__BB4_127:
	setp.eq.s32 	%p663, %r1875, 0;
	@%p663 bra 	$L__BB4_129;
	shl.b32 	%r1800, %r78, 2;
	mov.u32 	%r1801, _ZZN3cub18CUB_300001_SM_10006detail6select23DeviceSelectSweepKernelINS2_10policy_hubIiNS0_8NullTypeEiLb0ELNS0_10SelectImplE1EE10Policy1000EN6thrust24THRUST_300001_SM_1000_NS6detail15normal_iteratorINSA_10device_ptrIiEEEEPS5_SF_PlNS0_13ScanTileStateIiLb1EEEN4cuda3std3__410__not_fn_tI13MarkMultiplesEES5_iNS2_19streaming_context_tIlLb1EEELS6_1EEEvT0_T1_T2_T3_T4_T5_T6_T7_iT8_NS1_7vsmem_tEE19static_temp_storage;
	add.s32 	%r1802, %r1801, %r1800;
	st.shared.u32 	[%r1802], %r14;
$L__BB4_129:
	setp.eq.s32 	%p664, %r1876, 0;
	@%p664 bra 	$L__BB4_131;
	shl.b32 	%r1803, %r79, 2;
	mov.u32 	%r1804, _ZZN3cub18CUB_300001_SM_10006detail6select23DeviceSelectSweepKernelINS2_10policy_hubIiNS0_8NullTypeEiLb0ELNS0_10SelectImplE1EE10Policy1000EN6thrust24THRUST_300001_SM_1000_NS6detail15normal_iteratorINSA_10device_ptrIiEEEEPS5_SF_PlNS0_13ScanTileStateIiLb1EEEN4cuda3std3__410__not_fn_tI13MarkMultiplesEES5_iNS2_19streaming_context_tIlLb1EEELS6_1EEEvT0_T1_T2_T3_T4_T5_T6_T7_iT8_NS1_7vsmem_tEE19static_temp_storage;
	add.s32 	%r1805, %r1804, %r1803;
	st.shared.u32 	[%r1805], %r15;
$L__BB4_131:
	setp.eq.s32 	%p665, %r1877, 0;
	@%p665 bra 	$L__BB4_133;
	shl.b32 	%r1806, %r80, 2;
	mov.u32 	%r1807, _ZZN3cub18CUB_300001_SM_10006detail6select23DeviceSelectSweepKernelINS2_10policy_hubIiNS0_8NullTypeEiLb0ELNS0_10SelectImplE1EE10Policy1000EN6thrust24THRUST_300001_SM_1000_NS6detail15normal_iteratorINSA_10device_ptrIiEEEEPS5_SF_PlNS0_13ScanTileStateIiLb1EEEN4cuda3std3__410__not_fn_tI13MarkMultiplesEES5_iNS2_19streaming_context_tIlLb1EEELS6_1EEEvT0_T1_T2_T3_T4_T5_T6_T7_iT8_NS1_7vsmem_tEE19static_temp_storage;
	add.s32 	%r1808, %r1807, %r1806;
	st.shared.u32 	[%r1808], %r16;
$L__BB4_133:
	setp.eq.s32 	%p666, %r1878, 0;
	@%p666 bra 	$L__BB4_135;
	shl.b32 	%r1809, %r81, 2;
	mov.u32 	%r1810, _ZZN3cub18CUB_300001_SM_10006detail6select23DeviceSelectSweepKernelINS2_10policy_hubIiNS0_8NullTypeEiLb0ELNS0_10SelectImplE1EE10Policy1000EN6thrust24THRUST_300001_SM_1000_NS6detail15normal_iteratorINSA_10device_ptrIiEEEEPS5_SF_PlNS0_13ScanTileStateIiLb1EEEN4cuda3std3__410__not_fn_tI13MarkMultiplesEES5_iNS2_19streaming_context_tIlLb1EEELS6_1EEEvT0_T1_T2_T3_T4_T5_T6_T7_iT8_NS1_7vsmem_tEE19static_temp_storage;
	add.s32 	%r1811, %r1810, %r1809;
	st.shared.u32 	[%r1811], %r17;
$L__BB4_135:
	setp.eq.s32 	%p667, %r1879, 0;
	@%p667 bra 	$L__BB4_137;
	shl.b32 	%r1812, %r82, 2;
	mov.u32 	%r1813, _ZZN3cub18CUB_300001_SM_10006detail6select23DeviceSelectSweepKernelINS2_10policy_hubIiNS0_8NullTypeEiLb0ELNS0_10SelectImplE1EE10Policy1000EN6thrust24THRUST_300001_SM_1000_NS6detail15normal_iteratorINSA_10device_ptrIiEEEEPS5_SF_PlNS0_13ScanTileStateIiLb1EEEN4cuda3std3__410__not_fn_tI13MarkMultiplesEES5_iNS2_19streaming_context_tIlLb1EEELS6_1EEEvT0_T1_T2_T3_T4_T5_T6_T7_iT8_NS1_7vsmem_tEE19static_temp_storage;
	add.s32 	%r1814, %r1813, %r1812;
	st.shared.u32 	[%r1814], %r18;
$L__BB4_137:
	setp.eq.s32 	%p668, %r1880, 0;
	@%p668 bra 	$L__BB4_139;
	shl.b32 	%r1815, %r83, 2;
	mov.u32 	%r1816, _ZZN3cub18CUB_300001_SM_10006detail6select23DeviceSelectSweepKernelINS2_10policy_hubIiNS0_8NullTypeEiLb0ELNS0_10SelectImplE1EE10Policy1000EN6thrust24THRUST_300001_SM_1000_NS6detail15normal_iteratorINSA_10device_ptrIiEEEEPS5_SF_PlNS0_13ScanTileStateIiLb1EEEN4cuda3std3__410__not_fn_tI13MarkMultiplesEES5_iNS2_19streaming_context_tIlLb1EEELS6_1EEEvT0_T1_T2_T3_T4_T5_T6_T7_iT8_NS1_7vsmem_tEE19static_temp_storage;
	add.s32 	%r1817, %r1816, %r1815;
	st.shared.u32 	[%r1817], %r19;
$L__BB4_139:
	setp.eq.s32 	%p669, %r1881, 0;
	@%p669 bra 	$L__BB4_141;
	shl.b32 	%r1818, %r84, 2;
	mov.u32 	%r1819, _ZZN3cub18CUB_300001_SM_10006detail6select23DeviceSelectSweepKernelINS2_10policy_hubIiNS0_8NullTypeEiLb0ELNS0_10SelectImplE1EE10Policy1000EN6thrust24THRUST_300001_SM_1000_NS6detail15normal_iteratorINSA_10device_ptrIiEEEEPS5_SF_PlNS0_13ScanTileStateIiLb1EEEN4cuda3std3__410__not_fn_tI13MarkMultiplesEES5_iNS2_19streaming_context_tIlLb1EEELS6_1EEEvT0_T1_T2_T3_T4_T5_T6_T7_iT8_NS1_7vsmem_tEE19static_temp_storage;
	add.s32 	%r1820, %r1819, %r1818;
	st.shared.u32 	[%r1820], %r20;
$L__BB4_141:
	setp.eq.s32 	%p670, %r1882, 0;
	@%p670 bra 	$L__BB4_143;
	shl.b32 	%r1821, %r85, 2;
	mov.u32 	%r1822, _ZZN3cub18CUB_300001_SM_10006detail6select23DeviceSelectSweepKernelINS2_10policy_hubIiNS0_8NullTypeEiLb0ELNS0_10SelectImplE1EE10Policy1000EN6thrust24THRUST_300001_SM_1000_NS6detail15normal_iteratorINSA_10device_ptrIiEEEEPS5_SF_PlNS0_13ScanTileStateIiLb1EEEN4cuda3std3__410__not_fn_tI13MarkMultiplesEES5_iNS2_19streaming_context_tIlLb1EEELS6_1EEEvT0_T1_T2_T3_T4_T5_T6_T7_iT8_NS1_7vsmem_tEE19static_temp_storage;
	add.s32 	%r1823, %r1822, %r1821;
	st.shared.u32 	[%r1823], %r21;
$L__BB4_143:
	bar.sync 	0;
	add.s32 	%r1824, %r58, %r57;
	add.s32 	%r1825, %r1824, %r59;
	add.s32 	%r1826, %r1825, %r60;
	add.s32 	%r1827, %r1826, %r61;
	add.s32 	%r1828, %r1827, %r62;
	add.s32 	%r1829, %r1828, %r63;
	add.s32 	%r1830, %r1829, %r64;
	add.s32 	%r1831, %r1830, %r65;
	add.s32 	%r1832, %r1831, %r66;
	add.s32 	%r1833, %r1832, %r67;
	add.s32 	%r86, %r1833, %r68;
	mov.u32 	%r1887, %tid.x;
	setp.ge.u32 	%p671, %r1887, %r86;
	@%p671 bra 	$L__BB4_755;
	mov.u64 	%rd770, %rd215;
	ld.param.u8 	%rs1, [%rd770];
	ld.param.u64 	%rd771, [%rd770+24];
	cvta.to.global.u64 	%rd5, %rd771;
	add.s32 	%r1834, %r58, %r59;
	add.s32 	%r1835, %r1834, %r60;
	add.s32 	%r1836, %r1835, %r61;
	add.s32 	%r1837, %r1836, %r62;
	add.s32 	%r1838, %r1837, %r63;
	add.s32 	%r1839, %r1838, %r64;
	add.s32 	%r1840, %r1839, %r65;
	add.s32 	%r1841, %r1840, %r66;
	add.s32 	%r1842, %r1841, %r67;
	add.s32 	%r1843, %r1842, %r68;
	add.s32 	%r1844, %r1843, %r57;
	not.b32 	%r1845, %r1887;
	add.s32 	%r88, %r1844, %r1845;
	mul.hi.u32 	%r1846, %r88, -1431655765;
	shr.u32 	%r1847, %r1846, 8;
	add.s32 	%r89, %r1847, 1;
	and.b32  	%r1848, %r1847, 3;
	setp.eq.s32 	%p672, %r1848, 3;
	@%p672 bra 	$L__BB4_149;
	cvt.u64.u32 	%rd795, %r1887;
	shl.b32 	%r1849, %r1887, 2;
	mov.u32 	%r1850, _ZZN3cub18CUB_300001_SM_10006detail6select23DeviceSelectSweepKernelINS2_10policy_hubIiNS0_8NullTypeEiLb0ELNS0_10SelectImplE1EE10Policy1000EN6thrust24THRUST_300001_SM_1000_NS6detail15normal_iteratorINSA_10device_ptrIiEEEEPS5_SF_PlNS0_13ScanTileStateIiLb1EEEN4cuda3std3__410__not_fn_tI13MarkMultiplesEES5_iNS2_19streaming_context_tIlLb1EEELS6_1EEEvT0_T1_T2_T3_T4_T5_T6_T7_iT8_NS1_7vsmem_tEE19static_temp_storage;
	add.s32 	%r1884, %r1850, %r1849;
	and.b32  	%r1851, %r89, 3;
	neg.s32 	%r1883, %r1851;
$L__BB4_146:
	.pragma "nounroll";
	setp.ne.s16 	%p673, %rs1, 0;
	mov.b64 	%rd796, 0;
	@%p673 bra 	$L__BB4_148;
	ld.global.u64 	%rd796, [%rd5];
$L__BB4_148:
	add.s64 	%rd773, %rd796, %rd795;
	shl.b64 	%rd774, %rd773, 2;
	add.s64 	%rd775, %rd4, %rd774;
	ld.shared.u32 	%r1852, [%r1884];
	st.global.u32 	[%rd775], %r1852;
	add.s64 	%rd795, %rd795, 384;
	cvt.u32.u64 	%r1887, %rd795;
	add.s32 	%r1884, %r1884, 1536;
	add.s32 	%r1883, %r1883, 1;
	setp.ne.s32 	%p674, %r1883, 0;
	@%p674 bra 	$L__BB4_146;
$L__BB4_149:
	setp.lt.u32 	%p675, %r88, 1152;
	@%p675 bra 	$L__BB4_755;
	mul.wide.u32 	%rd777, %r1887, 4;
	add.s64 	%rd11, %rd4, %rd777;
	shl.b32 	%r1853, %r1887, 2;
	mov.u32 	%r1854, _ZZN3cub18CUB_300001_SM_10006detail6select23DeviceSelectSweepKernelINS2_10policy_hubIiNS0_8NullTypeEiLb0ELNS0_10SelectImplE1EE10Policy1000EN6thrust24THRUST_300001_SM_1000_NS6detail15normal_iteratorINSA_10device_ptrIiEEEEPS5_SF_PlNS0_13ScanTileStateIiLb1EEEN4cuda3std3__410__not_fn_tI13MarkMultiplesEES5_iNS2_19streaming_context_tIlLb1EEELS6_1EEEvT0_T1_T2_T3_T4_T5_T6_T7_iT8_NS1_7vsmem_tEE19static_temp_storage;
	add.s32 	%r1855, %r1853, %r1854;
	add.s32 	%r1886, %r1855, 3072;
	mov.b64 	%rd797, 0;
$L__BB4_151:
	setp.ne.s16 	%p676, %rs1, 0;
	mov.b64 	%rd798, 0;
	@%p676 bra 	$L__BB4_153;
	ld.global.u64 	%rd798, [%rd5];
$L__BB4_153:
	setp.ne.s16 	%p677, %rs1, 0;
	shl.b64 	%rd780, %rd798, 2;
	add.s64 	%rd781, %rd797, %rd780;
	add.s64 	%rd782, %rd11, %rd781;
	ld.shared.u32 	%r1856, [%r1886+-3072];
	st.global.u32 	[%rd782], %r1856;
	mov.b64 	%rd799, 0;
	@%p677 bra 	$L__BB4_155;
	ld.global.u64 	%rd799, [%rd5];
$L__BB4_155:
	setp.ne.s16 	%p678, %rs1, 0;
	shl.b64 	%rd784, %rd799, 2;
	add.s64 	%rd785, %rd797, %rd784;
	add.s64 	%rd786, %rd11, %rd785;
	ld.shared.u32 	%r1857, [%r1886+-1536];
	st.global.u32 	[%rd786+1536], %r1857;
	mov.b64 	%rd800, 0;
	@%p678 bra 	$L__BB4_157;
	ld.global.u64 	%rd800, [%rd5];
$L__BB4_157:
	setp.ne.s16 	%p679, %rs1, 0;
	shl.b64 	%rd788, %rd800, 2;
	add.s64 	%rd789, %rd797, %rd788;
	add.s64 	%rd790, %rd11, %rd789;
	ld.shared.u32 	%r1858, [%r1886];
	st.global.u32 	[%rd790+3072], %r1858;
	mov.b64 	%rd801, 0;
	@%p679 bra 	$L__BB4_159;
	ld.global.u64 	%rd801, [%rd5];
$L__BB4_159:
	shl.b64 	%rd791, %rd801, 2;
	add.s64 	%rd792, %rd797, %rd791;
	add.s64 	%rd793, %rd11, %rd792;
	ld.shared.u32 	%r1859, [%r1886+1536];
	st.global.u32 	[%rd793+4608], %r1859;
	add.s32 	%r1887, %r1887, 1536;
	add.s64 	%rd797, %rd797, 6144;
	add.s32 	%r1886, %r1886, 6144;
	setp.lt.s32 	%p680, %r1887, %r86;
	@%p680 bra 	$L__BB4_151;
	bra.uni 	$L__BB4_755;
$L__BB4_160:
	ld.param.u8 	%rs58, [%rd1];
	setp.eq.s16 	%p429, %rs58, 0;
	ld.param.u64 	%rd513, [%rd1+16];
	selp.b64 	%rd514, %rd513, 0, %p429;
	cvt.s64.s32 	%rd515, %r3;
	add.s64 	%rd516, %rd514, %rd515;
	mov.u32 	%r1246, %tid.x;
	and.b32  	%r1247, %r1246, 31;
	and.b32  	%r1248, %r1246, 992;
	mul.lo.s32 	%r1249, %r1248, 17;
	or.b32  	%r1250, %r1249, %r1247;
	cvt.u64.u32 	%rd517, %r1250;
	add.s64 	%rd518, %rd516, %rd517;
	shl.b64 	%rd519, %rd518, 2;
	add.s64 	%rd520, %rd3, %rd519;
	ld.global.u32 	%r1251, [%rd520];
	ld.global.u32 	%r1252, [%rd520+128];
	ld.global.u32 	%r1253, [%rd520+256];
	ld.global.u32 	%r1254, [%rd520+384];
	ld.global.u32 	%r1255, [%rd520+512];
	ld.global.u32 	%r1256, [%rd520+640];
	ld.global.u32 	%r1257, [%rd520+768];
	ld.global.u32 	%r1258, [%rd520+896];
	ld.global.u32 	%r1259, [%rd520+1024];
	ld.global.u32 	%r1260, [%rd520+1152];
	ld.global.u32 	%r1261, [%rd520+1280];
	ld.global.u32 	%r1262, [%rd520+1408];
	ld.global.u32 	%r1263, [%rd520+1536];
	ld.global.u32 	%r1264, [%rd520+1664];
	ld.global.u32 	%r1265, [%rd520+1792];
	ld.global.u32 	%r1266, [%rd520+1920];
	ld.global.u32 	%r1267, [%rd520+2048];
	// begin inline asm
	mov.u32 %r1244, %laneid;
	// end inline asm
	shr.u32 	%r1268, %r1246, 5;
	mad.lo.s32 	%r1269, %r1268, 544, %r1244;
	shl.b32 	%r1270, %r1269, 2;
	mov.u32 	%r1271, _ZZN3cub18CUB_300001_SM_10006detail6select23DeviceSelectSweepKernelINS2_10policy_hubIiNS0_8NullTypeEiLb0ELNS0_10SelectImplE1EE10Policy1000EN6thrust24THRUST_300001_SM_1000_NS6detail15normal_iteratorINSA_10device_ptrIiEEEEPS5_SF_PlNS0_13ScanTileStateIiLb1EEEN4cuda3std3__410__not_fn_tI13MarkMultiplesEES5_iNS2_19streaming_context_tIlLb1EEELS6_1EEEvT0_T1_T2_T3_T4_T5_T6_T7_iT8_NS1_7vsmem_tEE19static_temp_storage;
	add.s32 	%r1272, %r1271, %r1270;
	st.shared.u32 	[%r1272], %r1251;
	st.shared.u32 	[%r1272+128], %r1252;
	st.shared.u32 	[%r1272+256], %r1253;
	st.shared.u32 	[%r1272+384], %r1254;
	st.shared.u32 	[%r1272+512], %r1255;
	st.shared.u32 	[%r1272+640], %r1256;
	st.shared.u32 	[%r1272+768], %r1257;
	st.shared.u32 	[%r1272+896], %r1258;
	st.shared.u32 	[%r1272+1024], %r1259;
	st.shared.u32 	[%r1272+1152], %r1260;
	st.shared.u32 	[%r1272+1280], %r1261;
	st.shared.u32 	[%r1272+1408], %r1262;
	st.shared.u32 	[%r1272+1536], %r1263;
	st.shared.u32 	[%r1272+1664], %r1264;
	st.shared.u32 	[%r1272+1792], %r1265;
	st.shared.u32 	[%r1272+1920], %r1266;
	st.shared.u32 	[%r1272+2048], %r1267;
	bar.warp.sync 	-1;
	shl.b32 	%r1273, %r1244, 6;
	add.s32 	%r1274, %r1272, %r1273;
	ld.shared.u32 	%r104, [%r1274];
	ld.shared.u32 	%r105, [%r1274+4];
	ld.shared.u32 	%r106, [%r1274+8];
	ld.shared.u32 	%r107, [%r1274+12];
	ld.shared.u32 	%r108, [%r1274+16];
	ld.shared.u32 	%r109, [%r1274+20];
	ld.shared.u32 	%r110, [%r1274+24];
	ld.shared.u32 	%r111, [%r1274+28];
	ld.shared.u32 	%r112, [%r1274+32];
	ld.shared.u32 	%r113, [%r1274+36];
	ld.shared.u32 	%r114, [%r1274+40];
	ld.shared.u32 	%r115, [%r1274+44];
	ld.shared.u32 	%r116, [%r1274+48];
	ld.shared.u32 	%r117, [%r1274+52];
	ld.shared.u32 	%r118, [%r1274+56];
	ld.shared.u32 	%r119, [%r1274+60];
	ld.shared.u32 	%r120, [%r1274+64];
	setp.le.s32 	%p430, %r104, %r1;
	mov.b32 	%r1888, 1;
	@%p430 bra 	$L__BB4_162;
	rem.s32 	%r1275, %r104, %r1;
	setp.ne.s32 	%p431, %r1275, 0;
	selp.u32 	%r1888, 1, 0, %p431;
$L__BB4_162:
	setp.le.s32 	%p432, %r105, %r1;
	mov.b32 	%r1889, 1;
	@%p432 bra 	$L__BB4_164;
	rem.s32 	%r1277, %r105, %r1;
	setp.ne.s32 	%p433, %r1277, 0;
	selp.u32 	%r1889, 1, 0, %p433;
$L__BB4_164:
	setp.le.s32 	%p434, %r106, %r1;
	mov.b32 	%r1890, 1;
	@%p434 bra 	$L__BB4_166;
	rem.s32 	%r1279, %r106, %r1;
	setp.ne.s32 	%p435, %r1279, 0;
	selp.u32 	%r1890, 1, 0, %p435;
$L__BB4_166:
	setp.le.s32 	%p436, %r107, %r1;
	mov.b32 	%r1891, 1;
	@%p436 bra 	$L__BB4_168;
	rem.s32 	%r1281, %r107, %r1;
	setp.ne.s32 	%p437, %r1281, 0;
	selp.u32 	%r1891, 1, 0, %p437;
$L__BB4_168:
	setp.le.s32 	%p438, %r108, %r1;
	mov.b32 	%r1892, 1;
	@%p438 bra 	$L__BB4_170;
	rem.s32 	%r1283, %r108, %r1;
	setp.ne.s32 	%p439, %r1283, 0;
	selp.u32 	%r1892, 1, 0, %p439;
$L__BB4_170:
	setp.le.s32 	%p440, %r109, %r1;
	mov.b32 	%r1893, 1;
	@%p440 bra 	$L__BB4_172;
	rem.s32 	%r1285, %r109, %r1;
	setp.ne.s32 	%p441, %r1285, 0;
	selp.u32 	%r1893, 1, 0, %p441;
$L__BB4_172:
	setp.le.s32 	%p442, %r110, %r1;
	mov.b32 	%r1894, 1;
	@%p442 bra 	$L__BB4_174;
	rem.s32 	%r1287, %r110, %r1;
	setp.ne.s32 	%p443, %r1287, 0;
	selp.u32 	%r1894, 1, 0, %p443;
$L__BB4_174:
	setp.le.s32 	%p444, %r111, %r1;
	mov.b32 	%r1895, 1;
	@%p444 bra 	$L__BB4_176;
	rem.s32 	%r1289, %r111, %r1;
	setp.ne.s32 	%p445, %r1289, 0;
	selp.u32 	%r1895, 1, 0, %p445;
$L__BB4_176:
	setp.le.s32 	%p446, %r112, %r1;
	mov.b32 	%r1896, 1;
	@%p446 bra 	$L__BB4_178;
	rem.s32 	%r1291, %r112, %r1;
	setp.ne.s32 	%p447, %r1291, 0;
	selp.u32 	%r1896, 1, 0, %p447;
$L__BB4_178:
	setp.le.s32 	%p448, %r113, %r1;
	mov.b32 	%r1897, 1;
	@%p448 bra 	$L__BB4_180;
	rem.s32 	%r1293, %r113, %r1;
	setp.ne.s32 	%p449, %r1293, 0;
	selp.u32 	%r1897, 1, 0, %p449;
$L__BB4_180:
	setp.le.s32 	%p450, %r114, %r1;
	mov.b32 	%r1898, 1;
	@%p450 bra 	$L__BB4_182;
	rem.s32 	%r1295, %r114, %r1;
	setp.ne.s32 	%p451, %r1295, 0;
	selp.u32 	%r1898, 1, 0, %p451;
$L__BB4_182:
	setp.le.s32 	%p452, %r115, %r1;
	mov.b32 	%r1899, 1;
	@%p452 bra 	$L__BB4_184;
	rem.s32 	%r1297, %r115, %r1;
	setp.ne.s32 	%p453, %r1297, 0;
	selp.u32 	%r1899, 1, 0, %p453;
$L__BB4_184:
	setp.le.s32 	%p454, %r116, %r1;
	mov.b32 	%r1900, 1;
	@%p454 bra 	$L__BB4_186;
	rem.s32 	%r1299, %r116, %r1;
	setp.ne.s32 	%p455, %r1299, 0;
	selp.u32 	%r1900, 1, 0, %p455;
$L__BB4_186:
	setp.le.s32 	%p456, %r117, %r1;
	mov.b32 	%r1901, 1;
	@%p456 bra 	$L__BB4_188;
	rem.s32 	%r1301, %r117, %r1;
	setp.ne.s32 	%p457, %r1301, 0;
	selp.u32 	%r1901, 1, 0, %p457;
$L__BB4_188:
	setp.le.s32 	%p458, %r118, %r1;
	mov.b32 	%r1902, 1;
	@%p458 bra 	$L__BB4_190;
	rem.s32 	%r1303, %r118, %r1;
	setp.ne.s32 	%p459, %r1303, 0;
	selp.u32 	%r1902, 1, 0, %p459;
$L__BB4_190:
	setp.le.s32 	%p460, %r119, %r1;
	mov.b32 	%r1903, 1;
	@%p460 bra 	$L__BB4_192;
	rem.s32 	%r1305, %r119, %r1;
	setp.ne.s32 	%p461, %r1305, 0;
	selp.u32 	%r1903, 1, 0, %p461;
$L__BB4_192:
	setp.le.s32 	%p462, %r120, %r1;
	mov.b32 	%r1904, 1;
	@%p462 bra 	$L__BB4_194;
	rem.s32 	%r1307, %r120, %r1;
	setp.ne.s32 	%p463, %r1307, 0;
	selp.u32 	%r1904, 1, 0, %p463;
$L__BB4_194:
	bar.sync 	0;
	add.s32 	%r1338, %r1889, %r1888;
	add.s32 	%r1339, %r1890, %r1338;
	add.s32 	%r1340, %r1891, %r1339;
	add.s32 	%r1341, %r1892, %r1340;
	add.s32 	%r1342, %r1893, %r1341;
	add.s32 	%r1343, %r1894, %r1342;
	add.s32 	%r1344, %r1895, %r1343;
	add.s32 	%r1345, %r1896, %r1344;
	add.s32 	%r1346, %r1897, %r1345;
	add.s32 	%r1347, %r1898, %r1346;
	add.s32 	%r1348, %r1899, %r1347;
	add.s32 	%r1349, %r1900, %r1348;
	add.s32 	%r1350, %r1901, %r1349;
	add.s32 	%r1351, %r1902, %r1350;
	add.s32 	%r1352, %r1903, %r1351;
	add.s32 	%r1312, %r1904, %r1352;
	mov.b32 	%r1310, 1;
	mov.b32 	%r1335, 0;
	mov.b32 	%r1337, -1;
	// begin inline asm
	{  .reg .s32 r0;  .reg .pred p;  shfl.sync.up.b32 r0|p, %r1312, %r1310, %r1335, %r1337;  @p add.s32 r0, r0, %r1312;  mov.s32 %r1308, r0;}
	// end inline asm
	mov.b32 	%r1316, 2;
	// begin inline asm
	{  .reg .s32 r0;  .reg .pred p;  shfl.sync.up.b32 r0|p, %r1308, %r1316, %r1335, %r1337;  @p add.s32 r0, r0, %r1308;  mov.s32 %r1314, r0;}
	// end inline asm
	mov.b32 	%r1322, 4;
	// begin inline asm
	{  .reg .s32 r0;  .reg .pred p;  shfl.sync.up.b32 r0|p, %r1314, %r1322, %r1335, %r1337;  @p add.s32 r0, r0, %r1314;  mov.s32 %r1320, r0;}
	// end inline asm
	mov.b32 	%r1328, 8;
	// begin inline asm
	{  .reg .s32 r0;  .reg .pred p;  shfl.sync.up.b32 r0|p, %r1320, %r1328, %r1335, %r1337;  @p add.s32 r0, r0, %r1320;  mov.s32 %r1326, r0;}
	// end inline asm
	mov.b32 	%r1334, 16;
	// begin inline asm
	{  .reg .s32 r0;  .reg .pred p;  shfl.sync.up.b32 r0|p, %r1326, %r1334, %r1335, %r1337;  @p add.s32 r0, r0, %r1326;  mov.s32 %r1332, r0;}
	// end inline asm
	setp.ne.s32 	%p464, %r1244, 31;
	@%p464 bra 	$L__BB4_196;
	shl.b32 	%r1353, %r1268, 2;
	add.s32 	%r1355, %r1271, %r1353;
	st.shared.u32 	[%r1355], %r1332;
$L__BB4_196:
	sub.s32 	%r1356, %r1332, %r1312;
	bar.sync 	0;
	ld.shared.v4.u32 	{%r1357, %r1358, %r1359, %r1360}, [_ZZN3cub18CUB_300001_SM_10006detail6select23DeviceSelectSweepKernelINS2_10policy_hubIiNS0_8NullTypeEiLb0ELNS0_10SelectImplE1EE10Policy1000EN6thrust24THRUST_300001_SM_1000_NS6detail15normal_iteratorINSA_10device_ptrIiEEEEPS5_SF_PlNS0_13ScanTileStateIiLb1EEEN4cuda3std3__410__not_fn_tI13MarkMultiplesEES5_iNS2_19streaming_context_tIlLb1EEELS6_1EEEvT0_T1_T2_T3_T4_T5_T6_T7_iT8_NS1_7vsmem_tEE19static_temp_storage];
	add.s32 	%r1361, %r1358, %r1357;
	setp.eq.s32 	%p465, %r1268, 2;
	selp.b32 	%r1362, %r1361, %r1357, %p465;
	add.s32 	%r1363, %r1361, %r1359;
	setp.eq.s32 	%p466, %r1268, 3;
	selp.b32 	%r1364, %r1363, %r1362, %p466;
	add.s32 	%r1365, %r1363, %r1360;
	setp.eq.s32 	%p467, %r1268, 4;
	selp.b32 	%r1366, %r1365, %r1364, %p467;
	ld.shared.v4.u32 	{%r1367, %r1368, %r1369, %r1370}, [_ZZN3cub18CUB_300001_SM_10006detail6select23DeviceSelectSweepKernelINS2_10policy_hubIiNS0_8NullTypeEiLb0ELNS0_10SelectImplE1EE10Policy1000EN6thrust24THRUST_300001_SM_1000_NS6detail15normal_iteratorINSA_10device_ptrIiEEEEPS5_SF_PlNS0_13ScanTileStateIiLb1EEEN4cuda3std3__410__not_fn_tI13MarkMultiplesEES5_iNS2_19streaming_context_tIlLb1EEELS6_1EEEvT0_T1_T2_T3_T4_T5_T6_T7_iT8_NS1_7vsmem_tEE19static_temp_storage+16];
	add.s32 	%r1371, %r1365, %r1367;
	setp.eq.s32 	%p468, %r1268, 5;
	selp.b32 	%r1372, %r1371, %r1366, %p468;
	add.s32 	%r1373, %r1371, %r1368;
	setp.eq.s32 	%p469, %r1268, 6;
	selp.b32 	%r1374, %r1373, %r1372, %p469;
	add.s32 	%r1375, %r1373, %r1369;
	setp.eq.s32 	%p470, %r1268, 7;
	selp.b32 	%r1376, %r1375, %r1374, %p470;
	add.s32 	%r1377, %r1375, %r1370;
	setp.eq.s32 	%p471, %r1268, 8;
	selp.b32 	%r1378, %r1377, %r1376, %p471;
	ld.shared.v4.u32 	{%r1379, %r1380, %r1381, %r1382}, [_ZZN3cub18CUB_300001_SM_10006detail6select23DeviceSelectSweepKernelINS2_10policy_hubIiNS0_8NullTypeEiLb0ELNS0_10SelectImplE1EE10Policy1000EN6thrust24THRUST_300001_SM_1000_NS6detail15normal_iteratorINSA_10device_ptrIiEEEEPS5_SF_PlNS0_13ScanTileStateIiLb1EEEN4cuda3std3__410__not_fn_tI13MarkMultiplesEES5_iNS2_19streaming_context_tIlLb1EEELS6_1EEEvT0_T1_T2_T3_T4_T5_T6_T7_iT8_NS1_7vsmem_tEE19static_temp_storage+32];
	add.s32 	%r1383, %r1377, %r1379;
	setp.eq.s32 	%p472, %r1268, 9;
	selp.b32 	%r1384, %r1383, %r1378, %p472;
	add.s32 	%r1385, %r1383, %r1380;
	setp.eq.s32 	%p473, %r1268, 10;
	selp.b32 	%r1386, %r1385, %r1384, %p473;
	add.s32 	%r1387, %r1385, %r1381;
	setp.eq.s32 	%p474, %r1268, 11;
	selp.b32 	%r1388, %r1387, %r1386, %p474;
	add.s32 	%r159, %r1387, %r1382;
	setp.gt.u32 	%p475, %r1246, 31;
	setp.lt.u32 	%p476, %r1246, 32;
	setp.eq.s32 	%p477, %r1244, 0;
	selp.b32 	%r1389, 0, %r1356, %p477;
	add.s32 	%r1912, %r1388, %r1389;
	selp.b32 	%r161, %r1356, %r1912, %p476;
	@%p475 bra 	$L__BB4_221;
	setp.ne.s32 	%p478, %r1246, 0;
	mul.wide.s32 	%rd521, %r2, 8;
	add.s64 	%rd57, %rd2, %rd521;
	@%p478 bra 	$L__BB4_199;
	st.shared.u32 	[_ZZN3cub18CUB_300001_SM_10006detail6select23DeviceSelectSweepKernelINS2_10policy_hubIiNS0_8NullTypeEiLb0ELNS0_10SelectImplE1EE10Policy1000EN6thrust24THRUST_300001_SM_1000_NS6detail15normal_iteratorINSA_10device_ptrIiEEEEPS5_SF_PlNS0_13ScanTileStateIiLb1EEEN4cuda3std3__410__not_fn_tI13MarkMultiplesEES5_iNS2_19streaming_context_tIlLb1EEELS6_1EEEvT0_T1_T2_T3_T4_T5_T6_T7_iT8_NS1_7vsmem_tEE19static_temp_storage+76], %r159;
	add.s64 	%rd522, %rd57, 256;
	mov.b32 	%r1393, 100;
	// begin inline asm
	st.relaxed.gpu.v2.u32 [%rd522], {%r1393, %r159};
	// end inline asm
$L__BB4_199:
	not.b32 	%r1395, %r1246;
	add.s32 	%r163, %r2, %r1395;
	mov.u32 	%r164, %nctaid.x;
	setp.gt.u32 	%p479, %r164, 499;
	@%p479 bra 	$L__BB4_201;
	membar.cta;
	bra.uni 	$L__BB4_202;
$L__BB4_201:
	mov.b32 	%r1396, 1150;
	// begin inline asm
	nanosleep.u32 %r1396;
	// end inline asm
$L__BB4_202:
	mul.wide.s32 	%rd524, %r163, 8;
	add.s64 	%rd525, %rd2, %rd524;
	add.s64 	%rd523, %rd525, 256;
	// begin inline asm
	ld.relaxed.gpu.v2.u32 {%r1910, %r1906}, [%rd523];
	// end inline asm
$L__BB4_203:
	setp.eq.s32 	%p480, %r1910, 99;
	mov.b32 	%r1399, -1;
	vote.sync.any.pred 	%p481, %p480, %r1399;
	not.pred 	%p482, %p481;
	@%p482 bra 	$L__BB4_208;
	@%p479 bra 	$L__BB4_206;
	membar.cta;
	bra.uni 	$L__BB4_207;
$L__BB4_206:
	mov.b32 	%r1592, 76;
	// begin inline asm
	nanosleep.u32 %r1592;
	// end inline asm
$L__BB4_207:
	// begin inline asm
	ld.relaxed.gpu.v2.u32 {%r1910, %r1906}, [%rd523];
	// end inline asm
	bra.uni 	$L__BB4_203;
$L__BB4_208:
	not.b32 	%r1432, %r1246;
	add.s32 	%r1909, %r2, %r1432;
	setp.eq.s32 	%p483, %r1910, 101;
	mov.b32 	%r1426, -1;
	vote.sync.ballot.b32 	%r1433, %p483, %r1426;
	// begin inline asm
	mov.u32 %r1401, %lanemask_ge;
	// end inline asm
	and.b32  	%r1434, %r1433, %r1401;
	or.b32  	%r1435, %r1434, -2147483648;
	add.s32 	%r1436, %r1435, -1;
	not.b32 	%r1437, %r1435;
	and.b32  	%r1438, %r1437, %r1436;
	popc.b32 	%r1405, %r1438;
	mov.b32 	%r1404, 1;
	// begin inline asm
	shfl.sync.down.b32 %r1402, %r1906, %r1404, %r1405, %r1426;
	// end inline asm
	setp.lt.s32 	%p485, %r1244, %r1405;
	selp.b32 	%r1439, %r1402, 0, %p485;
	add.s32 	%r1408, %r1439, %r1906;
	mov.b32 	%r1409, 2;
	// begin inline asm
	shfl.sync.down.b32 %r1407, %r1408, %r1409, %r1405, %r1426;
	// end inline asm
	add.s32 	%r1440, %r1244, 2;
	setp.gt.s32 	%p486, %r1440, %r1405;
	selp.b32 	%r1441, 0, %r1407, %p486;
	add.s32 	%r1413, %r1408, %r1441;
	mov.b32 	%r1414, 4;
	// begin inline asm
	shfl.sync.down.b32 %r1412, %r1413, %r1414, %r1405, %r1426;
	// end inline asm
	add.s32 	%r1442, %r1244, 4;
	setp.gt.s32 	%p487, %r1442, %r1405;
	selp.b32 	%r1443, 0, %r1412, %p487;
	add.s32 	%r1418, %r1413, %r1443;
	mov.b32 	%r1419, 8;
	// begin inline asm
	shfl.sync.down.b32 %r1417, %r1418, %r1419, %r1405, %r1426;
	// end inline asm
	add.s32 	%r1444, %r1244, 8;
	setp.gt.s32 	%p488, %r1444, %r1405;
	selp.b32 	%r1445, 0, %r1417, %p488;
	add.s32 	%r1423, %r1418, %r1445;
	mov.b32 	%r1424, 16;
	// begin inline asm
	shfl.sync.down.b32 %r1422, %r1423, %r1424, %r1405, %r1426;
	// end inline asm
	add.s32 	%r1446, %r1244, 16;
	setp.gt.s32 	%p489, %r1446, %r1405;
	selp.b32 	%r1447, 0, %r1422, %p489;
	add.s32 	%r1907, %r1423, %r1447;
	add.s64 	%rd58, %rd2, 256;
$L__BB4_209:
	setp.ne.s32 	%p490, %r1910, 101;
	mov.b32 	%r1448, -1;
	vote.sync.all.pred 	%p491, %p490, %r1448;
	not.pred 	%p492, %p491;
	@%p492 bra 	$L__BB4_217;
	mul.wide.s32 	%rd652, %r1909, 8;
	add.s64 	%rd653, %rd58, %rd652;
	add.s64 	%rd651, %rd653, -256;
	// begin inline asm
	ld.relaxed.gpu.v2.u32 {%r1910, %r1911}, [%rd651];
	// end inline asm
$L__BB4_211:
	setp.eq.s32 	%p558, %r1910, 99;
	mov.b32 	%r1545, -1;
	vote.sync.any.pred 	%p559, %p558, %r1545;
	not.pred 	%p560, %p559;
	@%p560 bra 	$L__BB4_216;
	mov.u32 	%r1588, %nctaid.x;
	setp.gt.u32 	%p568, %r1588, 499;
	@%p568 bra 	$L__BB4_214;
	membar.cta;
	bra.uni 	$L__BB4_215;
$L__BB4_214:
	mov.b32 	%r1589, 76;
	// begin inline asm
	nanosleep.u32 %r1589;
	// end inline asm
$L__BB4_215:
	// begin inline asm
	ld.relaxed.gpu.v2.u32 {%r1910, %r1911}, [%rd651];
	// end inline asm
	bra.uni 	$L__BB4_211;
$L__BB4_216:
	setp.eq.s32 	%p561, %r1910, 101;
	mov.b32 	%r1571, -1;
	vote.sync.ballot.b32 	%r1572, %p561, %r1571;
	and.b32  	%r1573, %r1572, %r1401;
	or.b32  	%r1574, %r1573, -2147483648;
	add.s32 	%r1575, %r1574, -1;
	not.b32 	%r1576, %r1574;
	and.b32  	%r1577, %r1576, %r1575;
	popc.b32 	%r1550, %r1577;
	mov.b32 	%r1549, 1;
	// begin inline asm
	shfl.sync.down.b32 %r1547, %r1911, %r1549, %r1550, %r1571;
	// end inline asm
	setp.lt.s32 	%p563, %r1244, %r1550;
	selp.b32 	%r1578, %r1547, 0, %p563;
	add.s32 	%r1553, %r1578, %r1911;
	mov.b32 	%r1554, 2;
	// begin inline asm
	shfl.sync.down.b32 %r1552, %r1553, %r1554, %r1550, %r1571;
	// end inline asm
	setp.gt.s32 	%p564, %r1440, %r1550;
	selp.b32 	%r1580, 0, %r1552, %p564;
	add.s32 	%r1558, %r1553, %r1580;
	mov.b32 	%r1559, 4;
	// begin inline asm
	shfl.sync.down.b32 %r1557, %r1558, %r1559, %r1550, %r1571;
	// end inline asm
	setp.gt.s32 	%p565, %r1442, %r1550;
	selp.b32 	%r1582, 0, %r1557, %p565;
	add.s32 	%r1563, %r1558, %r1582;
	mov.b32 	%r1564, 8;
	// begin inline asm
	shfl.sync.down.b32 %r1562, %r1563, %r1564, %r1550, %r1571;
	// end inline asm
	add.s32 	%r1583, %r1244, 8;
	setp.gt.s32 	%p566, %r1583, %r1550;
	selp.b32 	%r1584, 0, %r1562, %p566;
	add.s32 	%r1568, %r1563, %r1584;
	mov.b32 	%r1569, 16;
	// begin inline asm
	shfl.sync.down.b32 %r1567, %r1568, %r1569, %r1550, %r1571;
	// end inline asm
	add.s32 	%r1585, %r1244, 16;
	setp.gt.s32 	%p567, %r1585, %r1550;
	selp.b32 	%r1586, 0, %r1567, %p567;
	add.s32 	%r1587, %r1586, %r1907;
	add.s32 	%r1907, %r1587, %r1568;
	add.s32 	%r1909, %r1909, -32;
	bra.uni 	$L__BB4_209;
$L__BB4_217:
	@%p478 bra 	$L__BB4_219;
	add.s32 	%r1452, %r1907, %r159;
	add.s64 	%rd526, %rd57, 256;
	mov.b32 	%r1451, 101;
	// begin inline asm
	st.relaxed.gpu.v2.u32 [%rd526], {%r1451, %r1452};
	// end inline asm
	st.shared.u32 	[_ZZN3cub18CUB_300001_SM_10006detail6select23DeviceSelectSweepKernelINS2_10policy_hubIiNS0_8NullTypeEiLb0ELNS0_10SelectImplE1EE10Policy1000EN6thrust24THRUST_300001_SM_1000_NS6detail15normal_iteratorINSA_10device_ptrIiEEEEPS5_SF_PlNS0_13ScanTileStateIiLb1EEEN4cuda3std3__410__not_fn_tI13MarkMultiplesEES5_iNS2_19streaming_context_tIlLb1EEELS6_1EEEvT0_T1_T2_T3_T4_T5_T6_T7_iT8_NS1_7vsmem_tEE19static_temp_storage+68], %r1907;
	st.shared.u32 	[_ZZN3cub18CUB_300001_SM_10006detail6select23DeviceSelectSweepKernelINS2_10policy_hubIiNS0_8NullTypeEiLb0ELNS0_10SelectImplE1EE10Policy1000EN6thrust24THRUST_300001_SM_1000_NS6detail15normal_iteratorINSA_10device_ptrIiEEEEPS5_SF_PlNS0_13ScanTileStateIiLb1EEEN4cuda3std3__410__not_fn_tI13MarkMultiplesEES5_iNS2_19streaming_context_tIlLb1EEELS6_1EEEvT0_T1_T2_T3_T4_T5_T6_T7_iT8_NS1_7vsmem_tEE19static_temp_storage+72], %r1452;
$L__BB4_219:
	setp.ne.s32 	%p494, %r1244, 0;
	mov.u32 	%r1912, %r161;
	@%p494 bra 	$L__BB4_221;
	st.shared.u32 	[_ZZN3cub18CUB_300001_SM_10006detail6select23DeviceSelectSweepKernelINS2_10policy_hubIiNS0_8NullTypeEiLb0ELNS0_10SelectImplE1EE10Policy1000EN6thrust24THRUST_300001_SM_1000_NS6detail15normal_iteratorINSA_10device_ptrIiEEEEPS5_SF_PlNS0_13ScanTileStateIiLb1EEEN4cuda3std3__410__not_fn_tI13MarkMultiplesEES5_iNS2_19streaming_context_tIlLb1EEELS6_1EEEvT0_T1_T2_T3_T4_T5_T6_T7_iT8_NS1_7vsmem_tEE19static_temp_storage+60], %r1907;
	mov.u32 	%r1912, %r1907;
$L__BB4_221:
	bar.sync 	0;
	mov.u32 	%r1453, %tid.x;
	setp.eq.s32 	%p495, %r1453, 0;
	ld.shared.u32 	%r1454, [_ZZN3cub18CUB_300001_SM_10006detail6select23DeviceSelectSweepKernelINS2_10policy_hubIiNS0_8NullTypeEiLb0ELNS0_10SelectImplE1EE10Policy1000EN6thrust24THRUST_300001_SM_1000_NS6detail15normal_iteratorINSA_10device_ptrIiEEEEPS5_SF_PlNS0_13ScanTileStateIiLb1EEEN4cuda3std3__410__not_fn_tI13MarkMultiplesEES5_iNS2_19streaming_context_tIlLb1EEELS6_1EEEvT0_T1_T2_T3_T4_T5_T6_T7_iT8_NS1_7vsmem_tEE19static_temp_storage+60];
	.pragma "used_bytes_mask 61680";
	ld.shared.v4.u32 	{%r1455, %r190, %r1456, %r191}, [_ZZN3cub18CUB_300001_SM_10006detail6select23DeviceSelectSweepKernelINS2_10policy_hubIiNS0_8NullTypeEiLb0ELNS0_10SelectImplE1EE10Policy1000EN6thrust24THRUST_300001_SM_1000_NS6detail15normal_iteratorINSA_10device_ptrIiEEEEPS5_SF_PlNS0_13ScanTileStateIiLb1EEEN4cuda3std3__410__not_fn_tI13MarkMultiplesEES5_iNS2_19streaming_context_tIlLb1EEELS6_1EEEvT0_T1_T2_T3_T4_T5_T6_T7_iT8_NS1_7vsmem_tEE19static_temp_storage+64];
	selp.b32 	%r1457, 0, %r1454, %p495;
	add.s32 	%r192, %r1457, %r1912;
	add.s32 	%r193, %r192, %r1888;
	add.s32 	%r1458, %r1889, %r1888;
	add.s32 	%r194, %r1458, %r192;
	add.s32 	%r195, %r194, %r1890;
	add.s32 	%r196, %r195, %r1891;
	add.s32 	%r197, %r196, %r1892;
	add.s32 	%r198, %r197, %r1893;
	add.s32 	%r199, %r198, %r1894;
	add.s32 	%r200, %r199, %r1895;
	add.s32 	%r201, %r200, %r1896;
	add.s32 	%r202, %r201, %r1897;
	add.s32 	%r203, %r202, %r1898;
	add.s32 	%r204, %r203, %r1899;
	add.s32 	%r205, %r204, %r1900;
	add.s32 	%r206, %r205, %r1901;
	add.s32 	%r207, %r206, %r1902;
	add.s32 	%r208, %r207, %r1903;
	setp.gt.s32 	%p496, %r191, 384;
	@%p496 bra 	$L__BB4_290;
	setp.eq.s32 	%p497, %r1888, 0;
	@%p497 bra 	$L__BB4_226;
	mov.u64 	%rd528, %rd215;
	ld.param.u8 	%rs59, [%rd528];
	setp.ne.s16 	%p498, %rs59, 0;
	mov.b64 	%rd824, 0;
	@%p498 bra 	$L__BB4_225;
	mov.u64 	%rd529, %rd215;
	ld.param.u64 	%rd530, [%rd529+24];
	cvta.to.global.u64 	%rd531, %rd530;
	ld.global.u64 	%rd824, [%rd531];
$L__BB4_225:
	cvt.s64.s32 	%rd532, %r192;
	add.s64 	%rd533, %rd824, %rd532;
	shl.b64 	%rd534, %rd533, 2;
	add.s64 	%rd535, %rd4, %rd534;
	st.global.u32 	[%rd535], %r104;
$L__BB4_226:
	setp.eq.s32 	%p499, %r1889, 0;
	@%p499 bra 	$L__BB4_230;
	mov.u64 	%rd537, %rd215;
	ld.param.u8 	%rs60, [%rd537];
	setp.ne.s16 	%p500, %rs60, 0;
	mov.b64 	%rd825, 0;
	@%p500 bra 	$L__BB4_229;
	mov.u64 	%rd538, %rd215;
	ld.param.u64 	%rd539, [%rd538+24];
	cvta.to.global.u64 	%rd540, %rd539;
	ld.global.u64 	%rd825, [%rd540];
$L__BB4_229:
	cvt.s64.s32 	%rd541, %r193;
	add.s64 	%rd542, %rd825, %rd541;
	shl.b64 	%rd543, %rd542, 2;
	add.s64 	%rd544, %rd4, %rd543;
	st.global.u32 	[%rd544], %r105;
$L__BB4_230:
	setp.eq.s32 	%p501, %r1890, 0;
	@%p501 bra 	$L__BB4_234;
	mov.u64 	%rd546, %rd215;
	ld.param.u8 	%rs61, [%rd546];
	setp.ne.s16 	%p502, %rs61, 0;
	mov.b64 	%rd826, 0;
	@%p502 bra 	$L__BB4_233;
	mov.u64 	%rd547, %rd215;
	ld.param.u64 	%rd548, [%rd547+24];
	cvta.to.global.u64 	%rd549, %rd548;
	ld.global.u64 	%rd826, [%rd549];
$L__BB4_233:
	cvt.s64.s32 	%rd550, %r194;
	add.s64 	%rd551, %rd826, %rd550;
	shl.b64 	%rd552, %rd551, 2;
	add.s64 	%rd553, %rd4, %rd552;
	st.global.u32 	[%rd553], %r106;
$L__BB4_234:
	mov.u64 	%rd554, %rd215;
	ld.param.u64 	%rd555, [%rd554+24];
	cvta.to.global.u64 	%rd77, %rd555;
	setp.eq.s32 	%p503, %r1891, 0;
	@%p503 bra 	$L__BB4_238;
	mov.u64 	%rd557, %rd215;
	ld.param.u8 	%rs62, [%rd557];
	setp.ne.s16 	%p504, %rs62, 0;
	mov.b64 	%rd827, 0;
	@%p504 bra 	$L__BB4_237;
	ld.global.u64 	%rd827, [%rd77];
$L__BB4_237:
	cvt.s64.s32 	%rd558, %r195;
	add.s64 	%rd559, %rd827, %rd558;
	shl.b64 	%rd560, %rd559, 2;
	add.s64 	%rd561, %rd4, %rd560;
	st.global.u32 	[%rd561], %r107;
$L__BB4_238:
	mov.u64 	%rd562, %rd215;
	ld.param.u8 	%rs4, [%rd562];
	setp.eq.s32 	%p505, %r1892, 0;
	@%p505 bra 	$L__BB4_242;
	setp.ne.s16 	%p506, %rs4, 0;
	mov.b64 	%rd828, 0;
	@%p506 bra 	$L__BB4_241;
	ld.global.u64 	%rd828, [%rd77];
$L__BB4_241:
	cvt.s64.s32 	%rd564, %r196;
	add.s64 	%rd565, %rd828, %rd564;
	shl.b64 	%rd566, %rd565, 2;
	add.s64 	%rd567, %rd4, %rd566;
	st.global.u32 	[%rd567], %r108;
$L__BB4_242:
	setp.eq.s32 	%p507, %r1893, 0;
	@%p507 bra 	$L__BB4_246;
	setp.ne.s16 	%p508, %rs4, 0;
	mov.b64 	%rd829, 0;
	@%p508 bra 	$L__BB4_245;
	ld.global.u64 	%rd829, [%rd77];
$L__BB4_245:
	cvt.s64.s32 	%rd569, %r197;
	add.s64 	%rd570, %rd829, %rd569;
	shl.b64 	%rd571, %rd570, 2;
	add.s64 	%rd572, %rd4, %rd571;
	st.global.u32 	[%rd572], %r109;
$L__BB4_246:
	setp.eq.s32 	%p509, %r1894, 0;
	@%p509 bra 	$L__BB4_250;
	setp.ne.s16 	%p510, %rs4, 0;
	mov.b64 	%rd830, 0;
	@%p510 bra 	$L__BB4_249;
	ld.global.u64 	%rd830, [%rd77];
$L__BB4_249:
	cvt.s64.s32 	%rd574, %r198;
	add.s64 	%rd575, %rd830, %rd574;
	shl.b64 	%rd576, %rd575, 2;
	add.s64 	%rd577, %rd4, %rd576;
	st.global.u32 	[%rd577], %r110;
$L__BB4_250:
	setp.eq.s32 	%p511, %r1895, 0;
	@%p511 bra 	$L__BB4_254;
	setp.ne.s16 	%p512, %rs4, 0;
	mov.b64 	%rd831, 0;
	@%p512 bra 	$L__BB4_253;
	ld.global.u64 	%rd831, [%rd77];
$L__BB4_253:
	cvt.s64.s32 	%rd579, %r199;
	add.s64 	%rd580, %rd831, %rd579;
	shl.b64 	%rd581, %rd580, 2;
	add.s64 	%rd582, %rd4, %rd581;
	st.global.u32 	[%rd582], %r111;
$L__BB4_254:
	setp.eq.s32 	%p513, %r1896, 0;
	@%p513 bra 	$L__BB4_258;
	setp.ne.s16 	%p514, %rs4, 0;
	mov.b64 	%rd832, 0;
	@%p514 bra 	$L__BB4_257;
	ld.global.u64 	%rd832, [%rd77];
$L__BB4_257:
	cvt.s64.s32 	%rd584, %r200;
	add.s64 	%rd585, %rd832, %rd584;
	shl.b64 	%rd586, %rd585, 2;
	add.s64 	%rd587, %rd4, %rd586;
	st.global.u32 	[%rd587], %r112;
$L__BB4_258:
	setp.eq.s32 	%p515, %r1897, 0;
	@%p515 bra 	$L__BB4_262;
	setp.ne.s16 	%p516, %rs4, 0;
	mov.b64 	%rd833, 0;
	@%p516 bra 	$L__BB4_261;
	ld.global.u64 	%rd833, [%rd77];
$L__BB4_261:
	cvt.s64.s32 	%rd589, %r201;
	add.s64 	%rd590, %rd833, %rd589;
	shl.b64 	%rd591, %rd590, 2;
	add.s64 	%rd592, %rd4, %rd591;
	st.global.u32 	[%rd592], %r113;
$L__BB4_262:
	setp.eq.s32 	%p517, %r1898, 0;
	@%p517 bra 	$L__BB4_266;
	setp.ne.s16 	%p518, %rs4, 0;
	mov.b64 	%rd834, 0;
	@%p518 bra 	$L__BB4_265;
	ld.global.u64 	%rd834, [%rd77];
$L__BB4_265:
	cvt.s64.s32 	%rd594, %r202;
	add.s64 	%rd595, %rd834, %rd594;
	shl.b64 	%rd596, %rd595, 2;
	add.s64 	%rd597, %rd4, %rd596;
	st.global.u32 	[%rd597], %r114;
$L__BB4_266:
	setp.eq.s32 	%p519, %r1899, 0;
	@%p519 bra 	$L__BB4_270;
	setp.ne.s16 	%p520, %rs4, 0;
	mov.b64 	%rd835, 0;
	@%p520 bra 	$L__BB4_269;
	ld.global.u64 	%rd835, [%rd77];
$L__BB4_269:
	cvt.s64.s32 	%rd599, %r203;
	add.s64 	%rd600, %rd835, %rd599;
	shl.b64 	%rd601, %rd600, 2;
	add.s64 	%rd602, %rd4, %rd601;
	st.global.u32 	[%rd602], %r115;
$L__BB4_270:
	setp.eq.s32 	%p521, %r1900, 0;
	@%p521 bra 	$L__BB4_274;
	setp.ne.s16 	%p522, %rs4, 0;
	mov.b64 	%rd836, 0;
	@%p522 bra 	$L__BB4_273;
	ld.global.u64 	%rd836, [%rd77];
$L__BB4_273:
	cvt.s64.s32 	%rd604, %r204;
	add.s64 	%rd605, %rd836, %rd604;
	shl.b64 	%rd606, %rd605, 2;
	add.s64 	%rd607, %rd4, %rd606;
	st.global.u32 	[%rd607], %r116;
$L__BB4_274:
	setp.eq.s32 	%p523, %r1901, 0;
	@%p523 bra 	$L__BB4_278;
	setp.ne.s16 	%p524, %rs4, 0;
	mov.b64 	%rd837, 0;
	@%p524 bra 	$L__BB4_277;
	ld.global.u64 	%rd837, [%rd77];
$L__BB4_277:
	cvt.s64.s32 	%rd609, %r205;
	add.s64 	%rd610, %rd837, %rd609;
	shl.b64 	%rd611, %rd610, 2;
	add.s64 	%rd612, %rd4, %rd611;
	st.global.u32 	[%rd612], %r117;
$L__BB4_278:
	setp.eq.s32 	%p525, %r1902, 0;
	@%p525 bra 	$L__BB4_282;
	setp.ne.s16 	%p526, %rs4, 0;
	mov.b64 	%rd838, 0;
	@%p526 bra 	$L__BB4_281;
	ld.global.u64 	%rd838, [%rd77];
$L__BB4_281:
	cvt.s64.s32 	%rd614, %r206;
	add.s64 	%rd615, %rd838, %rd614;
	shl.b64 	%rd616, %rd615, 2;
	add.s64 	%rd617, %rd4, %rd616;
	st.global.u32 	[%rd617], %r118;
$L__BB4_282:
	setp.eq.s32 	%p527, %r1903, 0;
	@%p527 bra 	$L__BB4_286;
	setp.ne.s16 	%p528, %rs4, 0;
	mov.b64 	%rd839, 0;
	@%p528 bra 	$L__BB4_285;
	ld.global.u64 	%rd839, [%rd77];
$L__BB4_285:
	cvt.s64.s32 	%rd619, %r207;
	add.s64 	%rd620, %rd839, %rd619;
	shl.b64 	%rd621, %rd620, 2;
	add.s64 	%rd622, %rd4, %rd621;
	st.global.u32 	[%rd622], %r119;
$L__BB4_286:
	setp.eq.s32 	%p529, %r1904, 0;
	@%p529 bra 	$L__BB4_755;
	setp.ne.s16 	%p530, %rs4, 0;
	mov.b64 	%rd840, 0;
	@%p530 bra 	$L__BB4_289;
	ld.global.u64 	%rd840, [%rd77];
$L__BB4_289:
	cvt.s64.s32 	%rd624, %r208;
	add.s64 	%rd625, %rd840, %rd624;
	shl.b64 	%rd626, %rd625, 2;
	add.s64 	%rd627, %rd4, %rd626;
	st.global.u32 	[%rd627], %r120;
	bra.uni 	$L__BB4_755;
$L__BB4_290:
	bar.sync 	0;
	setp.eq.s32 	%p531, %r1888, 0;
	@%p531 bra 	$L__BB4_292;
	sub.s32 	%r1459, %r192, %r190;
	shl.b32 	%r1460, %r1459, 2;
	mov.u32 	%r1461, _ZZN3cub18CUB_300001_SM_10006detail6select23DeviceSelectSweepKernelINS2_10policy_hubIiNS0_8NullTypeEiLb0ELNS0_10SelectImplE1EE10Policy1000EN6thrust24THRUST_300001_SM_1000_NS6detail15normal_iteratorINSA_10device_ptrIiEEEEPS5_SF_PlNS0_13ScanTileStateIiLb1EEEN4cuda3std3__410__not_fn_tI13MarkMultiplesEES5_iNS2_19streaming_context_tIlLb1EEELS6_1EEEvT0_T1_T2_T3_T4_T5_T6_T7_iT8_NS1_7vsmem_tEE19static_temp_storage;
	add.s32 	%r1462, %r1461, %r1460;
	st.shared.u32 	[%r1462], %r104;
$L__BB4_292:
	setp.eq.s32 	%p532, %r1889, 0;
	@%p532 bra 	$L__BB4_294;
	sub.s32 	%r1463, %r193, %r190;
	shl.b32 	%r1464, %r1463, 2;
	mov.u32 	%r1465, _ZZN3cub18CUB_300001_SM_10006detail6select23DeviceSelectSweepKernelINS2_10policy_hubIiNS0_8NullTypeEiLb0ELNS0_10SelectImplE1EE10Policy1000EN6thrust24THRUST_300001_SM_1000_NS6detail15normal_iteratorINSA_10device_ptrIiEEEEPS5_SF_PlNS0_13ScanTileStateIiLb1EEEN4cuda3std3__410__not_fn_tI13MarkMultiplesEES5_iNS2_19streaming_context_tIlLb1EEELS6_1EEEvT0_T1_T2_T3_T4_T5_T6_T7_iT8_NS1_7vsmem_tEE19static_temp_storage;
	add.s32 	%r1466, %r1465, %r1464;
	st.shared.u32 	[%r1466], %r105;
$L__BB4_294:
	setp.eq.s32 	%p533, %r1890, 0;
	@%p533 bra 	$L__BB4_296;
	sub.s32 	%r1467, %r194, %r190;
	shl.b32 	%r1468, %r1467, 2;
	mov.u32 	%r1469, _ZZN3cub18CUB_300001_SM_10006detail6select23DeviceSelectSweepKernelINS2_10policy_hubIiNS0_8NullTypeEiLb0ELNS0_10SelectImplE1EE10Policy1000EN6thrust24THRUST_300001_SM_1000_NS6detail15normal_iteratorINSA_10device_ptrIiEEEEPS5_SF_PlNS0_13ScanTileStateIiLb1EEEN4cuda3std3__410__not_fn_tI13MarkMultiplesEES5_iNS2_19streaming_context_tIlLb1EEELS6_1EEEvT0_T1_T2_T3_T4_T5_T6_T7_iT8_NS1_7vsmem_tEE19static_temp_storage;
	add.s32 	%r1470, %r1469, %r1468;
	st.shared.u32 	[%r1470], %r106;
$L__BB4_296:
	setp.eq.s32 	%p534, %r1891, 0;
	@%p534 bra 	$L__BB4_298;
	sub.s32 	%r1471, %r195, %r190;
	shl.b32 	%r1472, %r1471, 2;
	mov.u32 	%r1473, _ZZN3cub18CUB_300001_SM_10006detail6select23DeviceSelectSweepKernelINS2_10policy_hubIiNS0_8NullTypeEiLb0ELNS0_10SelectImplE1EE10Policy1000EN6thrust24THRUST_300001_SM_1000_NS6detail15normal_iteratorINSA_10device_ptrIiEEEEPS5_SF_PlNS0_13ScanTileStateIiLb1EEEN4cuda3std3__410__not_fn_tI13MarkMultiplesEES5_iNS2_19streaming_context_tIlLb1EEELS6_1EEEvT0_T1_T2_T3_T4_T5_T6_T7_iT8_NS1_7vsmem_tEE19static_temp_storage;
	add.s32 	%r1474, %r1473, %r1472;
	st.shared.u32 	[%r1474], %r107;
$L__BB4_298:
	setp.eq.s32 	%p535, %r1892, 0;
	@%p535 bra 	$L__BB4_300;
	sub.s32 	%r1475, %r196, %r190;
	shl.b32 	%r1476, %r1475, 2;
	mov.u32 	%r1477, _ZZN3cub18CUB_300001_SM_10006detail6select23DeviceSelectSweepKernelINS2_10policy_hubIiNS0_8NullTypeEiLb0ELNS0_10SelectImplE1EE10Policy1000EN6thrust24THRUST_300001_SM_1000_NS6detail15normal_iteratorINSA_10device_ptrIiEEEEPS5_SF_PlNS0_13ScanTileStateIiLb1EEEN4cuda3std3__410__not_fn_tI13MarkMultiplesEES5_iNS2_19streaming_context_tIlLb1EEELS6_1EEEvT0_T1_T2_T3_T4_T5_T6_T7_iT8_NS1_7vsmem_tEE19static_temp_storage;
	add.s32 	%r1478, %r1477, %r1476;
	st.shared.u32 	[%r1478], %r108;
$L__BB4_300:
	setp.eq.s32 	%p536, %r1893, 0;
	@%p536 bra 	$L__BB4_302;
	sub.s32 	%r1479, %r197, %r190;
	shl.b32 	%r1480, %r1479, 2;
	mov.u32 	%r1481, _ZZN3cub18CUB_300001_SM_10006detail6select23DeviceSelectSweepKernelINS2_10policy_hubIiNS0_8NullTypeEiLb0ELNS0_10SelectImplE1EE10Policy1000EN6thrust24THRUST_300001_SM_1000_NS6detail15normal_iteratorINSA_10device_ptrIiEEEEPS5_SF_PlNS0_13ScanTileStateIiLb1EEEN4cuda3std3__410__not_fn_tI13MarkMultiplesEES5_iNS2_19streaming_context_tIlLb1EEELS6_1EEEvT0_T1_T2_T3_T4_T5_T6_T7_iT8_NS1_7vsmem_tEE19static_temp_storage;
	add.s32 	%r1482, %r1481, %r1480;
	st.shared.u32 	[%r1482], %r109;
$L__BB4_302:
	setp.eq.s32 	%p537, %r1894, 0;
	@%p537 bra 	$L__BB4_304;
	sub.s32 	%r1483, %r198, %r190;
	shl.b32 	%r1484, %r1483, 2;
	mov.u32 	%r1485, _ZZN3cub18CUB_300001_SM_10006detail6select23DeviceSelectSweepKernelINS2_10policy_hubIiNS0_8NullTypeEiLb0ELNS0_10SelectImplE1EE10Policy1000EN6thrust24THRUST_300001_SM_1000_NS6detail15normal_iteratorINSA_10device_ptrIiEEEEPS5_SF_PlNS0_13ScanTileStateIiLb1EEEN4cuda3std3__410__not_fn_tI13MarkMultiplesEES5_iNS2_19streaming_context_tIlLb1EEELS6_1EEEvT0_T1_T2_T3_T4_T5_T6_T7_iT8_NS1_7vsmem_tEE19static_temp_storage;
	add.s32 	%r1486, %r1485, %r1484;
	st.shared.u32 	[%r1486], %r110;
$L__BB4_304:
	setp.eq.s32 	%p538, %r1895, 0;
	@%p538 bra 	$L__BB4_306;
	sub.s32 	%r1487, %r199, %r190;
	shl.b32 	%r1488, %r1487, 2;
	mov.u32 	%r1489, _ZZN3cub18CUB_300001_SM_10006detail6select23DeviceSelectSweepKernelINS2_10policy_hubIiNS0_8NullTypeEiLb0ELNS0_10SelectImplE1EE10Policy1000EN6thrust24THRUST_300001_SM_1000_NS6detail15normal_iteratorINSA_10device_ptrIiEEEEPS5_SF_PlNS0_13ScanTileStateIiLb1EEEN4cuda3std3__410__not_fn_tI13MarkMultiplesEES5_iNS2_19streaming_context_tIlLb1EEELS6_1EEEvT0_T1_T2_T3_T4_T5_T6_T7_iT8_NS1_7vsmem_tEE19static_temp_storage;
	add.s32 	%r1490, %r1489, %r1488;
	st.shared.u32 	[%r1490], %r111;
$L__BB4_306:
	setp.eq.s32 	%p539, %r1896, 0;
	@%p539 bra 	$L__BB4_308;
	sub.s32 	%r1491, %r200, %r190;
	shl.b32 	%r1492, %r1491, 2;
	mov.u32 	%r1493, _ZZN3cub18CUB_300001_SM_10006detail6select23DeviceSelectSweepKernelINS2_10policy_hubIiNS0_8NullTypeEiLb0ELNS0_10SelectImplE1EE10Policy1000EN6thrust24THRUST_300001_SM_1000_NS6detail15normal_iteratorINSA_10device_ptrIiEEEEPS5_SF_PlNS0_13ScanTileStateIiLb1EEEN4cuda3std3__410__not_fn_tI13MarkMultiplesEES5_iNS2_19streaming_context_tIlLb1EEELS6_1EEEvT0_T1_T2_T3_T4_T5_T6_T7_iT8_NS1_7vsmem_tEE19static_temp_storage;
	add.s32 	%r1494, %r1493, %r1492;
	st.shared.u32 	[%r1494], %r112;
$L__BB4_308:
	setp.eq.s32 	%p540, %r1897, 0;
	@%p540 bra 	$L__BB4_310;
	sub.s32 	%r1495, %r201, %r190;
	shl.b32 	%r1496, %r1495, 2;
	mov.u32 	%r1497, _ZZN3cub18CUB_300001_SM_10006detail6select23DeviceSelectSweepKernelINS2_10policy_hubIiNS0_8NullTypeEiLb0ELNS0_10SelectImplE1EE10Policy1000EN6thrust24THRUST_300001_SM_1000_NS6detail15normal_iteratorINSA_10device_ptrIiEEEEPS5_SF_PlNS0_13ScanTileStateIiLb1EEEN4cuda3std3__410__not_fn_tI13MarkMultiplesEES5_iNS2_19streaming_context_tIlLb1EEELS6_1EEEvT0_T1_T2_T3_T4_T5_T6_T7_iT8_NS1_7vsmem_tEE19static_temp_storage;
	add.s32 	%r1498, %r1497, %r1496;
	st.shared.u32 	[%r1498], %r113;
$L__BB4_310:
	setp.eq.s32 	%p541, %r1898, 0;
	@%p541 bra 	$L__BB4_312;
	sub.s32 	%r1499, %r202, %r190;
	shl.b32 	%r1500, %r1499, 2;
	mov.u32 	%r1501, _ZZN3cub18CUB_300001_SM_10006detail6select23DeviceSelectSweepKernelINS2_10policy_hubIiNS0_8NullTypeEiLb0ELNS0_10SelectImplE1EE10Policy1000EN6thrust24THRUST_300001_SM_1000_NS6detail15normal_iteratorINSA_10device_ptrIiEEEEPS5_SF_PlNS0_13ScanTileStateIiLb1EEEN4cuda3std3__410__not_fn_tI13MarkMultiplesEES5_iNS2_19streaming_context_tIlLb1EEELS6_1EEEvT0_T1_T2_T3_T4_T5_T6_T7_iT8_NS1_7vsmem_tEE19static_temp_storage;
	add.s32 	%r1502, %r1501, %r1500;
	st.shared.u32 	[%r1502], %r114;
$L__BB4_312:
	setp.eq.s32 	%p542, %r1899, 0;
	@%p542 bra 	$L__BB4_314;
	sub.s32 	%r1503, %r203, %r190;
	shl.b32 	%r1504, %r1503, 2;
	mov.u32 	%r1505, _ZZN3cub18CUB_300001_SM_10006detail6select23DeviceSelectSweepKernelINS2_10policy_hubIiNS0_8NullTypeEiLb0ELNS0_10SelectImplE1EE10Policy1000EN6thrust24THRUST_300001_SM_1000_NS6detail15normal_iteratorINSA_10device_ptrIiEEEEPS5_SF_PlNS0_13ScanTileStateIiLb1EEEN4cuda3std3__410__not_fn_tI13MarkMultiplesEES5_iNS2_19streaming_context_tIlLb1EEELS6_1EEEvT0_T1_T2_T3_T4_T5_T6_T7_iT8_NS1_7vsmem_tEE19static_temp_storage;
	add.s32 	%r1506, %r1505, %r1504;
	st.shared.u32 	[%r1506], %r115;
$L__BB4_314:
	setp.eq.s32 	%p543, %r1900, 0;
	@%p543 bra 	$L__BB4_316;
	sub.s32 	%r1507, %r204, %r190;
	shl.b32 	%r1508, %r1507, 2;
	mov.u32 	%r1509, _ZZN3cub18CUB_300001_SM_10006detail6select23DeviceSelectSweepKernelINS2_10policy_hubIiNS0_8NullTypeEiLb0ELNS0_10SelectImplE1EE10Policy1000EN6thrust24THRUST_300001_SM_1000_NS6detail15normal_iteratorINSA_10device_ptrIiEEEEPS5_SF_PlNS0_13ScanTileStateIiLb1EEEN4cuda3std3__410__not_fn_tI13MarkMultiplesEES5_iNS2_19streaming_context_tIlLb1EEELS6_1EEEvT0_T1_T2_T3_T4_T5_T6_T7_iT8_NS1_7vsmem_tEE19static_temp_storage;
	add.s32 	%r1510, %r1509, %r1508;
	st.shared.u32 	[%r1510], %r116;
$L__BB4_316:
	setp.eq.s32 	%p544, %r1901, 0;
	@%p544 bra 	$L__BB4_318;
	sub.s32 	%r1511, %r205, %r190;
	shl.b32 	%r1512, %r1511, 2;
	mov.u32 	%r1513, _ZZN3cub18CUB_300001_SM_10006detail6select23DeviceSelectSweepKernelINS2_10policy_hubIiNS0_8NullTypeEiLb0ELNS0_10SelectImplE1EE10Policy1000EN6thrust24THRUST_300001_SM_1000_NS6detail15normal_iteratorINSA_10device_ptrIiEEEEPS5_SF_PlNS0_13ScanTileStateIiLb1EEEN4cuda3std3__410__not_fn_tI13MarkMultiplesEES5_iNS2_19streaming_context_tIlLb1EEELS6_1EEEvT0_T1_T2_T3_T4_T5_T6_T7_iT8_NS1_7vsmem_tEE19static_temp_storage;
	add.s32 	%r1514, %r1513, %r1512;
	st.shared.u32 	[%r1514], %r117;
$L__BB4_318:
	setp.eq.s32 	%p545, %r1902, 0;
	@%p545 bra 	$L__BB4_320;
	sub.s32 	%r1515, %r206, %r190;
	shl.b32 	%r1516, %r1515, 2;
	mov.u32 	%r1517, _ZZN3cub18CUB_300001_SM_10006detail6select23DeviceSelectSweepKernelINS2_10policy_hubIiNS0_8NullTypeEiLb0ELNS0_10SelectImplE1EE10Policy1000EN6thrust24THRUST_300001_SM_1000_NS6detail15normal_iteratorINSA_10device_ptrIiEEEEPS5_SF_PlNS0_13ScanTileStateIiLb1EEEN4cuda3std3__410__not_fn_tI13MarkMultiplesEES5_iNS2_19streaming_context_tIlLb1EEELS6_1EEEvT0_T1_T2_T3_T4_T5_T6_T7_iT8_NS1_7vsmem_tEE19static_temp_storage;
	add.s32 	%r1518, %r1517, %r1516;
	st.shared.u32 	[%r1518], %r118;
$L__BB4_320:
	setp.eq.s32 	%p546, %r1903, 0;
	@%p546 bra 	$L__BB4_322;
	sub.s32 	%r1519, %r207, %r190;
	shl.b32 	%r1520, %r1519, 2;
	mov.u32 	%r1521, _ZZN3cub18CUB_300001_SM_10006detail6select23DeviceSelectSweepKernelINS2_10policy_hubIiNS0_8NullTypeEiLb0ELNS0_10SelectImplE1EE10Policy1000EN6thrust24THRUST_300001_SM_1000_NS6detail15normal_iteratorINSA_10device_ptrIiEEEEPS5_SF_PlNS0_13ScanTileStateIiLb1EEEN4cuda3std3__410__not_fn_tI13MarkMultiplesEES5_iNS2_19streaming_context_tIlLb1EEELS6_1EEEvT0_T1_T2_T3_T4_T5_T6_T7_iT8_NS1_7vsmem_tEE19static_temp_storage;
	add.s32 	%r1522, %r1521, %r1520;
	st.shared.u32 	[%r1522], %r119;
$L__BB4_322:
	setp.eq.s32 	%p547, %r1904, 0;
	@%p547 bra 	$L__BB4_324;
	sub.s32 	%r1523, %r208, %r190;
	shl.b32 	%r1524, %r1523, 2;
	mov.u32 	%r1525, _ZZN3cub18CUB_300001_SM_10006detail6select23DeviceSelectSweepKernelINS2_10policy_hubIiNS0_8NullTypeEiLb0ELNS0_10SelectImplE1EE10Policy1000EN6thrust24THRUST_300001_SM_1000_NS6detail15normal_iteratorINSA_10device_ptrIiEEEEPS5_SF_PlNS0_13ScanTileStateIiLb1EEEN4cuda3std3__410__not_fn_tI13MarkMultiplesEES5_iNS2_19streaming_context_tIlLb1EEELS6_1EEEvT0_T1_T2_T3_T4_T5_T6_T7_iT8_NS1_7vsmem_tEE19static_temp_storage;
	add.s32 	%r1526, %r1525, %r1524;
	st.shared.u32 	[%r1526], %r120;
$L__BB4_324:
	bar.sync 	0;
	mov.u32 	%r1919, %tid.x;
	setp.ge.s32 	%p548, %r1919, %r191;
	@%p548 bra 	$L__BB4_755;
	mov.u64 	%rd628, %rd215;
	ld.param.u8 	%rs3, [%rd628];
	ld.param.u64 	%rd629, [%rd628+24];
	cvta.to.global.u64 	%rd59, %rd629;
	not.b32 	%r1527, %r1919;
	add.s32 	%r210, %r191, %r1527;
	mul.hi.u32 	%r1528, %r210, -1431655765;
	shr.u32 	%r1529, %r1528, 8;
	add.s32 	%r211, %r1529, 1;
	and.b32  	%r1530, %r1529, 3;
	setp.eq.s32 	%p549, %r1530, 3;
	@%p549 bra 	$L__BB4_330;
	and.b32  	%r1531, %r211, 3;
	add.s32 	%r1915, %r190, %r1919;
	shl.b32 	%r1532, %r1919, 2;
	mov.u32 	%r1533, _ZZN3cub18CUB_300001_SM_10006detail6select23DeviceSelectSweepKernelINS2_10policy_hubIiNS0_8NullTypeEiLb0ELNS0_10SelectImplE1EE10Policy1000EN6thrust24THRUST_300001_SM_1000_NS6detail15normal_iteratorINSA_10device_ptrIiEEEEPS5_SF_PlNS0_13ScanTileStateIiLb1EEEN4cuda3std3__410__not_fn_tI13MarkMultiplesEES5_iNS2_19streaming_context_tIlLb1EEELS6_1EEEvT0_T1_T2_T3_T4_T5_T6_T7_iT8_NS1_7vsmem_tEE19static_temp_storage;
	add.s32 	%r1914, %r1533, %r1532;
	neg.s32 	%r1913, %r1531;
	mad.lo.s32 	%r1919, %r1531, 384, %r1919;
$L__BB4_327:
	.pragma "nounroll";
	setp.ne.s16 	%p550, %rs3, 0;
	mov.b64 	%rd819, 0;
	@%p550 bra 	$L__BB4_329;
	ld.global.u64 	%rd819, [%rd59];
$L__BB4_329:
	cvt.s64.s32 	%rd631, %r1915;
	add.s64 	%rd632, %rd819, %rd631;
	shl.b64 	%rd633, %rd632, 2;
	add.s64 	%rd634, %rd4, %rd633;
	ld.shared.u32 	%r1534, [%r1914];
	st.global.u32 	[%rd634], %r1534;
	add.s32 	%r1915, %r1915, 384;
	add.s32 	%r1914, %r1914, 1536;
	add.s32 	%r1913, %r1913, 1;
	setp.ne.s32 	%p551, %r1913, 0;
	@%p551 bra 	$L__BB4_327;
$L__BB4_330:
	setp.lt.u32 	%p552, %r210, 1152;
	@%p552 bra 	$L__BB4_755;
	add.s32 	%r1918, %r190, %r1919;
	shl.b32 	%r1535, %r1919, 2;
	mov.u32 	%r1536, _ZZN3cub18CUB_300001_SM_10006detail6select23DeviceSelectSweepKernelINS2_10policy_hubIiNS0_8NullTypeEiLb0ELNS0_10SelectImplE1EE10Policy1000EN6thrust24THRUST_300001_SM_1000_NS6detail15normal_iteratorINSA_10device_ptrIiEEEEPS5_SF_PlNS0_13ScanTileStateIiLb1EEEN4cuda3std3__410__not_fn_tI13MarkMultiplesEES5_iNS2_19streaming_context_tIlLb1EEELS6_1EEEvT0_T1_T2_T3_T4_T5_T6_T7_iT8_NS1_7vsmem_tEE19static_temp_storage;
	add.s32 	%r1537, %r1535, %r1536;
	add.s32 	%r1917, %r1537, 3072;
$L__BB4_332:
	setp.ne.s16 	%p553, %rs3, 0;
	cvt.s64.s32 	%rd62, %r1918;
	mov.b64 	%rd820, 0;
	@%p553 bra 	$L__BB4_334;
	ld.global.u64 	%rd820, [%rd59];
$L__BB4_334:
	setp.ne.s16 	%p554, %rs3, 0;
	add.s64 	%rd637, %rd820, %rd62;
	shl.b64 	%rd638, %rd637, 2;
	add.s64 	%rd639, %rd4, %rd638;
	ld.shared.u32 	%r1538, [%r1917+-3072];
	st.global.u32 	[%rd639], %r1538;
	mov.b64 	%rd821, 0;
	@%p554 bra 	$L__BB4_336;
	ld.global.u64 	%rd821, [%rd59];
$L__BB4_336:
	setp.ne.s16 	%p555, %rs3, 0;
	add.s64 	%rd641, %rd821, %rd62;
	shl.b64 	%rd642, %rd641, 2;
	add.s64 	%rd643, %rd4, %rd642;
	ld.shared.u32 	%r1539, [%r1917+-1536];
	st.global.u32 	[%rd643+1536], %r1539;
	mov.b64 	%rd822, 0;
	@%p555 bra 	$L__BB4_338;
	ld.global.u64 	%rd822, [%rd59];
$L__BB4_338:
	setp.ne.s16 	%p556, %rs3, 0;
	add.s64 	%rd645, %rd822, %rd62;
	shl.b64 	%rd646, %rd645, 2;
	add.s64 	%rd647, %rd4, %rd646;
	ld.shared.u32 	%r1540, [%r1917];
	st.global.u32 	[%rd647+3072], %r1540;
	mov.b64 	%rd823, 0;
	@%p556 bra 	$L__BB4_340;
	ld.global.u64 	%rd823, [%rd59];
$L__BB4_340:
	cvt.u32.u64 	%r1541, %rd62;
	add.s64 	%rd648, %rd823, %rd62;
	shl.b64 	%rd649, %rd648, 2;
	add.s64 	%rd650, %rd4, %rd649;
	ld.shared.u32 	%r1542, [%r1917+1536];
	st.global.u32 	[%rd650+4608], %r1542;
	add.s32 	%r1919, %r1919, 1536;
	add.s32 	%r1918, %r1541, 1536;
	add.s32 	%r1917, %r1917, 6144;
	setp.lt.s32 	%p557, %r1919, %r191;
	@%p557 bra 	$L__BB4_332;
	bra.uni 	$L__BB4_755;
$L__BB4_341:
	ld.param.u32 	%r1860, [_ZN3cub18CUB_300001_SM_10006detail6select23DeviceSelectSweepKernelINS2_10policy_hubIiNS0_8NullTypeEiLb0ELNS0_10SelectImplE1EE10Policy1000EN6thrust24THRUST_300001_SM_1000_NS6detail15normal_iteratorINSA_10device_ptrIiEEEEPS5_SF_PlNS0_13ScanTileStateIiLb1EEEN4cuda3std3__410__not_fn_tI13MarkMultiplesEES5_iNS2_19streaming_context_tIlLb1EEELS6_1EEEvT0_T1_T2_T3_T4_T5_T6_T7_iT8_NS1_7vsmem_tE_param_7];
	sub.s32 	%r231, %r1860, %r3;
	setp.ne.s32 	%p2, %r2, 0;
	@%p2 bra 	$L__BB4_532;
	ld.param.u8 	%rs32, [%rd1];
	setp.eq.s16 	%p229, %rs32, 0;
	ld.param.u64 	%rd366, [%rd1+16];
	selp.b64 	%rd367, %rd366, 0, %p229;
	cvt.u64.u32 	%rd368, %r3;
	add.s64 	%rd369, %rd367, %rd368;
	mov.u32 	%r232, %tid.x;
	and.b32  	%r972, %r232, 31;
	and.b32  	%r973, %r232, 992;
	mul.lo.s32 	%r974, %r973, 17;
	or.b32  	%r233, %r974, %r972;
	setp.ge.s32 	%p230, %r233, %r231;
	cvt.u64.u32 	%rd370, %r233;
	add.s64 	%rd371, %rd369, %rd370;
	shl.b64 	%rd372, %rd371, 2;
	add.s64 	%rd106, %rd3, %rd372;
	@%p230 bra 	$L__BB4_344;
	ld.global.u32 	%r1920, [%rd106];
$L__BB4_344:
	add.s32 	%r976, %r233, 32;
	setp.ge.s32 	%p231, %r976, %r231;
	@%p231 bra 	$L__BB4_346;
	ld.global.u32 	%r1921, [%rd106+128];
$L__BB4_346:
	add.s32 	%r978, %r233, 64;
	setp.ge.s32 	%p232, %r978, %r231;
	@%p232 bra 	$L__BB4_348;
	ld.global.u32 	%r1922, [%rd106+256];
$L__BB4_348:
	add.s32 	%r980, %r233, 96;
	setp.ge.s32 	%p233, %r980, %r231;
	@%p233 bra 	$L__BB4_350;
	ld.global.u32 	%r1923, [%rd106+384];
$L__BB4_350:
	add.s32 	%r982, %r233, 128;
	setp.ge.s32 	%p234, %r982, %r231;
	@%p234 bra 	$L__BB4_352;
	ld.global.u32 	%r1924, [%rd106+512];
$L__BB4_352:
	add.s32 	%r984, %r233, 160;
	setp.ge.s32 	%p235, %r984, %r231;
	@%p235 bra 	$L__BB4_354;
	ld.global.u32 	%r1925, [%rd106+640];
$L__BB4_354:
	add.s32 	%r986, %r233, 192;
	setp.ge.s32 	%p236, %r986, %r231;
	@%p236 bra 	$L__BB4_356;
	ld.global.u32 	%r1926, [%rd106+768];
$L__BB4_356:
	add.s32 	%r988, %r233, 224;
	setp.ge.s32 	%p237, %r988, %r231;
	@%p237 bra 	$L__BB4_358;
	ld.global.u32 	%r1927, [%rd106+896];
$L__BB4_358:
	add.s32 	%r990, %r233, 256;
	setp.ge.s32 	%p238, %r990, %r231;
	@%p238 bra 	$L__BB4_360;
	ld.global.u32 	%r1928, [%rd106+1024];
$L__BB4_360:
	add.s32 	%r992, %r233, 288;
	setp.ge.s32 	%p239, %r992, %r231;
	@%p239 bra 	$L__BB4_362;
	ld.global.u32 	%r1929, [%rd106+1152];
$L__BB4_362:
	add.s32 	%r994, %r233, 320;
	setp.ge.s32 	%p240, %r994, %r231;
	@%p240 bra 	$L__BB4_364;
	ld.global.u32 	%r1930, [%rd106+1280];
$L__BB4_364:
	add.s32 	%r996, %r233, 352;
	setp.ge.s32 	%p241, %r996, %r231;
	@%p241 bra 	$L__BB4_366;
	ld.global.u32 	%r1931, [%rd106+1408];
$L__BB4_366:
	add.s32 	%r998, %r233, 384;
	setp.ge.s32 	%p242, %r998, %r231;
	@%p242 bra 	$L__BB4_368;
	ld.global.u32 	%r1932, [%rd106+1536];
$L__BB4_368:
	add.s32 	%r1000, %r233, 416;
	setp.ge.s32 	%p243, %r1000, %r231;
	@%p243 bra 	$L__BB4_370;
	ld.global.u32 	%r1933, [%rd106+1664];
$L__BB4_370:
	add.s32 	%r1002, %r233, 448;
	setp.ge.s32 	%p244, %r1002, %r231;
	@%p244 bra 	$L__BB4_372;
	ld.global.u32 	%r1934, [%rd106+1792];
$L__BB4_372:
	add.s32 	%r1004, %r233, 480;
	setp.ge.s32 	%p245, %r1004, %r231;
	@%p245 bra 	$L__BB4_374;
	ld.global.u32 	%r1935, [%rd106+1920];
$L__BB4_374:
	add.s32 	%r1006, %r233, 512;
	setp.ge.s32 	%p246, %r1006, %r231;
	@%p246 bra 	$L__BB4_376;
	ld.global.u32 	%r1936, [%rd106+2048];
$L__BB4_376:
	// begin inline asm
	mov.u32 %r1007, %laneid;
	// end inline asm
	shr.u32 	%r1009, %r232, 5;
	mad.lo.s32 	%r1010, %r1009, 544, %r1007;
	shl.b32 	%r1011, %r1010, 2;
	mov.u32 	%r1012, _ZZN3cub18CUB_300001_SM_10006detail6select23DeviceSelectSweepKernelINS2_10policy_hubIiNS0_8NullTypeEiLb0ELNS0_10SelectImplE1EE10Policy1000EN6thrust24THRUST_300001_SM_1000_NS6detail15normal_iteratorINSA_10device_ptrIiEEEEPS5_SF_PlNS0_13ScanTileStateIiLb1EEEN4cuda3std3__410__not_fn_tI13MarkMultiplesEES5_iNS2_19streaming_context_tIlLb1EEELS6_1EEEvT0_T1_T2_T3_T4_T5_T6_T7_iT8_NS1_7vsmem_tEE19static_temp_storage;
	add.s32 	%r1013, %r1012, %r1011;
	st.shared.u32 	[%r1013], %r1920;
	st.shared.u32 	[%r1013+128], %r1921;
	st.shared.u32 	[%r1013+256], %r1922;
	st.shared.u32 	[%r1013+384], %r1923;
	st.shared.u32 	[%r1013+512], %r1924;
	st.shared.u32 	[%r1013+640], %r1925;
	st.shared.u32 	[%r1013+768], %r1926;
	st.shared.u32 	[%r1013+896], %r1927;
	st.shared.u32 	[%r1013+1024], %r1928;
	st.shared.u32 	[%r1013+1152], %r1929;
	st.shared.u32 	[%r1013+1280], %r1930;
	st.shared.u32 	[%r1013+1408], %r1931;
	st.shared.u32 	[%r1013+1536], %r1932;
	st.shared.u32 	[%r1013+1664], %r1933;
	st.shared.u32 	[%r1013+1792], %r1934;
	st.shared.u32 	[%r1013+1920], %r1935;
	st.shared.u32 	[%r1013+2048], %r1936;
	bar.warp.sync 	-1;
	shl.b32 	%r1014, %r1007, 6;
	add.s32 	%r1015, %r1013, %r1014;
	ld.shared.u32 	%r1016, [%r1015];
	ld.shared.u32 	%r270, [%r1015+4];
	ld.shared.u32 	%r271, [%r1015+8];
	ld.shared.u32 	%r272, [%r1015+12];
	ld.shared.u32 	%r273, [%r1015+16];
	ld.shared.u32 	%r274, [%r1015+20];
	ld.shared.u32 	%r275, [%r1015+24];
	ld.shared.u32 	%r276, [%r1015+28];
	ld.shared.u32 	%r277, [%r1015+32];
	ld.shared.u32 	%r278, [%r1015+36];
	ld.shared.u32 	%r279, [%r1015+40];
	ld.shared.u32 	%r280, [%r1015+44];
	ld.shared.u32 	%r281, [%r1015+48];
	ld.shared.u32 	%r282, [%r1015+52];
	ld.shared.u32 	%r283, [%r1015+56];
	ld.shared.u32 	%r284, [%r1015+60];
	ld.shared.u32 	%r285, [%r1015+64];
	mul.lo.s32 	%r286, %r232, 17;
	setp.ge.s32 	%p247, %r286, %r231;
	setp.le.s32 	%p248, %r1016, %r1;
	mov.b32 	%r1937, 1;
	or.pred  	%p249, %p247, %p248;
	@%p249 bra 	$L__BB4_378;
	rem.s32 	%r1017, %r1016, %r1;
	setp.ne.s32 	%p250, %r1017, 0;
	selp.u32 	%r1937, 1, 0, %p250;
$L__BB4_378:
	add.s32 	%r1019, %r286, 1;
	setp.ge.s32 	%p251, %r1019, %r231;
	setp.le.s32 	%p252, %r270, %r1;
	mov.b32 	%r1938, 1;
	or.pred  	%p253, %p251, %p252;
	@%p253 bra 	$L__BB4_380;
	rem.s32 	%r1020, %r270, %r1;
	setp.ne.s32 	%p254, %r1020, 0;
	selp.u32 	%r1938, 1, 0, %p254;
$L__BB4_380:
	add.s32 	%r1022, %r286, 2;
	setp.ge.s32 	%p255, %r1022, %r231;
	setp.le.s32 	%p256, %r271, %r1;
	mov.b32 	%r1939, 1;
	or.pred  	%p257, %p255, %p256;
	@%p257 bra 	$L__BB4_382;
	rem.s32 	%r1023, %r271, %r1;
	setp.ne.s32 	%p258, %r1023, 0;
	selp.u32 	%r1939, 1, 0, %p258;
$L__BB4_382:
	add.s32 	%r1025, %r286, 3;
	setp.ge.s32 	%p259, %r1025, %r231;
	setp.le.s32 	%p260, %r272, %r1;
	mov.b32 	%r1940, 1;
	or.pred  	%p261, %p259, %p260;
	@%p261 bra 	$L__BB4_384;
	rem.s32 	%r1026, %r272, %r1;
	setp.ne.s32 	%p262, %r1026, 0;
	selp.u32 	%r1940, 1, 0, %p262;
$L__BB4_384:
	add.s32 	%r1028, %r286, 4;
	setp.ge.s32 	%p263, %r1028, %r231;
	setp.le.s32 	%p264, %r273, %r1;
	mov.b32 	%r1941, 1;
	or.pred  	%p265, %p263, %p264;
	@%p265 bra 	$L__BB4_386;
	rem.s32 	%r1029, %r273, %r1;
	setp.ne.s32 	%p266, %r1029, 0;
	selp.u32 	%r1941, 1, 0, %p266;
$L__BB4_386:
	add.s32 	%r1031, %r286, 5;
	setp.ge.s32 	%p267, %r1031, %r231;
	setp.le.s32 	%p268, %r274, %r1;
	mov.b32 	%r1942, 1;
	or.pred  	%p269, %p267, %p268;
	@%p269 bra 	$L__BB4_388;
	rem.s32 	%r1032, %r274, %r1;
	setp.ne.s32 	%p270, %r1032, 0;
	selp.u32 	%r1942, 1, 0, %p270;
$L__BB4_388:
	add.s32 	%r1034, %r286, 6;
	setp.ge.s32 	%p271, %r1034, %r231;
	setp.le.s32 	%p272, %r275, %r1;
	mov.b32 	%r1943, 1;
	or.pred  	%p273, %p271, %p272;
	@%p273 bra 	$L__BB4_390;
	rem.s32 	%r1035, %r275, %r1;
	setp.ne.s32 	%p274, %r1035, 0;
	selp.u32 	%r1943, 1, 0, %p274;
$L__BB4_390:
	add.s32 	%r1037, %r286, 7;
	setp.ge.s32 	%p275, %r1037, %r231;
	setp.le.s32 	%p276, %r276, %r1;
	mov.b32 	%r1944, 1;
	or.pred  	%p277, %p275, %p276;
	@%p277 bra 	$L__BB4_392;
	rem.s32 	%r1038, %r276, %r1;
	setp.ne.s32 	%p278, %r1038, 0;
	selp.u32 	%r1944, 1, 0, %p278;
$L__BB4_392:
	add.s32 	%r1040, %r286, 8;
	setp.ge.s32 	%p279, %r1040, %r231;
	setp.le.s32 	%p280, %r277, %r1;
	mov.b32 	%r1945, 1;
	or.pred  	%p281, %p279, %p280;
	@%p281 bra 	$L__BB4_394;
	rem.s32 	%r1041, %r277, %r1;
	setp.ne.s32 	%p282, %r1041, 0;
	selp.u32 	%r1945, 1, 0, %p282;
$L__BB4_394:
	add.s32 	%r1043, %r286, 9;
	setp.ge.s32 	%p283, %r1043, %r231;
	setp.le.s32 	%p284, %r278, %r1;
	mov.b32 	%r1946, 1;
	or.pred  	%p285, %p283, %p284;
	@%p285 bra 	$L__BB4_396;
	rem.s32 	%r1044, %r278, %r1;
	setp.ne.s32 	%p286, %r1044, 0;
	selp.u32 	%r1946, 1, 0, %p286;
$L__BB4_396:
	add.s32 	%r1046, %r286, 10;
	setp.ge.s32 	%p287, %r1046, %r231;
	setp.le.s32 	%p288, %r279, %r1;
	mov.b32 	%r1947, 1;
	or.pred  	%p289, %p287, %p288;
	@%p289 bra 	$L__BB4_398;
	rem.s32 	%r1047, %r279, %r1;
	setp.ne.s32 	%p290, %r1047, 0;
	selp.u32 	%r1947, 1, 0, %p290;
$L__BB4_398:
	add.s32 	%r1049, %r286, 11;
	setp.ge.s32 	%p291, %r1049, %r231;
	setp.le.s32 	%p292, %r280, %r1;
	mov.b32 	%r1948, 1;
	or.pred  	%p293, %p291, %p292;
	@%p293 bra 	$L__BB4_400;
	rem.s32 	%r1050, %r280, %r1;
	setp.ne.s32 	%p294, %r1050, 0;
	selp.u32 	%r1948, 1, 0, %p294;
$L__BB4_400:
	add.s32 	%r1052, %r286, 12;
	setp.ge.s32 	%p295, %r1052, %r231;
	setp.le.s32 	%p296, %r281, %r1;
	mov.b32 	%r1949, 1;
	or.pred  	%p297, %p295, %p296;
	@%p297 bra 	$L__BB4_402;
	rem.s32 	%r1053, %r281, %r1;
	setp.ne.s32 	%p298, %r1053, 0;
	selp.u32 	%r1949, 1, 0, %p298;
$L__BB4_402:
	add.s32 	%r1055, %r286, 13;
	setp.ge.s32 	%p299, %r1055, %r231;
	setp.le.s32 	%p300, %r282, %r1;
	mov.b32 	%r1950, 1;
	or.pred  	%p301, %p299, %p300;
	@%p301 bra 	$L__BB4_404;
	rem.s32 	%r1056, %r282, %r1;
	setp.ne.s32 	%p302, %r1056, 0;
	selp.u32 	%r1950, 1, 0, %p302;
$L__BB4_404:
	add.s32 	%r1058, %r286, 14;
	setp.ge.s32 	%p303, %r1058, %r231;
	setp.le.s32 	%p304, %r283, %r1;
	mov.b32 	%r1951, 1;
	or.pred  	%p305, %p303, %p304;
	@%p305 bra 	$L__BB4_406;
	rem.s32 	%r1059, %r283, %r1;
	setp.ne.s32 	%p306, %r1059, 0;
	selp.u32 	%r1951, 1, 0, %p306;
$L__BB4_406:
	add.s32 	%r1061, %r286, 15;
	setp.ge.s32 	%p307, %r1061, %r231;
	setp.le.s32 	%p308, %r284, %r1;
	mov.b32 	%r1952, 1;
	or.pred  	%p309, %p307, %p308;
	@%p309 bra 	$L__BB4_408;
	rem.s32 	%r1062, %r284, %r1;
	setp.ne.s32 	%p310, %r1062, 0;
	selp.u32 	%r1952, 1, 0, %p310;
$L__BB4_408:
	add.s32 	%r1064, %r286, 16;
	setp.ge.s32 	%p311, %r1064, %r231;
	setp.le.s32 	%p312, %r285, %r1;
	mov.b32 	%r1953, 1;
	or.pred  	%p313, %p311, %p312;
	@%p313 bra 	$L__BB4_410;
	rem.s32 	%r1065, %r285, %r1;
	setp.ne.s32 	%p314, %r1065, 0;
	selp.u32 	%r1953, 1, 0, %p314;
$L__BB4_410:
	bar.sync 	0;
	add.s32 	%r1096, %r1938, %r1937;
	add.s32 	%r1097, %r1939, %r1096;
	add.s32 	%r1098, %r1940, %r1097;
	add.s32 	%r1099, %r1941, %r1098;
	add.s32 	%r1100, %r1942, %r1099;
	add.s32 	%r1101, %r1943, %r1100;
	add.s32 	%r1102, %r1944, %r1101;
	add.s32 	%r1103, %r1945, %r1102;
	add.s32 	%r1104, %r1946, %r1103;
	add.s32 	%r1105, %r1947, %r1104;
	add.s32 	%r1106, %r1948, %r1105;
	add.s32 	%r1107, %r1949, %r1106;
	add.s32 	%r1108, %r1950, %r1107;
	add.s32 	%r1109, %r1951, %r1108;
	add.s32 	%r1110, %r1952, %r1109;
	add.s32 	%r1070, %r1953, %r1110;
	mov.b32 	%r1068, 1;
	mov.b32 	%r1093, 0;
	mov.b32 	%r1095, -1;
	// begin inline asm
	{  .reg .s32 r0;  .reg .pred p;  shfl.sync.up.b32 r0|p, %r1070, %r1068, %r1093, %r1095;  @p add.s32 r0, r0, %r1070;  mov.s32 %r1066, r0;}
	// end inline asm
	mov.b32 	%r1074, 2;
	// begin inline asm
	{  .reg .s32 r0;  .reg .pred p;  shfl.sync.up.b32 r0|p, %r1066, %r1074, %r1093, %r1095;  @p add.s32 r0, r0, %r1066;  mov.s32 %r1072, r0;}
	// end inline asm
	mov.b32 	%r1080, 4;
	// begin inline asm
	{  .reg .s32 r0;  .reg .pred p;  shfl.sync.up.b32 r0|p, %r1072, %r1080, %r1093, %r1095;  @p add.s32 r0, r0, %r1072;  mov.s32 %r1078, r0;}
	// end inline asm
	mov.b32 	%r1086, 8;
	// begin inline asm
	{  .reg .s32 r0;  .reg .pred p;  shfl.sync.up.b32 r0|p, %r1078, %r1086, %r1093, %r1095;  @p add.s32 r0, r0, %r1078;  mov.s32 %r1084, r0;}
	// end inline asm
	mov.b32 	%r1092, 16;
	// begin inline asm
	{  .reg .s32 r0;  .reg .pred p;  shfl.sync.up.b32 r0|p, %r1084, %r1092, %r1093, %r1095;  @p add.s32 r0, r0, %r1084;  mov.s32 %r1090, r0;}
	// end inline asm
	setp.ne.s32 	%p315, %r1007, 31;
	@%p315 bra 	$L__BB4_412;
	shr.u32 	%r1112, %r232, 3;
	and.b32  	%r1113, %r1112, 124;
	add.s32 	%r1115, %r1012, %r1113;
	st.shared.u32 	[%r1115], %r1090;
$L__BB4_412:
	ld.param.u32 	%r1864, [_ZN3cub18CUB_300001_SM_10006detail6select23DeviceSelectSweepKernelINS2_10policy_hubIiNS0_8NullTypeEiLb0ELNS0_10SelectImplE1EE10Policy1000EN6thrust24THRUST_300001_SM_1000_NS6detail15normal_iteratorINSA_10device_ptrIiEEEEPS5_SF_PlNS0_13ScanTileStateIiLb1EEEN4cuda3std3__410__not_fn_tI13MarkMultiplesEES5_iNS2_19streaming_context_tIlLb1EEELS6_1EEEvT0_T1_T2_T3_T4_T5_T6_T7_iT8_NS1_7vsmem_tE_param_7];
	bar.sync 	0;
	ld.shared.v4.u32 	{%r322, %r323, %r324, %r325}, [_ZZN3cub18CUB_300001_SM_10006detail6select23DeviceSelectSweepKernelINS2_10policy_hubIiNS0_8NullTypeEiLb0ELNS0_10SelectImplE1EE10Policy1000EN6thrust24THRUST_300001_SM_1000_NS6detail15normal_iteratorINSA_10device_ptrIiEEEEPS5_SF_PlNS0_13ScanTileStateIiLb1EEEN4cuda3std3__410__not_fn_tI13MarkMultiplesEES5_iNS2_19streaming_context_tIlLb1EEELS6_1EEEvT0_T1_T2_T3_T4_T5_T6_T7_iT8_NS1_7vsmem_tEE19static_temp_storage];
	mov.u32 	%r1116, %tid.x;
	shr.u32 	%r1117, %r1116, 5;
	add.s32 	%r1118, %r323, %r322;
	setp.eq.s32 	%p316, %r1117, 2;
	selp.b32 	%r1119, %r1118, %r322, %p316;
	add.s32 	%r1120, %r1118, %r324;
	setp.eq.s32 	%p317, %r1117, 3;
	selp.b32 	%r1121, %r1120, %r1119, %p317;
	add.s32 	%r1122, %r1120, %r325;
	setp.eq.s32 	%p318, %r1117, 4;
	selp.b32 	%r1123, %r1122, %r1121, %p318;
	ld.shared.v4.u32 	{%r326, %r327, %r328, %r329}, [_ZZN3cub18CUB_300001_SM_10006detail6select23DeviceSelectSweepKernelINS2_10policy_hubIiNS0_8NullTypeEiLb0ELNS0_10SelectImplE1EE10Policy1000EN6thrust24THRUST_300001_SM_1000_NS6detail15normal_iteratorINSA_10device_ptrIiEEEEPS5_SF_PlNS0_13ScanTileStateIiLb1EEEN4cuda3std3__410__not_fn_tI13MarkMultiplesEES5_iNS2_19streaming_context_tIlLb1EEELS6_1EEEvT0_T1_T2_T3_T4_T5_T6_T7_iT8_NS1_7vsmem_tEE19static_temp_storage+16];
	add.s32 	%r1124, %r1122, %r326;
	setp.eq.s32 	%p319, %r1117, 5;
	selp.b32 	%r1125, %r1124, %r1123, %p319;
	add.s32 	%r1126, %r1124, %r327;
	setp.eq.s32 	%p320, %r1117, 6;
	selp.b32 	%r1127, %r1126, %r1125, %p320;
	add.s32 	%r1128, %r1126, %r328;
	setp.eq.s32 	%p321, %r1117, 7;
	selp.b32 	%r1129, %r1128, %r1127, %p321;
	add.s32 	%r1130, %r1128, %r329;
	setp.eq.s32 	%p322, %r1117, 8;
	selp.b32 	%r1131, %r1130, %r1129, %p322;
	ld.shared.v4.u32 	{%r330, %r331, %r332, %r333}, [_ZZN3cub18CUB_300001_SM_10006detail6select23DeviceSelectSweepKernelINS2_10policy_hubIiNS0_8NullTypeEiLb0ELNS0_10SelectImplE1EE10Policy1000EN6thrust24THRUST_300001_SM_1000_NS6detail15normal_iteratorINSA_10device_ptrIiEEEEPS5_SF_PlNS0_13ScanTileStateIiLb1EEEN4cuda3std3__410__not_fn_tI13MarkMultiplesEES5_iNS2_19streaming_context_tIlLb1EEELS6_1EEEvT0_T1_T2_T3_T4_T5_T6_T7_iT8_NS1_7vsmem_tEE19static_temp_storage+32];
	add.s32 	%r1132, %r1130, %r330;
	setp.eq.s32 	%p323, %r1117, 9;
	selp.b32 	%r1133, %r1132, %r1131, %p323;
	add.s32 	%r1134, %r1132, %r331;
	setp.eq.s32 	%p324, %r1117, 10;
	selp.b32 	%r1135, %r1134, %r1133, %p324;
	add.s32 	%r1136, %r1134, %r332;
	setp.eq.s32 	%p325, %r1117, 11;
	selp.b32 	%r1137, %r1136, %r1135, %p325;
	setp.lt.u32 	%p326, %r1116, 32;
	selp.b32 	%r1138, 0, %r1137, %p326;
	setp.eq.s32 	%p327, %r1007, 0;
	add.s32 	%r1139, %r1938, %r1937;
	add.s32 	%r1140, %r1939, %r1139;
	add.s32 	%r1141, %r1940, %r1140;
	add.s32 	%r1142, %r1941, %r1141;
	add.s32 	%r1143, %r1942, %r1142;
	add.s32 	%r1144, %r1943, %r1143;
	add.s32 	%r1145, %r1944, %r1144;
	add.s32 	%r1146, %r1945, %r1145;
	add.s32 	%r1147, %r1946, %r1146;
	add.s32 	%r1148, %r1947, %r1147;
	add.s32 	%r1149, %r1948, %r1148;
	add.s32 	%r1150, %r1949, %r1149;
	add.s32 	%r1151, %r1950, %r1150;
	add.s32 	%r1152, %r1951, %r1151;
	add.s32 	%r1153, %r1952, %r1152;
	add.s32 	%r1154, %r1953, %r1153;
	sub.s32 	%r1155, %r1090, %r1154;
	selp.b32 	%r1156, 0, %r1155, %p327;
	add.s32 	%r334, %r1138, %r1156;
	add.s32 	%r335, %r334, %r1937;
	add.s32 	%r336, %r1139, %r334;
	add.s32 	%r337, %r1140, %r334;
	add.s32 	%r338, %r1141, %r334;
	add.s32 	%r339, %r1142, %r334;
	add.s32 	%r340, %r1143, %r334;
	add.s32 	%r341, %r1144, %r334;
	add.s32 	%r342, %r1145, %r334;
	add.s32 	%r343, %r1146, %r334;
	add.s32 	%r344, %r1147, %r334;
	add.s32 	%r345, %r1148, %r334;
	add.s32 	%r346, %r1149, %r334;
	add.s32 	%r347, %r1150, %r334;
	add.s32 	%r348, %r1151, %r334;
	add.s32 	%r349, %r1152, %r334;
	add.s32 	%r350, %r1153, %r334;
	mov.u32 	%r1157, %ctaid.x;
	mov.u32 	%r1158, %nctaid.y;
	mov.u32 	%r1159, %ctaid.y;
	mad.lo.s32 	%r1160, %r1157, %r1158, %r1159;
	mul.lo.s32 	%r1161, %r1160, 6528;
	sub.s32 	%r1162, %r1864, %r1161;
	add.s32 	%r1163, %r1162, %r333;
	add.s32 	%r1164, %r1163, %r1136;
	add.s32 	%r2008, %r1164, -6528;
	setp.gt.s32 	%p328, %r2008, 384;
	@%p328 bra 	$L__BB4_481;
	setp.ne.s32 	%p329, %r1937, 0;
	setp.lt.s32 	%p330, %r334, %r2008;
	and.pred  	%p331, %p329, %p330;
	@%p331 bra 	$L__BB4_414;
	bra.uni 	$L__BB4_417;
$L__BB4_414:
	mov.u64 	%rd374, %rd215;
	ld.param.u8 	%rs33, [%rd374];
	setp.ne.s16 	%p332, %rs33, 0;
	mov.b64 	%rd848, 0;
	@%p332 bra 	$L__BB4_416;
	mov.u64 	%rd375, %rd215;
	ld.param.u64 	%rd376, [%rd375+24];
	cvta.to.global.u64 	%rd377, %rd376;
	ld.global.u64 	%rd848, [%rd377];
$L__BB4_416:
	cvt.s64.s32 	%rd378, %r334;
	add.s64 	%rd379, %rd848, %rd378;
	shl.b64 	%rd380, %rd379, 2;
	add.s64 	%rd381, %rd4, %rd380;
	st.global.u32 	[%rd381], %r1016;
$L__BB4_417:
	setp.eq.s32 	%p333, %r1938, 0;
	setp.ge.s32 	%p334, %r335, %r2008;
	or.pred  	%p335, %p333, %p334;
	@%p335 bra 	$L__BB4_421;
	mov.u64 	%rd383, %rd215;
	ld.param.u8 	%rs34, [%rd383];
	setp.ne.s16 	%p336, %rs34, 0;
	mov.b64 	%rd849, 0;
	@%p336 bra 	$L__BB4_420;
	mov.u64 	%rd384, %rd215;
	ld.param.u64 	%rd385, [%rd384+24];
	cvta.to.global.u64 	%rd386, %rd385;
	ld.global.u64 	%rd849, [%rd386];
$L__BB4_420:
	cvt.s64.s32 	%rd387, %r335;
	add.s64 	%rd388, %rd849, %rd387;
	shl.b64 	%rd389, %rd388, 2;
	add.s64 	%rd390, %rd4, %rd389;
	st.global.u32 	[%rd390], %r270;
$L__BB4_421:
	setp.eq.s32 	%p337, %r1939, 0;
	setp.ge.s32 	%p338, %r336, %r2008;
	or.pred  	%p339, %p337, %p338;
	@%p339 bra 	$L__BB4_425;
	mov.u64 	%rd392, %rd215;
	ld.param.u8 	%rs35, [%rd392];
	setp.ne.s16 	%p340, %rs35, 0;
	mov.b64 	%rd850, 0;
	@%p340 bra 	$L__BB4_424;
	mov.u64 	%rd393, %rd215;
	ld.param.u64 	%rd394, [%rd393+24];
	cvta.to.global.u64 	%rd395, %rd394;
	ld.global.u64 	%rd850, [%rd395];
$L__BB4_424:
	cvt.s64.s32 	%rd396, %r336;
	add.s64 	%rd397, %rd850, %rd396;
	shl.b64 	%rd398, %rd397, 2;
	add.s64 	%rd399, %rd4, %rd398;
	st.global.u32 	[%rd399], %r271;
$L__BB4_425:
	setp.eq.s32 	%p341, %r1940, 0;
	setp.ge.s32 	%p342, %r337, %r2008;
	or.pred  	%p343, %p341, %p342;
	@%p343 bra 	$L__BB4_429;
	mov.u64 	%rd401, %rd215;
	ld.param.u8 	%rs36, [%rd401];
	setp.ne.s16 	%p344, %rs36, 0;
	mov.b64 	%rd851, 0;
	@%p344 bra 	$L__BB4_428;
	mov.u64 	%rd402, %rd215;
	ld.param.u64 	%rd403, [%rd402+24];
	cvta.to.global.u64 	%rd404, %rd403;
	ld.global.u64 	%rd851, [%rd404];
$L__BB4_428:
	cvt.s64.s32 	%rd405, %r337;
	add.s64 	%rd406, %rd851, %rd405;
	shl.b64 	%rd407, %rd406, 2;
	add.s64 	%rd408, %rd4, %rd407;
	st.global.u32 	[%rd408], %r272;
$L__BB4_429:
	mov.u64 	%rd409, %rd215;
	ld.param.u64 	%rd410, [%rd409+24];
	cvta.to.global.u64 	%rd132, %rd410;
	ld.param.u8 	%rs6, [%rd409];
	setp.eq.s32 	%p345, %r1941, 0;
	setp.ge.s32 	%p346, %r338, %r2008;
	or.pred  	%p347, %p345, %p346;
	@%p347 bra 	$L__BB4_433;
	setp.ne.s16 	%p348, %rs6, 0;
	mov.b64 	%rd852, 0;
	@%p348 bra 	$L__BB4_432;
	ld.global.u64 	%rd852, [%rd132];
$L__BB4_432:
	cvt.s64.s32 	%rd412, %r338;
	add.s64 	%rd413, %rd852, %rd412;
	shl.b64 	%rd414, %rd413, 2;
	add.s64 	%rd415, %rd4, %rd414;
	st.global.u32 	[%rd415], %r273;
$L__BB4_433:
	setp.eq.s32 	%p349, %r1942, 0;
	setp.ge.s32 	%p350, %r339, %r2008;
	or.pred  	%p351, %p349, %p350;
	@%p351 bra 	$L__BB4_437;
	setp.ne.s16 	%p352, %rs6, 0;
	mov.b64 	%rd853, 0;
	@%p352 bra 	$L__BB4_436;
	ld.global.u64 	%rd853, [%rd132];
$L__BB4_436:
	cvt.s64.s32 	%rd417, %r339;
	add.s64 	%rd418, %rd853, %rd417;
	shl.b64 	%rd419, %rd418, 2;
	add.s64 	%rd420, %rd4, %rd419;
	st.global.u32 	[%rd420], %r274;
$L__BB4_437:
	setp.eq.s32 	%p353, %r1943, 0;
	setp.ge.s32 	%p354, %r340, %r2008;
	or.pred  	%p355, %p353, %p354;
	@%p355 bra 	$L__BB4_441;
	setp.ne.s16 	%p356, %rs6, 0;
	mov.b64 	%rd854, 0;
	@%p356 bra 	$L__BB4_440;
	ld.global.u64 	%rd854, [%rd132];
$L__BB4_440:
	cvt.s64.s32 	%rd422, %r340;
	add.s64 	%rd423, %rd854, %rd422;
	shl.b64 	%rd424, %rd423, 2;
	add.s64 	%rd425, %rd4, %rd424;
	st.global.u32 	[%rd425], %r275;
$L__BB4_441:
	setp.eq.s32 	%p357, %r1944, 0;
	setp.ge.s32 	%p358, %r341, %r2008;
	or.pred  	%p359, %p357, %p358;
	@%p359 bra 	$L__BB4_445;
	setp.ne.s16 	%p360, %rs6, 0;
	mov.b64 	%rd855, 0;
	@%p360 bra 	$L__BB4_444;
	ld.global.u64 	%rd855, [%rd132];
$L__BB4_444:
	cvt.s64.s32 	%rd427, %r341;
	add.s64 	%rd428, %rd855, %rd427;
	shl.b64 	%rd429, %rd428, 2;
	add.s64 	%rd430, %rd4, %rd429;
	st.global.u32 	[%rd430], %r276;
$L__BB4_445:
	setp.eq.s32 	%p361, %r1945, 0;
	setp.ge.s32 	%p362, %r342, %r2008;
	or.pred  	%p363, %p361, %p362;
	@%p363 bra 	$L__BB4_449;
	setp.ne.s16 	%p364, %rs6, 0;
	mov.b64 	%rd856, 0;
	@%p364 bra 	$L__BB4_448;
	ld.global.u64 	%rd856, [%rd132];
$L__BB4_448:
	cvt.s64.s32 	%rd432, %r342;
	add.s64 	%rd433, %rd856, %rd432;
	shl.b64 	%rd434, %rd433, 2;
	add.s64 	%rd435, %rd4, %rd434;
	st.global.u32 	[%rd435], %r277;
$L__BB4_449:
	setp.eq.s32 	%p365, %r1946, 0;
	setp.ge.s32 	%p366, %r343, %r2008;
	or.pred  	%p367, %p365, %p366;
	@%p367 bra 	$L__BB4_453;
	setp.ne.s16 	%p368, %rs6, 0;
	mov.b64 	%rd857, 0;
	@%p368 bra 	$L__BB4_452;
	ld.global.u64 	%rd857, [%rd132];
$L__BB4_452:
	cvt.s64.s32 	%rd437, %r343;
	add.s64 	%rd438, %rd857, %rd437;
	shl.b64 	%rd439, %rd438, 2;
	add.s64 	%rd440, %rd4, %rd439;
	st.global.u32 	[%rd440], %r278;
$L__BB4_453:
	setp.eq.s32 	%p369, %r1947, 0;
	setp.ge.s32 	%p370, %r344, %r2008;
	or.pred  	%p371, %p369, %p370;
	@%p371 bra 	$L__BB4_457;
	setp.ne.s16 	%p372, %rs6, 0;
	mov.b64 	%rd858, 0;
	@%p372 bra 	$L__BB4_456;
	ld.global.u64 	%rd858, [%rd132];
$L__BB4_456:
	cvt.s64.s32 	%rd442, %r344;
	add.s64 	%rd443, %rd858, %rd442;
	shl.b64 	%rd444, %rd443, 2;
	add.s64 	%rd445, %rd4, %rd444;
	st.global.u32 	[%rd445], %r279;
$L__BB4_457:
	setp.eq.s32 	%p373, %r1948, 0;
	setp.ge.s32 	%p374, %r345, %r2008;
	or.pred  	%p375, %p373, %p374;
	@%p375 bra 	$L__BB4_461;
	setp.ne.s16 	%p376, %rs6, 0;
	mov.b64 	%rd859, 0;
	@%p376 bra 	$L__BB4_460;
	ld.global.u64 	%rd859, [%rd132];
$L__BB4_460:
	cvt.s64.s32 	%rd447, %r345;
	add.s64 	%rd448, %rd859, %rd447;
	shl.b64 	%rd449, %rd448, 2;
	add.s64 	%rd450, %rd4, %rd449;
	st.global.u32 	[%rd450], %r280;
$L__BB4_461:
	setp.eq.s32 	%p377, %r1949, 0;
	setp.ge.s32 	%p378, %r346, %r2008;
	or.pred  	%p379, %p377, %p378;
	@%p379 bra 	$L__BB4_465;
	setp.ne.s16 	%p380, %rs6, 0;
	mov.b64 	%rd860, 0;
	@%p380 bra 	$L__BB4_464;
	ld.global.u64 	%rd860, [%rd132];
$L__BB4_464:
	cvt.s64.s32 	%rd452, %r346;
	add.s64 	%rd453, %rd860, %rd452;
	shl.b64 	%rd454, %rd453, 2;
	add.s64 	%rd455, %rd4, %rd454;
	st.global.u32 	[%rd455], %r281;
$L__BB4_465:
	setp.eq.s32 	%p381, %r1950, 0;
	setp.ge.s32 	%p382, %r347, %r2008;
	or.pred  	%p383, %p381, %p382;
	@%p383 bra 	$L__BB4_469;
	setp.ne.s16 	%p384, %rs6, 0;
	mov.b64 	%rd861, 0;
	@%p384 bra 	$L__BB4_468;
	ld.global.u64 	%rd861, [%rd132];
$L__BB4_468:
	cvt.s64.s32 	%rd457, %r347;
	add.s64 	%rd458, %rd861, %rd457;
	shl.b64 	%rd459, %rd458, 2;
	add.s64 	%rd460, %rd4, %rd459;
	st.global.u32 	[%rd460], %r282;
$L__BB4_469:
	setp.eq.s32 	%p385, %r1951, 0;
	setp.ge.s32 	%p386, %r348, %r2008;
	or.pred  	%p387, %p385, %p386;
	@%p387 bra 	$L__BB4_473;
	setp.ne.s16 	%p388, %rs6, 0;
	mov.b64 	%rd862, 0;
	@%p388 bra 	$L__BB4_472;
	ld.global.u64 	%rd862, [%rd132];
$L__BB4_472:
	cvt.s64.s32 	%rd462, %r348;
	add.s64 	%rd463, %rd862, %rd462;
	shl.b64 	%rd464, %rd463, 2;
	add.s64 	%rd465, %rd4, %rd464;
	st.global.u32 	[%rd465], %r283;
$L__BB4_473:
	setp.eq.s32 	%p389, %r1952, 0;
	setp.ge.s32 	%p390, %r349, %r2008;
	or.pred  	%p391, %p389, %p390;
	@%p391 bra 	$L__BB4_477;
	setp.ne.s16 	%p392, %rs6, 0;
	mov.b64 	%rd863, 0;
	@%p392 bra 	$L__BB4_476;
	ld.global.u64 	%rd863, [%rd132];
$L__BB4_476:
	cvt.s64.s32 	%rd467, %r349;
	add.s64 	%rd468, %rd863, %rd467;
	shl.b64 	%rd469, %rd468, 2;
	add.s64 	%rd470, %rd4, %rd469;
	st.global.u32 	[%rd470], %r284;
$L__BB4_477:
	setp.eq.s32 	%p393, %r1953, 0;
	setp.ge.s32 	%p394, %r350, %r2008;
	or.pred  	%p395, %p393, %p394;
	@%p395 bra 	$L__BB4_747;
	setp.ne.s16 	%p396, %rs6, 0;
	mov.b64 	%rd864, 0;
	@%p396 bra 	$L__BB4_480;
	ld.global.u64 	%rd864, [%rd132];
$L__BB4_480:
	cvt.s64.s32 	%rd472, %r350;
	add.s64 	%rd473, %rd864, %rd472;
	shl.b64 	%rd474, %rd473, 2;
	add.s64 	%rd475, %rd4, %rd474;
	st.global.u32 	[%rd475], %r285;
	bra.uni 	$L__BB4_747;
$L__BB4_481:
	bar.sync 	0;
	setp.eq.s32 	%p397, %r1937, 0;
	@%p397 bra 	$L__BB4_483;
	shl.b32 	%r1165, %r334, 2;
	mov.u32 	%r1166, _ZZN3cub18CUB_300001_SM_10006detail6select23DeviceSelectSweepKernelINS2_10policy_hubIiNS0_8NullTypeEiLb0ELNS0_10SelectImplE1EE10Policy1000EN6thrust24THRUST_300001_SM_1000_NS6detail15normal_iteratorINSA_10device_ptrIiEEEEPS5_SF_PlNS0_13ScanTileStateIiLb1EEEN4cuda3std3__410__not_fn_tI13MarkMultiplesEES5_iNS2_19streaming_context_tIlLb1EEELS6_1EEEvT0_T1_T2_T3_T4_T5_T6_T7_iT8_NS1_7vsmem_tEE19static_temp_storage;
	add.s32 	%r1167, %r1166, %r1165;
	st.shared.u32 	[%r1167], %r1016;
$L__BB4_483:
	setp.eq.s32 	%p398, %r1938, 0;
	@%p398 bra 	$L__BB4_485;
	shl.b32 	%r1168, %r335, 2;
	mov.u32 	%r1169, _ZZN3cub18CUB_300001_SM_10006detail6select23DeviceSelectSweepKernelINS2_10policy_hubIiNS0_8NullTypeEiLb0ELNS0_10SelectImplE1EE10Policy1000EN6thrust24THRUST_300001_SM_1000_NS6detail15normal_iteratorINSA_10device_ptrIiEEEEPS5_SF_PlNS0_13ScanTileStateIiLb1EEEN4cuda3std3__410__not_fn_tI13MarkMultiplesEES5_iNS2_19streaming_context_tIlLb1EEELS6_1EEEvT0_T1_T2_T3_T4_T5_T6_T7_iT8_NS1_7vsmem_tEE19static_temp_storage;
	add.s32 	%r1170, %r1169, %r1168;
	st.shared.u32 	[%r1170], %r270;
$L__BB4_485:
	setp.eq.s32 	%p399, %r1939, 0;
	@%p399 bra 	$L__BB4_487;
	shl.b32 	%r1171, %r336, 2;
	mov.u32 	%r1172, _ZZN3cub18CUB_300001_SM_10006detail6select23DeviceSelectSweepKernelINS2_10policy_hubIiNS0_8NullTypeEiLb0ELNS0_10SelectImplE1EE10Policy1000EN6thrust24THRUST_300001_SM_1000_NS6detail15normal_iteratorINSA_10device_ptrIiEEEEPS5_SF_PlNS0_13ScanTileStateIiLb1EEEN4cuda3std3__410__not_fn_tI13MarkMultiplesEES5_iNS2_19streaming_context_tIlLb1EEELS6_1EEEvT0_T1_T2_T3_T4_T5_T6_T7_iT8_NS1_7vsmem_tEE19static_temp_storage;
	add.s32 	%r1173, %r1172, %r1171;
	st.shared.u32 	[%r1173], %r271;
$L__BB4_487:
	setp.eq.s32 	%p400, %r1940, 0;
	@%p400 bra 	$L__BB4_489;
	shl.b32 	%r1174, %r337, 2;
	mov.u32 	%r1175, _ZZN3cub18CUB_300001_SM_10006detail6select23DeviceSelectSweepKernelINS2_10policy_hubIiNS0_8NullTypeEiLb0ELNS0_10SelectImplE1EE10Policy1000EN6thrust24THRUST_300001_SM_1000_NS6detail15normal_iteratorINSA_10device_ptrIiEEEEPS5_SF_PlNS0_13ScanTileStateIiLb1EEEN4cuda3std3__410__not_fn_tI13MarkMultiplesEES5_iNS2_19streaming_context_tIlLb1EEELS6_1EEEvT0_T1_T2_T3_T4_T5_T6_T7_iT8_NS1_7vsmem_tEE19static_temp_storage;
	add.s32 	%r1176, %r1175, %r1174;
	st.shared.u32 	[%r1176], %r272;
$L__BB4_489:
	setp.eq.s32 	%p401, %r1941, 0;
	@%p401 bra 	$L__BB4_491;
	shl.b32 	%r1177, %r338, 2;
	mov.u32 	%r1178, _ZZN3cub18CUB_300001_SM_10006detail6select23DeviceSelectSweepKernelINS2_10policy_hubIiNS0_8NullTypeEiLb0ELNS0_10SelectImplE1EE10Policy1000EN6thrust24THRUST_300001_SM_1000_NS6detail15normal_iteratorINSA_10device_ptrIiEEEEPS5_SF_PlNS0_13ScanTileStateIiLb1EEEN4cuda3std3__410__not_fn_tI13MarkMultiplesEES5_iNS2_19streaming_context_tIlLb1EEELS6_1EEEvT0_T1_T2_T3_T4_T5_T6_T7_iT8_NS1_7vsmem_tEE19static_temp_storage;
	add.s32 	%r1179, %r1178, %r1177;
	st.shared.u32 	[%r1179], %r273;
$L__BB4_491:
	setp.eq.s32 	%p402, %r1942, 0;
	@%p402 bra 	$L__BB4_493;
	shl.b32 	%r1180, %r339, 2;
	mov.u32 	%r1181, _ZZN3cub18CUB_300001_SM_10006detail6select23DeviceSelectSweepKernelINS2_10policy_hubIiNS0_8NullTypeEiLb0ELNS0_10SelectImplE1EE10Policy1000EN6thrust24THRUST_300001_SM_1000_NS6detail15normal_iteratorINSA_10device_ptrIiEEEEPS5_SF_PlNS0_13ScanTileStateIiLb1EEEN4cuda3std3__410__not_fn_tI13MarkMultiplesEES5_iNS2_19streaming_context_tIlLb1EEELS6_1EEEvT0_T1_T2_T3_T4_T5_T6_T7_iT8_NS1_7vsmem_tEE19static_temp_storage;
	add.s32 	%r1182, %r1181, %r1180;
	st.shared.u32 	[%r1182], %r274;
$L__BB4_493:
	setp.eq.s32 	%p403, %r1943, 0;
	@%p403 bra 	$L__BB4_495;
	shl.b32 	%r1183, %r340, 2;
	mov.u32 	%r1184, _ZZN3cub18CUB_300001_SM_10006detail6select23DeviceSelectSweepKernelINS2_10policy_hubIiNS0_8NullTypeEiLb0ELNS0_10SelectImplE1EE10Policy1000EN6thrust24THRUST_300001_SM_1000_NS6detail15normal_iteratorINSA_10device_ptrIiEEEEPS5_SF_PlNS0_13ScanTileStateIiLb1EEEN4cuda3std3__410__not_fn_tI13MarkMultiplesEES5_iNS2_19streaming_context_tIlLb1EEELS6_1EEEvT0_T1_T2_T3_T4_T5_T6_T7_iT8_NS1_7vsmem_tEE19static_temp_storage;
	add.s32 	%r1185, %r1184, %r1183;
	st.shared.u32 	[%r1185], %r275;
$L__BB4_495:
	setp.eq.s32 	%p404, %r1944, 0;
	@%p404 bra 	$L__BB4_497;
	shl.b32 	%r1186, %r341, 2;
	mov.u32 	%r1187, _ZZN3cub18CUB_300001_SM_10006detail6select23DeviceSelectSweepKernelINS2_10policy_hubIiNS0_8NullTypeEiLb0ELNS0_10SelectImplE1EE10Policy1000EN6thrust24THRUST_300001_SM_1000_NS6detail15normal_iteratorINSA_10device_ptrIiEEEEPS5_SF_PlNS0_13ScanTileStateIiLb1EEEN4cuda3std3__410__not_fn_tI13MarkMultiplesEES5_iNS2_19streaming_context_tIlLb1EEELS6_1EEEvT0_T1_T2_T3_T4_T5_T6_T7_iT8_NS1_7vsmem_tEE19static_temp_storage;
	add.s32 	%r1188, %r1187, %r1186;
	st.shared.u32 	[%r1188], %r276;
$L__BB4_497:
	setp.eq.s32 	%p405, %r1945, 0;
	@%p405 bra 	$L__BB4_499;
	shl.b32 	%r1189, %r342, 2;
	mov.u32 	%r1190, _ZZN3cub18CUB_300001_SM_10006detail6select23DeviceSelectSweepKernelINS2_10policy_hubIiNS0_8NullTypeEiLb0ELNS0_10SelectImplE1EE10Policy1000EN6thrust24THRUST_300001_SM_1000_NS6detail15normal_iteratorINSA_10device_ptrIiEEEEPS5_SF_PlNS0_13ScanTileStateIiLb1EEEN4cuda3std3__410__not_fn_tI13MarkMultiplesEES5_iNS2_19streaming_context_tIlLb1EEELS6_1EEEvT0_T1_T2_T3_T4_T5_T6_T7_iT8_NS1_7vsmem_tEE19static_temp_storage;
	add.s32 	%r1191, %r1190, %r1189;
	st.shared.u32 	[%r1191], %r277;
$L__BB4_499:
	setp.eq.s32 	%p406, %r1946, 0;
	@%p406 bra 	$L__BB4_501;
	shl.b32 	%r1192, %r343, 2;
	mov.u32 	%r1193, _ZZN3cub18CUB_300001_SM_10006detail6select23DeviceSelectSweepKernelINS2_10policy_hubIiNS0_8NullTypeEiLb0ELNS0_10SelectImplE1EE10Policy1000EN6thrust24THRUST_300001_SM_1000_NS6detail15normal_iteratorINSA_10device_ptrIiEEEEPS5_SF_PlNS0_13ScanTileStateIiLb1EEEN4cuda3std3__410__not_fn_tI13MarkMultiplesEES5_iNS2_19streaming_context_tIlLb1EEELS6_1EEEvT0_T1_T2_T3_T4_T5_T6_T7_iT8_NS1_7vsmem_tEE19static_temp_storage;
	add.s32 	%r1194, %r1193, %r1192;
	st.shared.u32 	[%r1194], %r278;
$L__BB4_501:
	setp.eq.s32 	%p407, %r1947, 0;
	@%p407 bra 	$L__BB4_503;
	shl.b32 	%r1195, %r344, 2;
	mov.u32 	%r1196, _ZZN3cub18CUB_300001_SM_10006detail6select23DeviceSelectSweepKernelINS2_10policy_hubIiNS0_8NullTypeEiLb0ELNS0_10SelectImplE1EE10Policy1000EN6thrust24THRUST_300001_SM_1000_NS6detail15normal_iteratorINSA_10device_ptrIiEEEEPS5_SF_PlNS0_13ScanTileStateIiLb1EEEN4cuda3std3__410__not_fn_tI13MarkMultiplesEES5_iNS2_19streaming_context_tIlLb1EEELS6_1EEEvT0_T1_T2_T3_T4_T5_T6_T7_iT8_NS1_7vsmem_tEE19static_temp_storage;
	add.s32 	%r1197, %r1196, %r1195;
	st.shared.u32 	[%r1197], %r279;
$L__BB4_503:
	setp.eq.s32 	%p408, %r1948, 0;
	@%p408 bra 	$L__BB4_505;
	shl.b32 	%r1198, %r345, 2;
	mov.u32 	%r1199, _ZZN3cub18CUB_300001_SM_10006detail6select23DeviceSelectSweepKernelINS2_10policy_hubIiNS0_8NullTypeEiLb0ELNS0_10SelectImplE1EE10Policy1000EN6thrust24THRUST_300001_SM_1000_NS6detail15normal_iteratorINSA_10device_ptrIiEEEEPS5_SF_PlNS0_13ScanTileStateIiLb1EEEN4cuda3std3__410__not_fn_tI13MarkMultiplesEES5_iNS2_19streaming_context_tIlLb1EEELS6_1EEEvT0_T1_T2_T3_T4_T5_T6_T7_iT8_NS1_7vsmem_tEE19static_temp_storage;
	add.s32 	%r1200, %r1199, %r1198;
	st.shared.u32 	[%r1200], %r280;
$L__BB4_505:
	setp.eq.s32 	%p409, %r1949, 0;
	@%p409 bra 	$L__BB4_507;
	shl.b32 	%r1201, %r346, 2;
	mov.u32 	%r1202, _ZZN3cub18CUB_300001_SM_10006detail6select23DeviceSelectSweepKernelINS2_10policy_hubIiNS0_8NullTypeEiLb0ELNS0_10SelectImplE1EE10Policy1000EN6thrust24THRUST_300001_SM_1000_NS6detail15normal_iteratorINSA_10device_ptrIiEEEEPS5_SF_PlNS0_13ScanTileStateIiLb1EEEN4cuda3std3__410__not_fn_tI13MarkMultiplesEES5_iNS2_19streaming_context_tIlLb1EEELS6_1EEEvT0_T1_T2_T3_T4_T5_T6_T7_iT8_NS1_7vsmem_tEE19static_temp_storage;
	add.s32 	%r1203, %r1202, %r1201;
	st.shared.u32 	[%r1203], %r281;
$L__BB4_507:
	setp.eq.s32 	%p410, %r1950, 0;
	@%p410 bra 	$L__BB4_509;
	shl.b32 	%r1204, %r347, 2;
	mov.u32 	%r1205, _ZZN3cub18CUB_300001_SM_10006detail6select23DeviceSelectSweepKernelINS2_10policy_hubIiNS0_8NullTypeEiLb0ELNS0_10SelectImplE1EE10Policy1000EN6thrust24THRUST_300001_SM_1000_NS6detail15normal_iteratorINSA_10device_ptrIiEEEEPS5_SF_PlNS0_13ScanTileStateIiLb1EEEN4cuda3std3__410__not_fn_tI13MarkMultiplesEES5_iNS2_19streaming_context_tIlLb1EEELS6_1EEEvT0_T1_T2_T3_T4_T5_T6_T7_iT8_NS1_7vsmem_tEE19static_temp_storage;
	add.s32 	%r1206, %r1205, %r1204;
	st.shared.u32 	[%r1206], %r282;
$L__BB4_509:
	setp.eq.s32 	%p411, %r1951, 0;
	@%p411 bra 	$L__BB4_511;
	shl.b32 	%r1207, %r348, 2;
	mov.u32 	%r1208, _ZZN3cub18CUB_300001_SM_10006detail6select23DeviceSelectSweepKernelINS2_10policy_hubIiNS0_8NullTypeEiLb0ELNS0_10SelectImplE1EE10Policy1000EN6thrust24THRUST_300001_SM_1000_NS6detail15normal_iteratorINSA_10device_ptrIiEEEEPS5_SF_PlNS0_13ScanTileStateIiLb1EEEN4cuda3std3__410__not_fn_tI13MarkMultiplesEES5_iNS2_19streaming_context_tIlLb1EEELS6_1EEEvT0_T1_T2_T3_T4_T5_T6_T7_iT8_NS1_7vsmem_tEE19static_temp_storage;
	add.s32 	%r1209, %r1208, %r1207;
	st.shared.u32 	[%r1209], %r283;
$L__BB4_511:
	setp.eq.s32 	%p412, %r1952, 0;
	@%p412 bra 	$L__BB4_513;
	shl.b32 	%r1210, %r349, 2;
	mov.u32 	%r1211, _ZZN3cub18CUB_300001_SM_10006detail6select23DeviceSelectSweepKernelINS2_10policy_hubIiNS0_8NullTypeEiLb0ELNS0_10SelectImplE1EE10Policy1000EN6thrust24THRUST_300001_SM_1000_NS6detail15normal_iteratorINSA_10device_ptrIiEEEEPS5_SF_PlNS0_13ScanTileStateIiLb1EEEN4cuda3std3__410__not_fn_tI13MarkMultiplesEES5_iNS2_19streaming_context_tIlLb1EEELS6_1EEEvT0_T1_T2_T3_T4_T5_T6_T7_iT8_NS1_7vsmem_tEE19static_temp_storage;
	add.s32 	%r1212, %r1211, %r1210;
	st.shared.u32 	[%r1212], %r284;
$L__BB4_513:
	setp.eq.s32 	%p413, %r1953, 0;
	@%p413 bra 	$L__BB4_515;
	shl.b32 	%r1213, %r350, 2;
	mov.u32 	%r1214, _ZZN3cub18CUB_300001_SM_10006detail6select23DeviceSelectSweepKernelINS2_10policy_hubIiNS0_8NullTypeEiLb0ELNS0_10SelectImplE1EE10Policy1000EN6thrust24THRUST_300001_SM_1000_NS6detail15normal_iteratorINSA_10device_ptrIiEEEEPS5_SF_PlNS0_13ScanTileStateIiLb1EEEN4cuda3std3__410__not_fn_tI13MarkMultiplesEES5_iNS2_19streaming_context_tIlLb1EEELS6_1EEEvT0_T1_T2_T3_T4_T5_T6_T7_iT8_NS1_7vsmem_tEE19static_temp_storage;
	add.s32 	%r1215, %r1214, %r1213;
	st.shared.u32 	[%r1215], %r285;
$L__BB4_515:
	bar.sync 	0;
	mov.u32 	%r1958, %tid.x;
	setp.ge.u32 	%p414, %r1958, %r2008;
	@%p414 bra 	$L__BB4_747;
	ld.param.u32 	%r1865, [_ZN3cub18CUB_300001_SM_10006detail6select23DeviceSelectSweepKernelINS2_10policy_hubIiNS0_8NullTypeEiLb0ELNS0_10SelectImplE1EE10Policy1000EN6thrust24THRUST_300001_SM_1000_NS6detail15normal_iteratorINSA_10device_ptrIiEEEEPS5_SF_PlNS0_13ScanTileStateIiLb1EEEN4cuda3std3__410__not_fn_tI13MarkMultiplesEES5_iNS2_19streaming_context_tIlLb1EEELS6_1EEEvT0_T1_T2_T3_T4_T5_T6_T7_iT8_NS1_7vsmem_tE_param_7];
	mov.u64 	%rd476, %rd215;
	ld.param.u8 	%rs5, [%rd476];
	ld.param.u64 	%rd477, [%rd476+24];
	cvta.to.global.u64 	%rd107, %rd477;
	add.s32 	%r1216, %r323, %r324;
	add.s32 	%r1217, %r1216, %r325;
	add.s32 	%r1218, %r1217, %r326;
	add.s32 	%r1219, %r1218, %r327;
	add.s32 	%r1220, %r1219, %r328;
	add.s32 	%r1221, %r1220, %r329;
	add.s32 	%r1222, %r1221, %r330;
	add.s32 	%r1223, %r1222, %r331;
	add.s32 	%r1224, %r1223, %r332;
	add.s32 	%r1225, %r1224, %r333;
	add.s32 	%r1226, %r1225, %r322;
	add.s32 	%r1227, %r1226, %r1865;
	sub.s32 	%r1228, %r1227, %r1958;
	add.s32 	%r353, %r1228, -6529;
	mul.hi.u32 	%r1229, %r353, -1431655765;
	shr.u32 	%r1230, %r1229, 8;
	add.s32 	%r354, %r1230, 1;
	and.b32  	%r1231, %r1230, 3;
	setp.eq.s32 	%p415, %r1231, 3;
	@%p415 bra 	$L__BB4_521;
	cvt.u64.u32 	%rd841, %r1958;
	shl.b32 	%r1232, %r1958, 2;
	mov.u32 	%r1233, _ZZN3cub18CUB_300001_SM_10006detail6select23DeviceSelectSweepKernelINS2_10policy_hubIiNS0_8NullTypeEiLb0ELNS0_10SelectImplE1EE10Policy1000EN6thrust24THRUST_300001_SM_1000_NS6detail15normal_iteratorINSA_10device_ptrIiEEEEPS5_SF_PlNS0_13ScanTileStateIiLb1EEEN4cuda3std3__410__not_fn_tI13MarkMultiplesEES5_iNS2_19streaming_context_tIlLb1EEELS6_1EEEvT0_T1_T2_T3_T4_T5_T6_T7_iT8_NS1_7vsmem_tEE19static_temp_storage;
	add.s32 	%r1955, %r1233, %r1232;
	and.b32  	%r1234, %r354, 3;
	neg.s32 	%r1954, %r1234;
$L__BB4_518:
	.pragma "nounroll";
	setp.ne.s16 	%p416, %rs5, 0;
	mov.b64 	%rd842, 0;
	@%p416 bra 	$L__BB4_520;
	ld.global.u64 	%rd842, [%rd107];
$L__BB4_520:
	add.s64 	%rd479, %rd842, %rd841;
	shl.b64 	%rd480, %rd479, 2;
	add.s64 	%rd481, %rd4, %rd480;
	ld.shared.u32 	%r1235, [%r1955];
	st.global.u32 	[%rd481], %r1235;
	add.s64 	%rd841, %rd841, 384;
	cvt.u32.u64 	%r1958, %rd841;
	add.s32 	%r1955, %r1955, 1536;
	add.s32 	%r1954, %r1954, 1;
	setp.ne.s32 	%p417, %r1954, 0;
	@%p417 bra 	$L__BB4_518;
$L__BB4_521:
	setp.lt.u32 	%p418, %r353, 1152;
	@%p418 bra 	$L__BB4_747;
	mul.wide.u32 	%rd483, %r1958, 4;
	add.s64 	%rd113, %rd4, %rd483;
	shl.b32 	%r1236, %r1958, 2;
	mov.u32 	%r1237, _ZZN3cub18CUB_300001_SM_10006detail6select23DeviceSelectSweepKernelINS2_10policy_hubIiNS0_8NullTypeEiLb0ELNS0_10SelectImplE1EE10Policy1000EN6thrust24THRUST_300001_SM_1000_NS6detail15normal_iteratorINSA_10device_ptrIiEEEEPS5_SF_PlNS0_13ScanTileStateIiLb1EEEN4cuda3std3__410__not_fn_tI13MarkMultiplesEES5_iNS2_19streaming_context_tIlLb1EEELS6_1EEEvT0_T1_T2_T3_T4_T5_T6_T7_iT8_NS1_7vsmem_tEE19static_temp_storage;
	add.s32 	%r1238, %r1236, %r1237;
	add.s32 	%r1957, %r1238, 3072;
	mov.b64 	%rd843, 0;
$L__BB4_523:
	setp.ne.s16 	%p419, %rs5, 0;
	mov.b64 	%rd844, 0;
	@%p419 bra 	$L__BB4_525;
	ld.global.u64 	%rd844, [%rd107];
$L__BB4_525:
	setp.ne.s16 	%p420, %rs5, 0;
	shl.b64 	%rd486, %rd844, 2;
	add.s64 	%rd487, %rd843, %rd486;
	add.s64 	%rd488, %rd113, %rd487;
	ld.shared.u32 	%r1239, [%r1957+-3072];
	st.global.u32 	[%rd488], %r1239;
	mov.b64 	%rd845, 0;
	@%p420 bra 	$L__BB4_527;
	ld.global.u64 	%rd845, [%rd107];
$L__BB4_527:
	setp.ne.s16 	%p421, %rs5, 0;
	shl.b64 	%rd490, %rd845, 2;
	add.s64 	%rd491, %rd843, %rd490;
	add.s64 	%rd492, %rd113, %rd491;
	ld.shared.u32 	%r1240, [%r1957+-1536];
	st.global.u32 	[%rd492+1536], %r1240;
	mov.b64 	%rd846, 0;
	@%p421 bra 	$L__BB4_529;
	ld.global.u64 	%rd846, [%rd107];
$L__BB4_529:
	setp.ne.s16 	%p422, %rs5, 0;
	shl.b64 	%rd494, %rd846, 2;
	add.s64 	%rd495, %rd843, %rd494;
	add.s64 	%rd496, %rd113, %rd495;
	ld.shared.u32 	%r1241, [%r1957];
	st.global.u32 	[%rd496+3072], %r1241;
	mov.b64 	%rd847, 0;
	@%p422 bra 	$L__BB4_531;
	ld.global.u64 	%rd847, [%rd107];
$L__BB4_531:
	shl.b64 	%rd497, %rd847, 2;
	add.s64 	%rd498, %rd843, %rd497;
	add.s64 	%rd499, %rd113, %rd498;
	ld.shared.u32 	%r1242, [%r1957+1536];
	st.global.u32 	[%rd499+4608], %r1242;
	add.s32 	%r1958, %r1958, 1536;
	add.s64 	%rd843, %rd843, 6144;
	add.s32 	%r1957, %r1957, 6144;
	setp.lt.s32 	%p423, %r1958, %r2008;
	@%p423 bra 	$L__BB4_523;
	bra.uni 	$L__BB4_747;
$L__BB4_532:
	ld.param.u8 	%rs9, [%rd1];
	setp.eq.s16 	%p3, %rs9, 0;
	ld.param.u64 	%rd218, [%rd1+16];
	selp.b64 	%rd219, %rd218, 0, %p3;
	cvt.s64.s32 	%rd220, %r3;
	add.s64 	%rd221, %rd219, %rd220;
	mov.u32 	%r368, %tid.x;
	and.b32  	%r539, %r368, 31;
	and.b32  	%r540, %r368, 992;
	mul.lo.s32 	%r541, %r540, 17;
	or.b32  	%r369, %r541, %r539;
	setp.ge.s32 	%p4, %r369, %r231;
	cvt.u64.u32 	%rd222, %r369;
	add.s64 	%rd223, %rd221, %rd222;
	shl.b64 	%rd224, %rd223, 2;
	add.s64 	%rd159, %rd3, %rd224;
	@%p4 bra 	$L__BB4_534;
	ld.global.u32 	%r1959, [%rd159];
$L__BB4_534:
	add.s32 	%r543, %r369, 32;
	setp.ge.s32 	%p5, %r543, %r231;
	@%p5 bra 	$L__BB4_536;
	ld.global.u32 	%r1960, [%rd159+128];
$L__BB4_536:
	add.s32 	%r545, %r369, 64;
	setp.ge.s32 	%p6, %r545, %r231;
	@%p6 bra 	$L__BB4_538;
	ld.global.u32 	%r1961, [%rd159+256];
$L__BB4_538:
	add.s32 	%r547, %r369, 96;
	setp.ge.s32 	%p7, %r547, %r231;
	@%p7 bra 	$L__BB4_540;
	ld.global.u32 	%r1962, [%rd159+384];
$L__BB4_540:
	add.s32 	%r549, %r369, 128;
	setp.ge.s32 	%p8, %r549, %r231;
	@%p8 bra 	$L__BB4_542;
	ld.global.u32 	%r1963, [%rd159+512];
$L__BB4_542:
	add.s32 	%r551, %r369, 160;
	setp.ge.s32 	%p9, %r551, %r231;
	@%p9 bra 	$L__BB4_544;
	ld.global.u32 	%r1964, [%rd159+640];
$L__BB4_544:
	add.s32 	%r553, %r369, 192;
	setp.ge.s32 	%p10, %r553, %r231;
	@%p10 bra 	$L__BB4_546;
	ld.global.u32 	%r1965, [%rd159+768];
$L__BB4_546:
	add.s32 	%r555, %r369, 224;
	setp.ge.s32 	%p11, %r555, %r231;
	@%p11 bra 	$L__BB4_548;
	ld.global.u32 	%r1966, [%rd159+896];
$L__BB4_548:
	add.s32 	%r557, %r369, 256;
	setp.ge.s32 	%p12, %r557, %r231;
	@%p12 bra 	$L__BB4_550;
	ld.global.u32 	%r1967, [%rd159+1024];
$L__BB4_550:
	add.s32 	%r559, %r369, 288;
	setp.ge.s32 	%p13, %r559, %r231;
	@%p13 bra 	$L__BB4_552;
	ld.global.u32 	%r1968, [%rd159+1152];
$L__BB4_552:
	add.s32 	%r561, %r369, 320;
	setp.ge.s32 	%p14, %r561, %r231;
	@%p14 bra 	$L__BB4_554;
	ld.global.u32 	%r1969, [%rd159+1280];
$L__BB4_554:
	add.s32 	%r563, %r369, 352;
	setp.ge.s32 	%p15, %r563, %r231;
	@%p15 bra 	$L__BB4_556;
	ld.global.u32 	%r1970, [%rd159+1408];
$L__BB4_556:
	add.s32 	%r565, %r369, 384;
	setp.ge.s32 	%p16, %r565, %r231;
	@%p16 bra 	$L__BB4_558;
	ld.global.u32 	%r1971, [%rd159+1536];
$L__BB4_558:
	add.s32 	%r567, %r369, 416;
	setp.ge.s32 	%p17, %r567, %r231;
	@%p17 bra 	$L__BB4_560;
	ld.global.u32 	%r1972, [%rd159+1664];
$L__BB4_560:
	add.s32 	%r569, %r369, 448;
	setp.ge.s32 	%p18, %r569, %r231;
	@%p18 bra 	$L__BB4_562;
	ld.global.u32 	%r1973, [%rd159+1792];
$L__BB4_562:
	add.s32 	%r571, %r369, 480;
	setp.ge.s32 	%p19, %r571, %r231;
	@%p19 bra 	$L__BB4_564;
	ld.global.u32 	%r1974, [%rd159+1920];
$L__BB4_564:
	add.s32 	%r573, %r369, 512;
	setp.ge.s32 	%p20, %r573, %r231;
	@%p20 bra 	$L__BB4_566;
	ld.global.u32 	%r1975, [%rd159+2048];
$L__BB4_566:
	// begin inline asm
	mov.u32 %r574, %laneid;
	// end inline asm
	shr.u32 	%r576, %r368, 5;
	mad.lo.s32 	%r577, %r576, 544, %r574;
	shl.b32 	%r578, %r577, 2;
	mov.u32 	%r579, _ZZN3cub18CUB_300001_SM_10006detail6select23DeviceSelectSweepKernelINS2_10policy_hubIiNS0_8NullTypeEiLb0ELNS0_10SelectImplE1EE10Policy1000EN6thrust24THRUST_300001_SM_1000_NS6detail15normal_iteratorINSA_10device_ptrIiEEEEPS5_SF_PlNS0_13ScanTileStateIiLb1EEEN4cuda3std3__410__not_fn_tI13MarkMultiplesEES5_iNS2_19streaming_context_tIlLb1EEELS6_1EEEvT0_T1_T2_T3_T4_T5_T6_T7_iT8_NS1_7vsmem_tEE19static_temp_storage;
	add.s32 	%r580, %r579, %r578;
	st.shared.u32 	[%r580], %r1959;
	st.shared.u32 	[%r580+128], %r1960;
	st.shared.u32 	[%r580+256], %r1961;
	st.shared.u32 	[%r580+384], %r1962;
	st.shared.u32 	[%r580+512], %r1963;
	st.shared.u32 	[%r580+640], %r1964;
	st.shared.u32 	[%r580+768], %r1965;
	st.shared.u32 	[%r580+896], %r1966;
	st.shared.u32 	[%r580+1024], %r1967;
	st.shared.u32 	[%r580+1152], %r1968;
	st.shared.u32 	[%r580+1280], %r1969;
	st.shared.u32 	[%r580+1408], %r1970;
	st.shared.u32 	[%r580+1536], %r1971;
	st.shared.u32 	[%r580+1664], %r1972;
	st.shared.u32 	[%r580+1792], %r1973;
	st.shared.u32 	[%r580+1920], %r1974;
	st.shared.u32 	[%r580+2048], %r1975;
	bar.warp.sync 	-1;
	shl.b32 	%r581, %r574, 6;
	add.s32 	%r582, %r580, %r581;
	ld.shared.u32 	%r583, [%r582];
	ld.shared.u32 	%r406, [%r582+4];
	ld.shared.u32 	%r407, [%r582+8];
	ld.shared.u32 	%r408, [%r582+12];
	ld.shared.u32 	%r409, [%r582+16];
	ld.shared.u32 	%r410, [%r582+20];
	ld.shared.u32 	%r411, [%r582+24];
	ld.shared.u32 	%r412, [%r582+28];
	ld.shared.u32 	%r413, [%r582+32];
	ld.shared.u32 	%r414, [%r582+36];
	ld.shared.u32 	%r415, [%r582+40];
	ld.shared.u32 	%r416, [%r582+44];
	ld.shared.u32 	%r417, [%r582+48];
	ld.shared.u32 	%r418, [%r582+52];
	ld.shared.u32 	%r419, [%r582+56];
	ld.shared.u32 	%r420, [%r582+60];
	ld.shared.u32 	%r421, [%r582+64];
	mul.lo.s32 	%r422, %r368, 17;
	setp.ge.s32 	%p21, %r422, %r231;
	setp.le.s32 	%p22, %r583, %r1;
	mov.b32 	%r1976, 1;
	or.pred  	%p23, %p21, %p22;
	@%p23 bra 	$L__BB4_568;
	rem.s32 	%r584, %r583, %r1;
	setp.ne.s32 	%p24, %r584, 0;
	selp.u32 	%r1976, 1, 0, %p24;
$L__BB4_568:
	add.s32 	%r586, %r422, 1;
	setp.ge.s32 	%p25, %r586, %r231;
	setp.le.s32 	%p26, %r406, %r1;
	mov.b32 	%r1977, 1;
	or.pred  	%p27, %p25, %p26;
	@%p27 bra 	$L__BB4_570;
	rem.s32 	%r587, %r406, %r1;
	setp.ne.s32 	%p28, %r587, 0;
	selp.u32 	%r1977, 1, 0, %p28;
$L__BB4_570:
	add.s32 	%r589, %r422, 2;
	setp.ge.s32 	%p29, %r589, %r231;
	setp.le.s32 	%p30, %r407, %r1;
	mov.b32 	%r1978, 1;
	or.pred  	%p31, %p29, %p30;
	@%p31 bra 	$L__BB4_572;
	rem.s32 	%r590, %r407, %r1;
	setp.ne.s32 	%p32, %r590, 0;
	selp.u32 	%r1978, 1, 0, %p32;
$L__BB4_572:
	add.s32 	%r592, %r422, 3;
	setp.ge.s32 	%p33, %r592, %r231;
	setp.le.s32 	%p34, %r408, %r1;
	mov.b32 	%r1979, 1;
	or.pred  	%p35, %p33, %p34;
	@%p35 bra 	$L__BB4_574;
	rem.s32 	%r593, %r408, %r1;
	setp.ne.s32 	%p36, %r593, 0;
	selp.u32 	%r1979, 1, 0, %p36;
$L__BB4_574:
	add.s32 	%r595, %r422, 4;
	setp.ge.s32 	%p37, %r595, %r231;
	setp.le.s32 	%p38, %r409, %r1;
	mov.b32 	%r1980, 1;
	or.pred  	%p39, %p37, %p38;
	@%p39 bra 	$L__BB4_576;
	rem.s32 	%r596, %r409, %r1;
	setp.ne.s32 	%p40, %r596, 0;
	selp.u32 	%r1980, 1, 0, %p40;
$L__BB4_576:
	add.s32 	%r598, %r422, 5;
	setp.ge.s32 	%p41, %r598, %r231;
	setp.le.s32 	%p42, %r410, %r1;
	mov.b32 	%r1981, 1;
	or.pred  	%p43, %p41, %p42;
	@%p43 bra 	$L__BB4_578;
	rem.s32 	%r599, %r410, %r1;
	setp.ne.s32 	%p44, %r599, 0;
	selp.u32 	%r1981, 1, 0, %p44;
$L__BB4_578:
	add.s32 	%r601, %r422, 6;
	setp.ge.s32 	%p45, %r601, %r231;
	setp.le.s32 	%p46, %r411, %r1;
	mov.b32 	%r1982, 1;
	or.pred  	%p47, %p45, %p46;
	@%p47 bra 	$L__BB4_580;
	rem.s32 	%r602, %r411, %r1;
	setp.ne.s32 	%p48, %r602, 0;
	selp.u32 	%r1982, 1, 0, %p48;
$L__BB4_580:
	add.s32 	%r604, %r422, 7;
	setp.ge.s32 	%p49, %r604, %r231;
	setp.le.s32 	%p50, %r412, %r1;
	mov.b32 	%r1983, 1;
	or.pred  	%p51, %p49, %p50;
	@%p51 bra 	$L__BB4_582;
	rem.s32 	%r605, %r412, %r1;
	setp.ne.s32 	%p52, %r605, 0;
	selp.u32 	%r1983, 1, 0, %p52;
$L__BB4_582:
	add.s32 	%r607, %r422, 8;
	setp.ge.s32 	%p53, %r607, %r231;
	setp.le.s32 	%p54, %r413, %r1;
	mov.b32 	%r1984, 1;
	or.pred  	%p55, %p53, %p54;
	@%p55 bra 	$L__BB4_584;
	rem.s32 	%r608, %r413, %r1;
	setp.ne.s32 	%p56, %r608, 0;
	selp.u32 	%r1984, 1, 0, %p56;
$L__BB4_584:
	add.s32 	%r610, %r422, 9;
	setp.ge.s32 	%p57, %r610, %r231;
	setp.le.s32 	%p58, %r414, %r1;
	mov.b32 	%r1985, 1;
	or.pred  	%p59, %p57, %p58;
	@%p59 bra 	$L__BB4_586;
	rem.s32 	%r611, %r414, %r1;
	setp.ne.s32 	%p60, %r611, 0;
	selp.u32 	%r1985, 1, 0, %p60;
$L__BB4_586:
	add.s32 	%r613, %r422, 10;
	setp.ge.s32 	%p61, %r613, %r231;
	setp.le.s32 	%p62, %r415, %r1;
	mov.b32 	%r1986, 1;
	or.pred  	%p63, %p61, %p62;
	@%p63 bra 	$L__BB4_588;
	rem.s32 	%r614, %r415, %r1;
	setp.ne.s32 	%p64, %r614, 0;
	selp.u32 	%r1986, 1, 0, %p64;
$L__BB4_588:
	add.s32 	%r616, %r422, 11;
	setp.ge.s32 	%p65, %r616, %r231;
	setp.le.s32 	%p66, %r416, %r1;
	mov.b32 	%r1987, 1;
	or.pred  	%p67, %p65, %p66;
	@%p67 bra 	$L__BB4_590;
	rem.s32 	%r617, %r416, %r1;
	setp.ne.s32 	%p68, %r617, 0;
	selp.u32 	%r1987, 1, 0, %p68;
$L__BB4_590:
	add.s32 	%r619, %r422, 12;
	setp.ge.s32 	%p69, %r619, %r231;
	setp.le.s32 	%p70, %r417, %r1;
	mov.b32 	%r1988, 1;
	or.pred  	%p71, %p69, %p70;
	@%p71 bra 	$L__BB4_592;
	rem.s32 	%r620, %r417, %r1;
	setp.ne.s32 	%p72, %r620, 0;
	selp.u32 	%r1988, 1, 0, %p72;
$L__BB4_592:
	add.s32 	%r622, %r422, 13;
	setp.ge.s32 	%p73, %r622, %r231;
	setp.le.s32 	%p74, %r418, %r1;
	mov.b32 	%r1989, 1;
	or.pred  	%p75, %p73, %p74;
	@%p75 bra 	$L__BB4_594;
	rem.s32 	%r623, %r418, %r1;
	setp.ne.s32 	%p76, %r623, 0;
	selp.u32 	%r1989, 1, 0, %p76;
$L__BB4_594:
	add.s32 	%r625, %r422, 14;
	setp.ge.s32 	%p77, %r625, %r231;
	setp.le.s32 	%p78, %r419, %r1;
	mov.b32 	%r1990, 1;
	or.pred  	%p79, %p77, %p78;
	@%p79 bra 	$L__BB4_596;
	rem.s32 	%r626, %r419, %r1;
	setp.ne.s32 	%p80, %r626, 0;
	selp.u32 	%r1990, 1, 0, %p80;
$L__BB4_596:
	add.s32 	%r628, %r422, 15;
	setp.ge.s32 	%p81, %r628, %r231;
	setp.le.s32 	%p82, %r420, %r1;
	mov.b32 	%r1991, 1;
	or.pred  	%p83, %p81, %p82;
	@%p83 bra 	$L__BB4_598;
	rem.s32 	%r629, %r420, %r1;
	setp.ne.s32 	%p84, %r629, 0;
	selp.u32 	%r1991, 1, 0, %p84;
$L__BB4_598:
	add.s32 	%r631, %r422, 16;
	setp.ge.s32 	%p85, %r631, %r231;
	setp.le.s32 	%p86, %r421, %r1;
	mov.b32 	%r1992, 1;
	or.pred  	%p87, %p85, %p86;
	@%p87 bra 	$L__BB4_600;
	rem.s32 	%r632, %r421, %r1;
	setp.ne.s32 	%p88, %r632, 0;
	selp.u32 	%r1992, 1, 0, %p88;
$L__BB4_600:
	bar.sync 	0;
	add.s32 	%r663, %r1977, %r1976;
	add.s32 	%r664, %r1978, %r663;
	add.s32 	%r665, %r1979, %r664;
	add.s32 	%r666, %r1980, %r665;
	add.s32 	%r667, %r1981, %r666;
	add.s32 	%r668, %r1982, %r667;
	add.s32 	%r669, %r1983, %r668;
	add.s32 	%r670, %r1984, %r669;
	add.s32 	%r671, %r1985, %r670;
	add.s32 	%r672, %r1986, %r671;
	add.s32 	%r673, %r1987, %r672;
	add.s32 	%r674, %r1988, %r673;
	add.s32 	%r675, %r1989, %r674;
	add.s32 	%r676, %r1990, %r675;
	add.s32 	%r677, %r1991, %r676;
	add.s32 	%r637, %r1992, %r677;
	mov.b32 	%r635, 1;
	mov.b32 	%r660, 0;
	mov.b32 	%r662, -1;
	// begin inline asm
	{  .reg .s32 r0;  .reg .pred p;  shfl.sync.up.b32 r0|p, %r637, %r635, %r660, %r662;  @p add.s32 r0, r0, %r637;  mov.s32 %r633, r0;}
	// end inline asm
	mov.b32 	%r641, 2;
	// begin inline asm
	{  .reg .s32 r0;  .reg .pred p;  shfl.sync.up.b32 r0|p, %r633, %r641, %r660, %r662;  @p add.s32 r0, r0, %r633;  mov.s32 %r639, r0;}
	// end inline asm
	mov.b32 	%r647, 4;
	// begin inline asm
	{  .reg .s32 r0;  .reg .pred p;  shfl.sync.up.b32 r0|p, %r639, %r647, %r660, %r662;  @p add.s32 r0, r0, %r639;  mov.s32 %r645, r0;}
	// end inline asm
	mov.b32 	%r653, 8;
	// begin inline asm
	{  .reg .s32 r0;  .reg .pred p;  shfl.sync.up.b32 r0|p, %r645, %r653, %r660, %r662;  @p add.s32 r0, r0, %r645;  mov.s32 %r651, r0;}
	// end inline asm
	mov.b32 	%r659, 16;
	// begin inline asm
	{  .reg .s32 r0;  .reg .pred p;  shfl.sync.up.b32 r0|p, %r651, %r659, %r660, %r662;  @p add.s32 r0, r0, %r651;  mov.s32 %r657, r0;}
	// end inline asm
	setp.ne.s32 	%p89, %r574, 31;
	@%p89 bra 	$L__BB4_602;
	shr.u32 	%r678, %r368, 3;
	and.b32  	%r679, %r678, 124;
	add.s32 	%r681, %r579, %r679;
	st.shared.u32 	[%r681], %r657;
$L__BB4_602:
	sub.s32 	%r698, %r657, %r637;
	bar.sync 	0;
	ld.shared.v4.u32 	{%r699, %r700, %r701, %r702}, [_ZZN3cub18CUB_300001_SM_10006detail6select23DeviceSelectSweepKernelINS2_10policy_hubIiNS0_8NullTypeEiLb0ELNS0_10SelectImplE1EE10Policy1000EN6thrust24THRUST_300001_SM_1000_NS6detail15normal_iteratorINSA_10device_ptrIiEEEEPS5_SF_PlNS0_13ScanTileStateIiLb1EEEN4cuda3std3__410__not_fn_tI13MarkMultiplesEES5_iNS2_19streaming_context_tIlLb1EEELS6_1EEEvT0_T1_T2_T3_T4_T5_T6_T7_iT8_NS1_7vsmem_tEE19static_temp_storage];
	add.s32 	%r704, %r700, %r699;
	setp.eq.s32 	%p90, %r576, 2;
	selp.b32 	%r705, %r704, %r699, %p90;
	add.s32 	%r706, %r704, %r701;
	setp.eq.s32 	%p91, %r576, 3;
	selp.b32 	%r707, %r706, %r705, %p91;
	add.s32 	%r708, %r706, %r702;
	setp.eq.s32 	%p92, %r576, 4;
	selp.b32 	%r709, %r708, %r707, %p92;
	ld.shared.v4.u32 	{%r710, %r711, %r712, %r713}, [_ZZN3cub18CUB_300001_SM_10006detail6select23DeviceSelectSweepKernelINS2_10policy_hubIiNS0_8NullTypeEiLb0ELNS0_10SelectImplE1EE10Policy1000EN6thrust24THRUST_300001_SM_1000_NS6detail15normal_iteratorINSA_10device_ptrIiEEEEPS5_SF_PlNS0_13ScanTileStateIiLb1EEEN4cuda3std3__410__not_fn_tI13MarkMultiplesEES5_iNS2_19streaming_context_tIlLb1EEELS6_1EEEvT0_T1_T2_T3_T4_T5_T6_T7_iT8_NS1_7vsmem_tEE19static_temp_storage+16];
	add.s32 	%r714, %r708, %r710;
	setp.eq.s32 	%p93, %r576, 5;
	selp.b32 	%r715, %r714, %r709, %p93;
	add.s32 	%r716, %r714, %r711;
	setp.eq.s32 	%p94, %r576, 6;
	selp.b32 	%r717, %r716, %r715, %p94;
	add.s32 	%r718, %r716, %r712;
	setp.eq.s32 	%p95, %r576, 7;
	selp.b32 	%r719, %r718, %r717, %p95;
	add.s32 	%r720, %r718, %r713;
	setp.eq.s32 	%p96, %r576, 8;
	selp.b32 	%r721, %r720, %r719, %p96;
	ld.shared.v4.u32 	{%r722, %r723, %r724, %r725}, [_ZZN3cub18CUB_300001_SM_10006detail6select23DeviceSelectSweepKernelINS2_10policy_hubIiNS0_8NullTypeEiLb0ELNS0_10SelectImplE1EE10Policy1000EN6thrust24THRUST_300001_SM_1000_NS6detail15normal_iteratorINSA_10device_ptrIiEEEEPS5_SF_PlNS0_13ScanTileStateIiLb1EEEN4cuda3std3__410__not_fn_tI13MarkMultiplesEES5_iNS2_19streaming_context_tIlLb1EEELS6_1EEEvT0_T1_T2_T3_T4_T5_T6_T7_iT8_NS1_7vsmem_tEE19static_temp_storage+32];
	add.s32 	%r726, %r720, %r722;
	setp.eq.s32 	%p97, %r576, 9;
	selp.b32 	%r727, %r726, %r721, %p97;
	add.s32 	%r728, %r726, %r723;
	setp.eq.s32 	%p98, %r576, 10;
	selp.b32 	%r729, %r728, %r727, %p98;
	add.s32 	%r730, %r728, %r724;
	setp.eq.s32 	%p99, %r576, 11;
	selp.b32 	%r731, %r730, %r729, %p99;
	add.s32 	%r459, %r730, %r725;
	setp.gt.u32 	%p100, %r368, 31;
	setp.lt.u32 	%p101, %r368, 32;
	setp.eq.s32 	%p102, %r574, 0;
	selp.b32 	%r732, 0, %r698, %p102;
	add.s32 	%r2000, %r731, %r732;
	selp.b32 	%r461, %r698, %r2000, %p101;
	@%p100 bra 	$L__BB4_627;
	setp.ne.s32 	%p103, %r368, 0;
	mul.wide.s32 	%rd225, %r2, 8;
	add.s64 	%rd160, %rd2, %rd225;
	@%p103 bra 	$L__BB4_605;
	st.shared.u32 	[_ZZN3cub18CUB_300001_SM_10006detail6select23DeviceSelectSweepKernelINS2_10policy_hubIiNS0_8NullTypeEiLb0ELNS0_10SelectImplE1EE10Policy1000EN6thrust24THRUST_300001_SM_1000_NS6detail15normal_iteratorINSA_10device_ptrIiEEEEPS5_SF_PlNS0_13ScanTileStateIiLb1EEEN4cuda3std3__410__not_fn_tI13MarkMultiplesEES5_iNS2_19streaming_context_tIlLb1EEELS6_1EEEvT0_T1_T2_T3_T4_T5_T6_T7_iT8_NS1_7vsmem_tEE19static_temp_storage+76], %r459;
	add.s64 	%rd226, %rd160, 256;
	mov.b32 	%r737, 100;
	// begin inline asm
	st.relaxed.gpu.v2.u32 [%rd226], {%r737, %r459};
	// end inline asm
$L__BB4_605:
	mov.u32 	%r462, %nctaid.x;
	setp.gt.u32 	%p104, %r462, 499;
	@%p104 bra 	$L__BB4_607;
	membar.cta;
	bra.uni 	$L__BB4_608;
$L__BB4_607:
	mov.b32 	%r739, 1150;
	// begin inline asm
	nanosleep.u32 %r739;
	// end inline asm
$L__BB4_608:
	mov.u32 	%r744, %ctaid.y;
	mad.lo.s32 	%r745, %r534, %r535, %r744;
	not.b32 	%r746, %r368;
	add.s32 	%r747, %r745, %r746;
	mul.wide.s32 	%rd228, %r747, 8;
	add.s64 	%rd229, %rd2, %rd228;
	add.s64 	%rd227, %rd229, 256;
	// begin inline asm
	ld.relaxed.gpu.v2.u32 {%r1998, %r1994}, [%rd227];
	// end inline asm
$L__BB4_609:
	setp.eq.s32 	%p105, %r1998, 99;
	mov.b32 	%r748, -1;
	vote.sync.any.pred 	%p106, %p105, %r748;
	not.pred 	%p107, %p106;
	@%p107 bra 	$L__BB4_614;
	@%p104 bra 	$L__BB4_612;
	membar.cta;
	bra.uni 	$L__BB4_613;
$L__BB4_612:
	mov.b32 	%r962, 76;
	// begin inline asm
	nanosleep.u32 %r962;
	// end inline asm
$L__BB4_613:
	// begin inline asm
	ld.relaxed.gpu.v2.u32 {%r1998, %r1994}, [%rd227];
	// end inline asm
	bra.uni 	$L__BB4_609;
$L__BB4_614:
	mov.u32 	%r777, %nctaid.y;
	mad.lo.s32 	%r779, %r534, %r777, %r744;
	mov.u32 	%r780, %tid.x;
	not.b32 	%r781, %r780;
	add.s32 	%r1997, %r779, %r781;
	setp.eq.s32 	%p108, %r1998, 101;
	mov.b32 	%r775, -1;
	vote.sync.ballot.b32 	%r782, %p108, %r775;
	// begin inline asm
	mov.u32 %r750, %lanemask_ge;
	// end inline asm
	and.b32  	%r783, %r782, %r750;
	or.b32  	%r784, %r783, -2147483648;
	add.s32 	%r785, %r784, -1;
	not.b32 	%r786, %r784;
	and.b32  	%r787, %r786, %r785;
	popc.b32 	%r754, %r787;
	mov.b32 	%r753, 1;
	// begin inline asm
	shfl.sync.down.b32 %r751, %r1994, %r753, %r754, %r775;
	// end inline asm
	setp.lt.s32 	%p110, %r574, %r754;
	selp.b32 	%r788, %r751, 0, %p110;
	add.s32 	%r757, %r788, %r1994;
	mov.b32 	%r758, 2;
	// begin inline asm
	shfl.sync.down.b32 %r756, %r757, %r758, %r754, %r775;
	// end inline asm
	add.s32 	%r789, %r574, 2;
	setp.gt.s32 	%p111, %r789, %r754;
	selp.b32 	%r790, 0, %r756, %p111;
	add.s32 	%r762, %r757, %r790;
	mov.b32 	%r763, 4;
	// begin inline asm
	shfl.sync.down.b32 %r761, %r762, %r763, %r754, %r775;
	// end inline asm
	add.s32 	%r791, %r574, 4;
	setp.gt.s32 	%p112, %r791, %r754;
	selp.b32 	%r792, 0, %r761, %p112;
	add.s32 	%r767, %r762, %r792;
	mov.b32 	%r768, 8;
	// begin inline asm
	shfl.sync.down.b32 %r766, %r767, %r768, %r754, %r775;
	// end inline asm
	add.s32 	%r793, %r574, 8;
	setp.gt.s32 	%p113, %r793, %r754;
	selp.b32 	%r794, 0, %r766, %p113;
	add.s32 	%r772, %r767, %r794;
	mov.b32 	%r773, 16;
	// begin inline asm
	shfl.sync.down.b32 %r771, %r772, %r773, %r754, %r775;
	// end inline asm
	add.s32 	%r795, %r574, 16;
	setp.gt.s32 	%p114, %r795, %r754;
	selp.b32 	%r796, 0, %r771, %p114;
	add.s32 	%r1995, %r772, %r796;
	add.s64 	%rd161, %rd2, 256;
$L__BB4_615:
	setp.ne.s32 	%p115, %r1998, 101;
	mov.b32 	%r797, -1;
	vote.sync.all.pred 	%p116, %p115, %r797;
	not.pred 	%p117, %p116;
	@%p117 bra 	$L__BB4_623;
	mul.wide.s32 	%rd358, %r1997, 8;
	add.s64 	%rd359, %rd161, %rd358;
	add.s64 	%rd357, %rd359, -256;
	// begin inline asm
	ld.relaxed.gpu.v2.u32 {%r1998, %r1999}, [%rd357];
	// end inline asm
$L__BB4_617:
	setp.eq.s32 	%p217, %r1998, 99;
	mov.b32 	%r915, -1;
	vote.sync.any.pred 	%p218, %p217, %r915;
	not.pred 	%p219, %p218;
	@%p219 bra 	$L__BB4_622;
	mov.u32 	%r958, %nctaid.x;
	setp.gt.u32 	%p227, %r958, 499;
	@%p227 bra 	$L__BB4_620;
	membar.cta;
	bra.uni 	$L__BB4_621;
$L__BB4_620:
	mov.b32 	%r959, 76;
	// begin inline asm
	nanosleep.u32 %r959;
	// end inline asm
$L__BB4_621:
	// begin inline asm
	ld.relaxed.gpu.v2.u32 {%r1998, %r1999}, [%rd357];
	// end inline asm
	bra.uni 	$L__BB4_617;
$L__BB4_622:
	setp.eq.s32 	%p220, %r1998, 101;
	mov.b32 	%r941, -1;
	vote.sync.ballot.b32 	%r942, %p220, %r941;
	and.b32  	%r943, %r942, %r750;
	or.b32  	%r944, %r943, -2147483648;
	add.s32 	%r945, %r944, -1;
	not.b32 	%r946, %r944;
	and.b32  	%r947, %r946, %r945;
	popc.b32 	%r920, %r947;
	mov.b32 	%r919, 1;
	// begin inline asm
	shfl.sync.down.b32 %r917, %r1999, %r919, %r920, %r941;
	// end inline asm
	setp.lt.s32 	%p222, %r574, %r920;
	selp.b32 	%r948, %r917, 0, %p222;
	add.s32 	%r923, %r948, %r1999;
	mov.b32 	%r924, 2;
	// begin inline asm
	shfl.sync.down.b32 %r922, %r923, %r924, %r920, %r941;
	// end inline asm
	setp.gt.s32 	%p223, %r789, %r920;
	selp.b32 	%r950, 0, %r922, %p223;
	add.s32 	%r928, %r923, %r950;
	mov.b32 	%r929, 4;
	// begin inline asm
	shfl.sync.down.b32 %r927, %r928, %r929, %r920, %r941;
	// end inline asm
	add.s32 	%r951, %r574, 4;
	setp.gt.s32 	%p224, %r951, %r920;
	selp.b32 	%r952, 0, %r927, %p224;
	add.s32 	%r933, %r928, %r952;
	mov.b32 	%r934, 8;
	// begin inline asm
	shfl.sync.down.b32 %r932, %r933, %r934, %r920, %r941;
	// end inline asm
	add.s32 	%r953, %r574, 8;
	setp.gt.s32 	%p225, %r953, %r920;
	selp.b32 	%r954, 0, %r932, %p225;
	add.s32 	%r938, %r933, %r954;
	mov.b32 	%r939, 16;
	// begin inline asm
	shfl.sync.down.b32 %r937, %r938, %r939, %r920, %r941;
	// end inline asm
	add.s32 	%r955, %r574, 16;
	setp.gt.s32 	%p226, %r955, %r920;
	selp.b32 	%r956, 0, %r937, %p226;
	add.s32 	%r957, %r956, %r1995;
	add.s32 	%r1995, %r957, %r938;
	add.s32 	%r1997, %r1997, -32;
	bra.uni 	$L__BB4_615;
$L__BB4_623:
	setp.ne.s32 	%p118, %r780, 0;
	@%p118 bra 	$L__BB4_625;
	add.s32 	%r801, %r1995, %r459;
	add.s64 	%rd230, %rd160, 256;
	mov.b32 	%r800, 101;
	// begin inline asm
	st.relaxed.gpu.v2.u32 [%rd230], {%r800, %r801};
	// end inline asm
	st.shared.u32 	[_ZZN3cub18CUB_300001_SM_10006detail6select23DeviceSelectSweepKernelINS2_10policy_hubIiNS0_8NullTypeEiLb0ELNS0_10SelectImplE1EE10Policy1000EN6thrust24THRUST_300001_SM_1000_NS6detail15normal_iteratorINSA_10device_ptrIiEEEEPS5_SF_PlNS0_13ScanTileStateIiLb1EEEN4cuda3std3__410__not_fn_tI13MarkMultiplesEES5_iNS2_19streaming_context_tIlLb1EEELS6_1EEEvT0_T1_T2_T3_T4_T5_T6_T7_iT8_NS1_7vsmem_tEE19static_temp_storage+68], %r1995;
	st.shared.u32 	[_ZZN3cub18CUB_300001_SM_10006detail6select23DeviceSelectSweepKernelINS2_10policy_hubIiNS0_8NullTypeEiLb0ELNS0_10SelectImplE1EE10Policy1000EN6thrust24THRUST_300001_SM_1000_NS6detail15normal_iteratorINSA_10device_ptrIiEEEEPS5_SF_PlNS0_13ScanTileStateIiLb1EEEN4cuda3std3__410__not_fn_tI13MarkMultiplesEES5_iNS2_19streaming_context_tIlLb1EEELS6_1EEEvT0_T1_T2_T3_T4_T5_T6_T7_iT8_NS1_7vsmem_tEE19static_temp_storage+72], %r801;
$L__BB4_625:
	setp.ne.s32 	%p119, %r574, 0;
	mov.u32 	%r2000, %r461;
	@%p119 bra 	$L__BB4_627;
	st.shared.u32 	[_ZZN3cub18CUB_300001_SM_10006detail6select23DeviceSelectSweepKernelINS2_10policy_hubIiNS0_8NullTypeEiLb0ELNS0_10SelectImplE1EE10Policy1000EN6thrust24THRUST_300001_SM_1000_NS6detail15normal_iteratorINSA_10device_ptrIiEEEEPS5_SF_PlNS0_13ScanTileStateIiLb1EEEN4cuda3std3__410__not_fn_tI13MarkMultiplesEES5_iNS2_19streaming_context_tIlLb1EEELS6_1EEEvT0_T1_T2_T3_T4_T5_T6_T7_iT8_NS1_7vsmem_tEE19static_temp_storage+60], %r1995;
	mov.u32 	%r2000, %r1995;
$L__BB4_627:
	ld.param.u32 	%r1861, [_ZN3cub18CUB_300001_SM_10006detail6select23DeviceSelectSweepKernelINS2_10policy_hubIiNS0_8NullTypeEiLb0ELNS0_10SelectImplE1EE10Policy1000EN6thrust24THRUST_300001_SM_1000_NS6detail15normal_iteratorINSA_10device_ptrIiEEEEPS5_SF_PlNS0_13ScanTileStateIiLb1EEEN4cuda3std3__410__not_fn_tI13MarkMultiplesEES5_iNS2_19streaming_context_tIlLb1EEELS6_1EEEvT0_T1_T2_T3_T4_T5_T6_T7_iT8_NS1_7vsmem_tE_param_7];
	bar.sync 	0;
	mov.u32 	%r802, %tid.x;
	setp.eq.s32 	%p120, %r802, 0;
	ld.shared.u32 	%r803, [_ZZN3cub18CUB_300001_SM_10006detail6select23DeviceSelectSweepKernelINS2_10policy_hubIiNS0_8NullTypeEiLb0ELNS0_10SelectImplE1EE10Policy1000EN6thrust24THRUST_300001_SM_1000_NS6detail15normal_iteratorINSA_10device_ptrIiEEEEPS5_SF_PlNS0_13ScanTileStateIiLb1EEEN4cuda3std3__410__not_fn_tI13MarkMultiplesEES5_iNS2_19streaming_context_tIlLb1EEELS6_1EEEvT0_T1_T2_T3_T4_T5_T6_T7_iT8_NS1_7vsmem_tEE19static_temp_storage+60];
	.pragma "used_bytes_mask 65520";
	ld.shared.v4.u32 	{%r804, %r488, %r805, %r489}, [_ZZN3cub18CUB_300001_SM_10006detail6select23DeviceSelectSweepKernelINS2_10policy_hubIiNS0_8NullTypeEiLb0ELNS0_10SelectImplE1EE10Policy1000EN6thrust24THRUST_300001_SM_1000_NS6detail15normal_iteratorINSA_10device_ptrIiEEEEPS5_SF_PlNS0_13ScanTileStateIiLb1EEEN4cuda3std3__410__not_fn_tI13MarkMultiplesEES5_iNS2_19streaming_context_tIlLb1EEELS6_1EEEvT0_T1_T2_T3_T4_T5_T6_T7_iT8_NS1_7vsmem_tEE19static_temp_storage+64];
	selp.b32 	%r806, 0, %r803, %p120;
	add.s32 	%r490, %r806, %r2000;
	add.s32 	%r491, %r490, %r1976;
	add.s32 	%r807, %r1977, %r1976;
	add.s32 	%r492, %r807, %r490;
	add.s32 	%r493, %r492, %r1978;
	add.s32 	%r494, %r493, %r1979;
	add.s32 	%r495, %r494, %r1980;
	add.s32 	%r496, %r495, %r1981;
	add.s32 	%r497, %r496, %r1982;
	add.s32 	%r498, %r497, %r1983;
	add.s32 	%r499, %r498, %r1984;
	add.s32 	%r500, %r499, %r1985;
	add.s32 	%r501, %r500, %r1986;
	add.s32 	%r502, %r501, %r1987;
	add.s32 	%r503, %r502, %r1988;
	add.s32 	%r504, %r503, %r1989;
	add.s32 	%r505, %r504, %r1990;
	add.s32 	%r506, %r505, %r1991;
	mov.u32 	%r808, %ctaid.x;
	mov.u32 	%r809, %nctaid.y;
	mov.u32 	%r810, %ctaid.y;
	mad.lo.s32 	%r811, %r808, %r809, %r810;
	mul.lo.s32 	%r812, %r811, 6528;
	sub.s32 	%r813, %r812, %r1861;
	add.s32 	%r814, %r813, 6528;
	sub.s32 	%r2008, %r805, %r814;
	sub.s32 	%r815, %r489, %r814;
	setp.gt.s32 	%p121, %r815, 384;
	@%p121 bra 	$L__BB4_696;
	setp.ne.s32 	%p122, %r1976, 0;
	setp.lt.s32 	%p123, %r490, %r2008;
	and.pred  	%p124, %p122, %p123;
	@%p124 bra 	$L__BB4_629;
	bra.uni 	$L__BB4_632;
$L__BB4_629:
	mov.u64 	%rd232, %rd215;
	ld.param.u8 	%rs10, [%rd232];
	setp.ne.s16 	%p125, %rs10, 0;
	mov.b64 	%rd870, 0;
	@%p125 bra 	$L__BB4_631;
	mov.u64 	%rd233, %rd215;
	ld.param.u64 	%rd234, [%rd233+24];
	cvta.to.global.u64 	%rd235, %rd234;
	ld.global.u64 	%rd870, [%rd235];
$L__BB4_631:
	cvt.s64.s32 	%rd236, %r490;
	add.s64 	%rd237, %rd870, %rd236;
	shl.b64 	%rd238, %rd237, 2;
	add.s64 	%rd239, %rd4, %rd238;
	st.global.u32 	[%rd239], %r583;
$L__BB4_632:
	setp.eq.s32 	%p126, %r1977, 0;
	setp.ge.s32 	%p127, %r491, %r2008;
	or.pred  	%p128, %p126, %p127;
	@%p128 bra 	$L__BB4_636;
	mov.u64 	%rd241, %rd215;
	ld.param.u8 	%rs11, [%rd241];
	setp.ne.s16 	%p129, %rs11, 0;
	mov.b64 	%rd871, 0;
	@%p129 bra 	$L__BB4_635;
	mov.u64 	%rd242, %rd215;
	ld.param.u64 	%rd243, [%rd242+24];
	cvta.to.global.u64 	%rd244, %rd243;
	ld.global.u64 	%rd871, [%rd244];
$L__BB4_635:
	cvt.s64.s32 	%rd245, %r491;
	add.s64 	%rd246, %rd871, %rd245;
	shl.b64 	%rd247, %rd246, 2;
	add.s64 	%rd248, %rd4, %rd247;
	st.global.u32 	[%rd248], %r406;
$L__BB4_636:
	setp.eq.s32 	%p130, %r1978, 0;
	setp.ge.s32 	%p131, %r492, %r2008;
	or.pred  	%p132, %p130, %p131;
	@%p132 bra 	$L__BB4_640;
	mov.u64 	%rd250, %rd215;
	ld.param.u8 	%rs12, [%rd250];
	setp.ne.s16 	%p133, %rs12, 0;
	mov.b64 	%rd872, 0;
	@%p133 bra 	$L__BB4_639;
	mov.u64 	%rd251, %rd215;
	ld.param.u64 	%rd252, [%rd251+24];
	cvta.to.global.u64 	%rd253, %rd252;
	ld.global.u64 	%rd872, [%rd253];
$L__BB4_639:
	cvt.s64.s32 	%rd254, %r492;
	add.s64 	%rd255, %rd872, %rd254;
	shl.b64 	%rd256, %rd255, 2;
	add.s64 	%rd257, %rd4, %rd256;
	st.global.u32 	[%rd257], %r407;
$L__BB4_640:
	setp.eq.s32 	%p134, %r1979, 0;
	setp.ge.s32 	%p135, %r493, %r2008;
	or.pred  	%p136, %p134, %p135;
	@%p136 bra 	$L__BB4_644;
	mov.u64 	%rd259, %rd215;
	ld.param.u8 	%rs13, [%rd259];
	setp.ne.s16 	%p137, %rs13, 0;
	mov.b64 	%rd873, 0;
	@%p137 bra 	$L__BB4_643;
	mov.u64 	%rd260, %rd215;
	ld.param.u64 	%rd261, [%rd260+24];
	cvta.to.global.u64 	%rd262, %rd261;
	ld.global.u64 	%rd873, [%rd262];
$L__BB4_643:
	cvt.s64.s32 	%rd263, %r493;
	add.s64 	%rd264, %rd873, %rd263;
	shl.b64 	%rd265, %rd264, 2;
	add.s64 	%rd266, %rd4, %rd265;
	st.global.u32 	[%rd266], %r408;
$L__BB4_644:
	mov.u64 	%rd267, %rd215;
	ld.param.u64 	%rd268, [%rd267+24];
	cvta.to.global.u64 	%rd182, %rd268;
	ld.param.u8 	%rs8, [%rd267];
	setp.eq.s32 	%p138, %r1980, 0;
	setp.ge.s32 	%p139, %r494, %r2008;
	or.pred  	%p140, %p138, %p139;
	@%p140 bra 	$L__BB4_648;
	setp.ne.s16 	%p141, %rs8, 0;
	mov.b64 	%rd874, 0;
	@%p141 bra 	$L__BB4_647;
	ld.global.u64 	%rd874, [%rd182];
$L__BB4_647:
	cvt.s64.s32 	%rd270, %r494;
	add.s64 	%rd271, %rd874, %rd270;
	shl.b64 	%rd272, %rd271, 2;
	add.s64 	%rd273, %rd4, %rd272;
	st.global.u32 	[%rd273], %r409;
$L__BB4_648:
	setp.eq.s32 	%p142, %r1981, 0;
	setp.ge.s32 	%p143, %r495, %r2008;
	or.pred  	%p144, %p142, %p143;
	@%p144 bra 	$L__BB4_652;
	setp.ne.s16 	%p145, %rs8, 0;
	mov.b64 	%rd875, 0;
	@%p145 bra 	$L__BB4_651;
	ld.global.u64 	%rd875, [%rd182];
$L__BB4_651:
	cvt.s64.s32 	%rd275, %r495;
	add.s64 	%rd276, %rd875, %rd275;
	shl.b64 	%rd277, %rd276, 2;
	add.s64 	%rd278, %rd4, %rd277;
	st.global.u32 	[%rd278], %r410;
$L__BB4_652:
	setp.eq.s32 	%p146, %r1982, 0;
	setp.ge.s32 	%p147, %r496, %r2008;
	or.pred  	%p148, %p146, %p147;
	@%p148 bra 	$L__BB4_656;
	setp.ne.s16 	%p149, %rs8, 0;
	mov.b64 	%rd876, 0;
	@%p149 bra 	$L__BB4_655;
	ld.global.u64 	%rd876, [%rd182];
$L__BB4_655:
	cvt.s64.s32 	%rd280, %r496;
	add.s64 	%rd281, %rd876, %rd280;
	shl.b64 	%rd282, %rd281, 2;
	add.s64 	%rd283, %rd4, %rd282;
	st.global.u32 	[%rd283], %r411;
$L__BB4_656:
	setp.eq.s32 	%p150, %r1983, 0;
	setp.ge.s32 	%p151, %r497, %r2008;
	or.pred  	%p152, %p150, %p151;
	@%p152 bra 	$L__BB4_660;
	setp.ne.s16 	%p153, %rs8, 0;
	mov.b64 	%rd877, 0;
	@%p153 bra 	$L__BB4_659;
	ld.global.u64 	%rd877, [%rd182];
$L__BB4_659:
	cvt.s64.s32 	%rd285, %r497;
	add.s64 	%rd286, %rd877, %rd285;
	shl.b64 	%rd287, %rd286, 2;
	add.s64 	%rd288, %rd4, %rd287;
	st.global.u32 	[%rd288], %r412;
$L__BB4_660:
	setp.eq.s32 	%p154, %r1984, 0;
	setp.ge.s32 	%p155, %r498, %r2008;
	or.pred  	%p156, %p154, %p155;
	@%p156 bra 	$L__BB4_664;
	setp.ne.s16 	%p157, %rs8, 0;
	mov.b64 	%rd878, 0;
	@%p157 bra 	$L__BB4_663;
	ld.global.u64 	%rd878, [%rd182];
$L__BB4_663:
	cvt.s64.s32 	%rd290, %r498;
	add.s64 	%rd291, %rd878, %rd290;
	shl.b64 	%rd292, %rd291, 2;
	add.s64 	%rd293, %rd4, %rd292;
	st.global.u32 	[%rd293], %r413;
$L__BB4_664:
	setp.eq.s32 	%p158, %r1985, 0;
	setp.ge.s32 	%p159, %r499, %r2008;
	or.pred  	%p160, %p158, %p159;
	@%p160 bra 	$L__BB4_668;
	setp.ne.s16 	%p161, %rs8, 0;
	mov.b64 	%rd879, 0;
	@%p161 bra 	$L__BB4_667;
	ld.global.u64 	%rd879, [%rd182];
$L__BB4_667:
	cvt.s64.s32 	%rd295, %r499;
	add.s64 	%rd296, %rd879, %rd295;
	shl.b64 	%rd297, %rd296, 2;
	add.s64 	%rd298, %rd4, %rd297;
	st.global.u32 	[%rd298], %r414;
$L__BB4_668:
	setp.eq.s32 	%p162, %r1986, 0;
	setp.ge.s32 	%p163, %r500, %r2008;
	or.pred  	%p164, %p162, %p163;
	@%p164 bra 	$L__BB4_672;
	setp.ne.s16 	%p165, %rs8, 0;
	mov.b64 	%rd880, 0;
	@%p165 bra 	$L__BB4_671;
	ld.global.u64 	%rd880, [%rd182];
$L__BB4_671:
	cvt.s64.s32 	%rd300, %r500;
	add.s64 	%rd301, %rd880, %rd300;
	shl.b64 	%rd302, %rd301, 2;
	add.s64 	%rd303, %rd4, %rd302;
	st.global.u32 	[%rd303], %r415;
$L__BB4_672:
	setp.eq.s32 	%p166, %r1987, 0;
	setp.ge.s32 	%p167, %r501, %r2008;
	or.pred  	%p168, %p166, %p167;
	@%p168 bra 	$L__BB4_676;
	setp.ne.s16 	%p169, %rs8, 0;
	mov.b64 	%rd881, 0;
	@%p169 bra 	$L__BB4_675;
	ld.global.u64 	%rd881, [%rd182];
$L__BB4_675:
	cvt.s64.s32 	%rd305, %r501;
	add.s64 	%rd306, %rd881, %rd305;
	shl.b64 	%rd307, %rd306, 2;
	add.s64 	%rd308, %rd4, %rd307;
	st.global.u32 	[%rd308], %r416;
$L__BB4_676:
	setp.eq.s32 	%p170, %r1988, 0;
	setp.ge.s32 	%p171, %r502, %r2008;
	or.pred  	%p172, %p170, %p171;
	@%p172 bra 	$L__BB4_680;
	setp.ne.s16 	%p173, %rs8, 0;
	mov.b64 	%rd882, 0;
	@%p173 bra 	$L__BB4_679;
	ld.global.u64 	%rd882, [%rd182];
$L__BB4_679:
	cvt.s64.s32 	%rd310, %r502;
	add.s64 	%rd311, %rd882, %rd310;
	shl.b64 	%rd312, %rd311, 2;
	add.s64 	%rd313, %rd4, %rd312;
	st.global.u32 	[%rd313], %r417;
$L__BB4_680:
	setp.eq.s32 	%p174, %r1989, 0;
	setp.ge.s32 	%p175, %r503, %r2008;
	or.pred  	%p176, %p174, %p175;
	@%p176 bra 	$L__BB4_684;
	setp.ne.s16 	%p177, %rs8, 0;
	mov.b64 	%rd883, 0;
	@%p177 bra 	$L__BB4_683;
	ld.global.u64 	%rd883, [%rd182];
$L__BB4_683:
	cvt.s64.s32 	%rd315, %r503;
	add.s64 	%rd316, %rd883, %rd315;
	shl.b64 	%rd317, %rd316, 2;
	add.s64 	%rd318, %rd4, %rd317;
	st.global.u32 	[%rd318], %r418;
$L__BB4_684:
	setp.eq.s32 	%p178, %r1990, 0;
	setp.ge.s32 	%p179, %r504, %r2008;
	or.pred  	%p180, %p178, %p179;
	@%p180 bra 	$L__BB4_688;
	setp.ne.s16 	%p181, %rs8, 0;
	mov.b64 	%rd884, 0;
	@%p181 bra 	$L__BB4_687;
	ld.global.u64 	%rd884, [%rd182];
$L__BB4_687:
	cvt.s64.s32 	%rd320, %r504;
	add.s64 	%rd321, %rd884, %rd320;
	shl.b64 	%rd322, %rd321, 2;
	add.s64 	%rd323, %rd4, %rd322;
	st.global.u32 	[%rd323], %r419;
$L__BB4_688:
	setp.eq.s32 	%p182, %r1991, 0;
	setp.ge.s32 	%p183, %r505, %r2008;
	or.pred  	%p184, %p182, %p183;
	@%p184 bra 	$L__BB4_692;
	setp.ne.s16 	%p185, %rs8, 0;
	mov.b64 	%rd885, 0;
	@%p185 bra 	$L__BB4_691;
	ld.global.u64 	%rd885, [%rd182];
$L__BB4_691:
	cvt.s64.s32 	%rd325, %r505;
	add.s64 	%rd326, %rd885, %rd325;
	shl.b64 	%rd327, %rd326, 2;
	add.s64 	%rd328, %rd4, %rd327;
	st.global.u32 	[%rd328], %r420;
$L__BB4_692:
	setp.eq.s32 	%p186, %r1992, 0;
	setp.ge.s32 	%p187, %r506, %r2008;
	or.pred  	%p188, %p186, %p187;
	@%p188 bra 	$L__BB4_747;
	setp.ne.s16 	%p189, %rs8, 0;
	mov.b64 	%rd886, 0;
	@%p189 bra 	$L__BB4_695;
	ld.global.u64 	%rd886, [%rd182];
$L__BB4_695:
	cvt.s64.s32 	%rd330, %r506;
	add.s64 	%rd331, %rd886, %rd330;
	shl.b64 	%rd332, %rd331, 2;
	add.s64 	%rd333, %rd4, %rd332;
	st.global.u32 	[%rd333], %r421;
	bra.uni 	$L__BB4_747;
$L__BB4_696:
	bar.sync 	0;
	setp.eq.s32 	%p190, %r1976, 0;
	@%p190 bra 	$L__BB4_698;
	sub.s32 	%r816, %r490, %r488;
	shl.b32 	%r817, %r816, 2;
	mov.u32 	%r818, _ZZN3cub18CUB_300001_SM_10006detail6select23DeviceSelectSweepKernelINS2_10policy_hubIiNS0_8NullTypeEiLb0ELNS0_10SelectImplE1EE10Policy1000EN6thrust24THRUST_300001_SM_1000_NS6detail15normal_iteratorINSA_10device_ptrIiEEEEPS5_SF_PlNS0_13ScanTileStateIiLb1EEEN4cuda3std3__410__not_fn_tI13MarkMultiplesEES5_iNS2_19streaming_context_tIlLb1EEELS6_1EEEvT0_T1_T2_T3_T4_T5_T6_T7_iT8_NS1_7vsmem_tEE19static_temp_storage;
	add.s32 	%r819, %r818, %r817;
	st.shared.u32 	[%r819], %r583;
$L__BB4_698:
	setp.eq.s32 	%p191, %r1977, 0;
	@%p191 bra 	$L__BB4_700;
	sub.s32 	%r820, %r491, %r488;
	shl.b32 	%r821, %r820, 2;
	mov.u32 	%r822, _ZZN3cub18CUB_300001_SM_10006detail6select23DeviceSelectSweepKernelINS2_10policy_hubIiNS0_8NullTypeEiLb0ELNS0_10SelectImplE1EE10Policy1000EN6thrust24THRUST_300001_SM_1000_NS6detail15normal_iteratorINSA_10device_ptrIiEEEEPS5_SF_PlNS0_13ScanTileStateIiLb1EEEN4cuda3std3__410__not_fn_tI13MarkMultiplesEES5_iNS2_19streaming_context_tIlLb1EEELS6_1EEEvT0_T1_T2_T3_T4_T5_T6_T7_iT8_NS1_7vsmem_tEE19static_temp_storage;
	add.s32 	%r823, %r822, %r821;
	st.shared.u32 	[%r823], %r406;
$L__BB4_700:
	setp.eq.s32 	%p192, %r1978, 0;
	@%p192 bra 	$L__BB4_702;
	sub.s32 	%r824, %r492, %r488;
	shl.b32 	%r825, %r824, 2;
	mov.u32 	%r826, _ZZN3cub18CUB_300001_SM_10006detail6select23DeviceSelectSweepKernelINS2_10policy_hubIiNS0_8NullTypeEiLb0ELNS0_10SelectImplE1EE10Policy1000EN6thrust24THRUST_300001_SM_1000_NS6detail15normal_iteratorINSA_10device_ptrIiEEEEPS5_SF_PlNS0_13ScanTileStateIiLb1EEEN4cuda3std3__410__not_fn_tI13MarkMultiplesEES5_iNS2_19streaming_context_tIlLb1EEELS6_1EEEvT0_T1_T2_T3_T4_T5_T6_T7_iT8_NS1_7vsmem_tEE19static_temp_storage;
	add.s32 	%r827, %r826, %r825;
	st.shared.u32 	[%r827], %r407;
$L__BB4_702:
	setp.eq.s32 	%p193, %r1979, 0;
	@%p193 bra 	$L__BB4_704;
	sub.s32 	%r828, %r493, %r488;
	shl.b32 	%r829, %r828, 2;
	mov.u32 	%r830, _ZZN3cub18CUB_300001_SM_10006detail6select23DeviceSelectSweepKernelINS2_10policy_hubIiNS0_8NullTypeEiLb0ELNS0_10SelectImplE1EE10Policy1000EN6thrust24THRUST_300001_SM_1000_NS6detail15normal_iteratorINSA_10device_ptrIiEEEEPS5_SF_PlNS0_13ScanTileStateIiLb1EEEN4cuda3std3__410__not_fn_tI13MarkMultiplesEES5_iNS2_19streaming_context_tIlLb1EEELS6_1EEEvT0_T1_T2_T3_T4_T5_T6_T7_iT8_NS1_7vsmem_tEE19static_temp_storage;
	add.s32 	%r831, %r830, %r829;
	st.shared.u32 	[%r831], %r408;
$L__BB4_704:
	setp.eq.s32 	%p194, %r1980, 0;
	@%p194 bra 	$L__BB4_706;
	sub.s32 	%r832, %r494, %r488;
	shl.b32 	%r833, %r832, 2;
	mov.u32 	%r834, _ZZN3cub18CUB_300001_SM_10006detail6select23DeviceSelectSweepKernelINS2_10policy_hubIiNS0_8NullTypeEiLb0ELNS0_10SelectImplE1EE10Policy1000EN6thrust24THRUST_300001_SM_1000_NS6detail15normal_iteratorINSA_10device_ptrIiEEEEPS5_SF_PlNS0_13ScanTileStateIiLb1EEEN4cuda3std3__410__not_fn_tI13MarkMultiplesEES5_iNS2_19streaming_context_tIlLb1EEELS6_1EEEvT0_T1_T2_T3_T4_T5_T6_T7_iT8_NS1_7vsmem_tEE19static_temp_storage;
	add.s32 	%r835, %r834, %r833;
	st.shared.u32 	[%r835], %r409;
$L__BB4_706:
	setp.eq.s32 	%p195, %r1981, 0;
	@%p195 bra 	$L__BB4_708;
	sub.s32 	%r836, %r495, %r488;
	shl.b32 	%r837, %r836, 2;
	mov.u32 	%r838, _ZZN3cub18CUB_300001_SM_10006detail6select23DeviceSelectSweepKernelINS2_10policy_hubIiNS0_8NullTypeEiLb0ELNS0_10SelectImplE1EE10Policy1000EN6thrust24THRUST_300001_SM_1000_NS6detail15normal_iteratorINSA_10device_ptrIiEEEEPS5_SF_PlNS0_13ScanTileStateIiLb1EEEN4cuda3std3__410__not_fn_tI13MarkMultiplesEES5_iNS2_19streaming_context_tIlLb1EEELS6_1EEEvT0_T1_T2_T3_T4_T5_T6_T7_iT8_NS1_7vsmem_tEE19static_temp_storage;
	add.s32 	%r839, %r838, %r837;
	st.shared.u32 	[%r839], %r410;
$L__BB4_708:
	setp.eq.s32 	%p196, %r1982, 0;
	@%p196 bra 	$L__BB4_710;
	sub.s32 	%r840, %r496, %r488;
	shl.b32 	%r841, %r840, 2;
	mov.u32 	%r842, _ZZN3cub18CUB_300001_SM_10006detail6select23DeviceSelectSweepKernelINS2_10policy_hubIiNS0_8NullTypeEiLb0ELNS0_10SelectImplE1EE10Policy1000EN6thrust24THRUST_300001_SM_1000_NS6detail15normal_iteratorINSA_10device_ptrIiEEEEPS5_SF_PlNS0_13ScanTileStateIiLb1EEEN4cuda3std3__410__not_fn_tI13MarkMultiplesEES5_iNS2_19streaming_context_tIlLb1EEELS6_1EEEvT0_T1_T2_T3_T4_T5_T6_T7_iT8_NS1_7vsmem_tEE19static_temp_storage;
	add.s32 	%r843, %r842, %r841;
	st.shared.u32 	[%r843], %r411;
$L__BB4_710:
	setp.eq.s32 	%p197, %r1983, 0;
	@%p197 bra 	$L__BB4_712;
	sub.s32 	%r844, %r497, %r488;
	shl.b32 	%r845, %r844, 2;
	mov.u32 	%r846, _ZZN3cub18CUB_300001_SM_10006detail6select23DeviceSelectSweepKernelINS2_10policy_hubIiNS0_8NullTypeEiLb0ELNS0_10SelectImplE1EE10Policy1000EN6thrust24THRUST_300001_SM_1000_NS6detail15normal_iteratorINSA_10device_ptrIiEEEEPS5_SF_PlNS0_13ScanTileStateIiLb1EEEN4cuda3std3__410__not_fn_tI13MarkMultiplesEES5_iNS2_19streaming_context_tIlLb1EEELS6_1EEEvT0_T1_T2_T3_T4_T5_T6_T7_iT8_NS1_7vsmem_tEE19static_temp_storage;
	add.s32 	%r847, %r846, %r845;
	st.shared.u32 	[%r847], %r412;
$L__BB4_712:
	setp.eq.s32 	%p198, %r1984, 0;
	@%p198 bra 	$L__BB4_714;
	sub.s32 	%r848, %r498, %r488;
	shl.b32 	%r849, %r848, 2;
	mov.u32 	%r850, _ZZN3cub18CUB_300001_SM_10006detail6select23DeviceSelectSweepKernelINS2_10policy_hubIiNS0_8NullTypeEiLb0ELNS0_10SelectImplE1EE10Policy1000EN6thrust24THRUST_300001_SM_1000_NS6detail15normal_iteratorINSA_10device_ptrIiEEEEPS5_SF_PlNS0_13ScanTileStateIiLb1EEEN4cuda3std3__410__not_fn_tI13MarkMultiplesEES5_iNS2_19streaming_context_tIlLb1EEELS6_1EEEvT0_T1_T2_T3_T4_T5_T6_T7_iT8_NS1_7vsmem_tEE19static_temp_storage;
	add.s32 	%r851, %r850, %r849;
	st.shared.u32 	[%r851], %r413;
$L__BB4_714:
	setp.eq.s32 	%p199, %r1985, 0;
	@%p199 bra 	$L__BB4_716;
	sub.s32 	%r852, %r499, %r488;
	shl.b32 	%r853, %r852, 2;
	mov.u32 	%r854, _ZZN3cub18CUB_300001_SM_10006detail6select23DeviceSelectSweepKernelINS2_10policy_hubIiNS0_8NullTypeEiLb0ELNS0_10SelectImplE1EE10Policy1000EN6thrust24THRUST_300001_SM_1000_NS6detail15normal_iteratorINSA_10device_ptrIiEEEEPS5_SF_PlNS0_13ScanTileStateIiLb1EEEN4cuda3std3__410__not_fn_tI13MarkMultiplesEES5_iNS2_19streaming_context_tIlLb1EEELS6_1EEEvT0_T1_T2_T3_T4_T5_T6_T7_iT8_NS1_7vsmem_tEE19static_temp_storage;
	add.s32 	%r855, %r854, %r853;
	st.shared.u32 	[%r855], %r414;
$L__BB4_716:
	setp.eq.s32 	%p200, %r1986, 0;
	@%p200 bra 	$L__BB4_718;
	sub.s32 	%r856, %r500, %r488;
	shl.b32 	%r857, %r856, 2;
	mov.u32 	%r858, _ZZN3cub18CUB_300001_SM_10006detail6select23DeviceSelectSweepKernelINS2_10policy_hubIiNS0_8NullTypeEiLb0ELNS0_10SelectImplE1EE10Policy1000EN6thrust24THRUST_300001_SM_1000_NS6detail15normal_iteratorINSA_10device_ptrIiEEEEPS5_SF_PlNS0_13ScanTileStateIiLb1EEEN4cuda3std3__410__not_fn_tI13MarkMultiplesEES5_iNS2_19streaming_context_tIlLb1EEELS6_1EEEvT0_T1_T2_T3_T4_T5_T6_T7_iT8_NS1_7vsmem_tEE19static_temp_storage;
	add.s32 	%r859, %r858, %r857;
	st.shared.u32 	[%r859], %r415;
$L__BB4_718:
	setp.eq.s32 	%p201, %r1987, 0;
	@%p201 bra 	$L__BB4_720;
	sub.s32 	%r860, %r501, %r488;
	shl.b32 	%r861, %r860, 2;
	mov.u32 	%r862, _ZZN3cub18CUB_300001_SM_10006detail6select23DeviceSelectSweepKernelINS2_10policy_hubIiNS0_8NullTypeEiLb0ELNS0_10SelectImplE1EE10Policy1000EN6thrust24THRUST_300001_SM_1000_NS6detail15normal_iteratorINSA_10device_ptrIiEEEEPS5_SF_PlNS0_13ScanTileStateIiLb1EEEN4cuda3std3__410__not_fn_tI13MarkMultiplesEES5_iNS2_19streaming_context_tIlLb1EEELS6_1EEEvT0_T1_T2_T3_T4_T5_T6_T7_iT8_NS1_7vsmem_tEE19static_temp_storage;
	add.s32 	%r863, %r862, %r861;
	st.shared.u32 	[%r863], %r416;
$L__BB4_720:
	setp.eq.s32 	%p202, %r1988, 0;
	@%p202 bra 	$L__BB4_722;
	sub.s32 	%r864, %r502, %r488;
	shl.b32 	%r865, %r864, 2;
	mov.u32 	%r866, _ZZN3cub18CUB_300001_SM_10006detail6select23DeviceSelectSweepKernelINS2_10policy_hubIiNS0_8NullTypeEiLb0ELNS0_10SelectImplE1EE10Policy1000EN6thrust24THRUST_300001_SM_1000_NS6detail15normal_iteratorINSA_10device_ptrIiEEEEPS5_SF_PlNS0_13ScanTileStateIiLb1EEEN4cuda3std3__410__not_fn_tI13MarkMultiplesEES5_iNS2_19streaming_context_tIlLb1EEELS6_1EEEvT0_T1_T2_T3_T4_T5_T6_T7_iT8_NS1_7vsmem_tEE19static_temp_storage;
	add.s32 	%r867, %r866, %r865;
	st.shared.u32 	[%r867], %r417;
$L__BB4_722:
	setp.eq.s32 	%p203, %r1989, 0;
	@%p203 bra 	$L__BB4_724;
	sub.s32 	%r868, %r503, %r488;
	shl.b32 	%r869, %r868, 2;
	mov.u32 	%r870, _ZZN3cub18CUB_300001_SM_10006detail6select23DeviceSelectSweepKernelINS2_10policy_hubIiNS0_8NullTypeEiLb0ELNS0_10SelectImplE1EE10Policy1000EN6thrust24THRUST_300001_SM_1000_NS6detail15normal_iteratorINSA_10device_ptrIiEEEEPS5_SF_PlNS0_13ScanTileStateIiLb1EEEN4cuda3std3__410__not_fn_tI13MarkMultiplesEES5_iNS2_19streaming_context_tIlLb1EEELS6_1EEEvT0_T1_T2_T3_T4_T5_T6_T7_iT8_NS1_7vsmem_tEE19static_temp_storage;
	add.s32 	%r871, %r870, %r869;
	st.shared.u32 	[%r871], %r418;
$L__BB4_724:
	setp.eq.s32 	%p204, %r1990, 0;
	@%p204 bra 	$L__BB4_726;
	sub.s32 	%r872, %r504, %r488;
	shl.b32 	%r873, %r872, 2;
	mov.u32 	%r874, _ZZN3cub18CUB_300001_SM_10006detail6select23DeviceSelectSweepKernelINS2_10policy_hubIiNS0_8NullTypeEiLb0ELNS0_10SelectImplE1EE10Policy1000EN6thrust24THRUST_300001_SM_1000_NS6detail15normal_iteratorINSA_10device_ptrIiEEEEPS5_SF_PlNS0_13ScanTileStateIiLb1EEEN4cuda3std3__410__not_fn_tI13MarkMultiplesEES5_iNS2_19streaming_context_tIlLb1EEELS6_1EEEvT0_T1_T2_T3_T4_T5_T6_T7_iT8_NS1_7vsmem_tEE19static_temp_storage;
	add.s32 	%r875, %r874, %r873;
	st.shared.u32 	[%r875], %r419;
$L__BB4_726:
	setp.eq.s32 	%p205, %r1991, 0;
	@%p205 bra 	$L__BB4_728;
	sub.s32 	%r876, %r505, %r488;
	shl.b32 	%r877, %r876, 2;
	mov.u32 	%r878, _ZZN3cub18CUB_300001_SM_10006detail6select23DeviceSelectSweepKernelINS2_10policy_hubIiNS0_8NullTypeEiLb0ELNS0_10SelectImplE1EE10Policy1000EN6thrust24THRUST_300001_SM_1000_NS6detail15normal_iteratorINSA_10device_ptrIiEEEEPS5_SF_PlNS0_13ScanTileStateIiLb1EEEN4cuda3std3__410__not_fn_tI13MarkMultiplesEES5_iNS2_19streaming_context_tIlLb1EEELS6_1EEEvT0_T1_T2_T3_T4_T5_T6_T7_iT8_NS1_7vsmem_tEE19static_temp_storage;
	add.s32 	%r879, %r878, %r877;
	st.shared.u32 	[%r879], %r420;
$L__BB4_728:
	setp.eq.s32 	%p206, %r1992, 0;
	@%p206 bra 	$L__BB4_730;
	sub.s32 	%r880, %r506, %r488;
	shl.b32 	%r881, %r880, 2;
	mov.u32 	%r882, _ZZN3cub18CUB_300001_SM_10006detail6select23DeviceSelectSweepKernelINS2_10policy_hubIiNS0_8NullTypeEiLb0ELNS0_10SelectImplE1EE10Policy1000EN6thrust24THRUST_300001_SM_1000_NS6detail15normal_iteratorINSA_10device_ptrIiEEEEPS5_SF_PlNS0_13ScanTileStateIiLb1EEEN4cuda3std3__410__not_fn_tI13MarkMultiplesEES5_iNS2_19streaming_context_tIlLb1EEELS6_1EEEvT0_T1_T2_T3_T4_T5_T6_T7_iT8_NS1_7vsmem_tEE19static_temp_storage;
	add.s32 	%r883, %r882, %r881;
	st.shared.u32 	[%r883], %r421;
$L__BB4_730:
	ld.param.u32 	%r1862, [_ZN3cub18CUB_300001_SM_10006detail6select23DeviceSelectSweepKernelINS2_10policy_hubIiNS0_8NullTypeEiLb0ELNS0_10SelectImplE1EE10Policy1000EN6thrust24THRUST_300001_SM_1000_NS6detail15normal_iteratorINSA_10device_ptrIiEEEEPS5_SF_PlNS0_13ScanTileStateIiLb1EEEN4cuda3std3__410__not_fn_tI13MarkMultiplesEES5_iNS2_19streaming_context_tIlLb1EEELS6_1EEEvT0_T1_T2_T3_T4_T5_T6_T7_iT8_NS1_7vsmem_tE_param_7];
	bar.sync 	0;
	mov.u32 	%r2007, %tid.x;
	mov.u32 	%r884, %ctaid.x;
	mov.u32 	%r885, %nctaid.y;
	mov.u32 	%r886, %ctaid.y;
	mad.lo.s32 	%r887, %r884, %r885, %r886;
	mul.lo.s32 	%r888, %r887, 6528;
	sub.s32 	%r889, %r1862, %r888;
	add.s32 	%r890, %r889, %r489;
	add.s32 	%r509, %r890, -6528;
	setp.ge.s32 	%p207, %r2007, %r509;
	@%p207 bra 	$L__BB4_747;
	ld.param.u32 	%r1863, [_ZN3cub18CUB_300001_SM_10006detail6select23DeviceSelectSweepKernelINS2_10policy_hubIiNS0_8NullTypeEiLb0ELNS0_10SelectImplE1EE10Policy1000EN6thrust24THRUST_300001_SM_1000_NS6detail15normal_iteratorINSA_10device_ptrIiEEEEPS5_SF_PlNS0_13ScanTileStateIiLb1EEEN4cuda3std3__410__not_fn_tI13MarkMultiplesEES5_iNS2_19streaming_context_tIlLb1EEELS6_1EEEvT0_T1_T2_T3_T4_T5_T6_T7_iT8_NS1_7vsmem_tE_param_7];
	mov.u64 	%rd334, %rd215;
	ld.param.u8 	%rs7, [%rd334];
	ld.param.u64 	%rd335, [%rd334+24];
	cvta.to.global.u64 	%rd162, %rd335;
	add.s32 	%r891, %r489, %r1863;
	mad.lo.s32 	%r896, %r887, 6528, %r2007;
	sub.s32 	%r897, %r891, %r896;
	add.s32 	%r510, %r897, -6529;
	mul.hi.u32 	%r898, %r510, -1431655765;
	shr.u32 	%r899, %r898, 8;
	add.s32 	%r511, %r899, 1;
	and.b32  	%r900, %r899, 3;
	setp.eq.s32 	%p208, %r900, 3;
	@%p208 bra 	$L__BB4_736;
	and.b32  	%r901, %r511, 3;
	add.s32 	%r2003, %r488, %r2007;
	shl.b32 	%r902, %r2007, 2;
	mov.u32 	%r903, _ZZN3cub18CUB_300001_SM_10006detail6select23DeviceSelectSweepKernelINS2_10policy_hubIiNS0_8NullTypeEiLb0ELNS0_10SelectImplE1EE10Policy1000EN6thrust24THRUST_300001_SM_1000_NS6detail15normal_iteratorINSA_10device_ptrIiEEEEPS5_SF_PlNS0_13ScanTileStateIiLb1EEEN4cuda3std3__410__not_fn_tI13MarkMultiplesEES5_iNS2_19streaming_context_tIlLb1EEELS6_1EEEvT0_T1_T2_T3_T4_T5_T6_T7_iT8_NS1_7vsmem_tEE19static_temp_storage;
	add.s32 	%r2002, %r903, %r902;
	neg.s32 	%r2001, %r901;
	mad.lo.s32 	%r2007, %r901, 384, %r2007;
$L__BB4_733:
	.pragma "nounroll";
	setp.ne.s16 	%p209, %rs7, 0;
	mov.b64 	%rd865, 0;
	@%p209 bra 	$L__BB4_735;
	ld.global.u64 	%rd865, [%rd162];
$L__BB4_735:
	cvt.s64.s32 	%rd337, %r2003;
	add.s64 	%rd338, %rd865, %rd337;
	shl.b64 	%rd339, %rd338, 2;
	add.s64 	%rd340, %rd4, %rd339;
	ld.shared.u32 	%r904, [%r2002];
	st.global.u32 	[%rd340], %r904;
	add.s32 	%r2003, %r2003, 384;
	add.s32 	%r2002, %r2002, 1536;
	add.s32 	%r2001, %r2001, 1;
	setp.ne.s32 	%p210, %r2001, 0;
	@%p210 bra 	$L__BB4_733;
$L__BB4_736:
	setp.lt.u32 	%p211, %r510, 1152;
	@%p211 bra 	$L__BB4_747;
	add.s32 	%r2006, %r488, %r2007;
	shl.b32 	%r905, %r2007, 2;
	mov.u32 	%r906, _ZZN3cub18CUB_300001_SM_10006detail6select23DeviceSelectSweepKernelINS2_10policy_hubIiNS0_8NullTypeEiLb0ELNS0_10SelectImplE1EE10Policy1000EN6thrust24THRUST_300001_SM_1000_NS6detail15normal_iteratorINSA_10device_ptrIiEEEEPS5_SF_PlNS0_13ScanTileStateIiLb1EEEN4cuda3std3__410__not_fn_tI13MarkMultiplesEES5_iNS2_19streaming_context_tIlLb1EEELS6_1EEEvT0_T1_T2_T3_T4_T5_T6_T7_iT8_NS1_7vsmem_tEE19static_temp_storage;
	add.s32 	%r907, %r905, %r906;
	add.s32 	%r2005, %r907, 3072;
$L__BB4_738:
	setp.ne.s16 	%p212, %rs7, 0;
	cvt.s64.s32 	%rd165, %r2006;
	mov.b64 	%rd866, 0;
	@%p212 bra 	$L__BB4_740;
	ld.global.u64 	%rd866, [%rd162];
$L__BB4_740:
	setp.ne.s16 	%p213, %rs7, 0;
	add.s64 	%rd343, %rd866, %rd165;
	shl.b64 	%rd344, %rd343, 2;
	add.s64 	%rd345, %rd4, %rd344;
	ld.shared.u32 	%r908, [%r2005+-3072];
	st.global.u32 	[%rd345], %r908;
	mov.b64 	%rd867, 0;
	@%p213 bra 	$L__BB4_742;
	ld.global.u64 	%rd867, [%rd162];
$L__BB4_742:
	setp.ne.s16 	%p214, %rs7, 0;
	add.s64 	%rd347, %rd867, %rd165;
	shl.b64 	%rd348, %rd347, 2;
	add.s64 	%rd349, %rd4, %rd348;
	ld.shared.u32 	%r909, [%r2005+-1536];
	st.global.u32 	[%rd349+1536], %r909;
	mov.b64 	%rd868, 0;
	@%p214 bra 	$L__BB4_744;
	ld.global.u64 	%rd868, [%rd162];
$L__BB4_744:
	setp.ne.s16 	%p215, %rs7, 0;
	add.s64 	%rd351, %rd868, %rd165;
	shl.b64 	%rd352, %rd351, 2;
	add.s64 	%rd353, %rd4, %rd352;
	ld.shared.u32 	%r910, [%r2005];
	st.global.u32 	[%rd353+3072], %r910;
	mov.b64 	%rd869, 0;
	@%p215 bra 	$L__BB4_746;
	ld.global.u64 	%rd869, [%rd162];
$L__BB4_746:
	cvt.u32.u64 	%r911, %rd165;
	add.s64 	%rd354, %rd869, %rd165;
	shl.b64 	%rd355, %rd354, 2;
	add.s64 	%rd356, %rd4, %rd355;
	ld.shared.u32 	%r912, [%r2005+1536];
	st.global.u32 	[%rd356+4608], %r912;
	add.s32 	%r2007, %r2007, 1536;
	add.s32 	%r2006, %r911, 1536;
	add.s32 	%r2005, %r2005, 6144;
	setp.lt.s32 	%p216, %r2007, %r509;
	@%p216 bra 	$L__BB4_738;
$L__BB4_747:
	mov.u32 	%r1243, %tid.x;
	setp.ne.s32 	%p424, %r1243, 0;
	@%p424 bra 	$L__BB4_755;
	mov.u64 	%rd209, %rd215;
	ld.param.u8 	%rs55, [%rd209+1];
	setp.eq.s16 	%p425, %rs55, 0;
	@%p425 bra 	$L__BB4_752;
	ld.param.u8 	%rs56, [%rd209];
	setp.ne.s16 	%p426, %rs56, 0;
	mov.b64 	%rd887, 0;
	@%p426 bra 	$L__BB4_751;
	ld.param.u64 	%rd501, [%rd209+24];
	cvta.to.global.u64 	%rd502, %rd501;
	ld.global.u64 	%rd887, [%rd502];
$L__BB4_751:
	ld.param.u64 	%rd794, [_ZN3cub18CUB_300001_SM_10006detail6select23DeviceSelectSweepKernelINS2_10policy_hubIiNS0_8NullTypeEiLb0ELNS0_10SelectImplE1EE10Policy1000EN6thrust24THRUST_300001_SM_1000_NS6detail15normal_iteratorINSA_10device_ptrIiEEEEPS5_SF_PlNS0_13ScanTileStateIiLb1EEEN4cuda3std3__410__not_fn_tI13MarkMultiplesEES5_iNS2_19streaming_context_tIlLb1EEELS6_1EEEvT0_T1_T2_T3_T4_T5_T6_T7_iT8_NS1_7vsmem_tE_param_3];
	cvt.s64.s32 	%rd503, %r2008;
	add.s64 	%rd504, %rd887, %rd503;
	cvta.to.global.u64 	%rd505, %rd794;
	st.global.u64 	[%rd505], %rd504;
	bra.uni 	$L__BB4_755;
$L__BB4_752:
	ld.param.u8 	%rs57, [%rd209];
	setp.ne.s16 	%p427, %rs57, 0;
	mov.b64 	%rd888, 0;
	@%p427 bra 	$L__BB4_754;
	ld.param.u64 	%rd507, [%rd209+24];
	cvta.to.global.u64 	%rd508, %rd507;
	ld.global.u64 	%rd888, [%rd508];
$L__BB4_754:
	cvt.s64.s32 	%rd509, %r2008;
	add.s64 	%rd510, %rd888, %rd509;
	ld.param.u64 	%rd511, [%rd209+32];
	cvta.to.global.u64 	%rd512, %rd511;
	st.global.u64 	[%rd512], %rd510;
$L__BB4_755:
	ret;

}


// ===== COMPILED SASS (sm_100) =====

	.target	sm_100

	.elftype	@"ET_EXEC"


//--------------------- .note.nv.tkinfo           --------------------------
	.section	.note.nv.tkinfo,"",@"SHT_NOTE"
	.sectionflags	@"SHF_NOTE_NV_TKINFO"
	.tkinfo
        /*0018*/ 	.word	0x00000002
        /*0030*/ 	.string	""
        /*0030*/ 	.string	"ptxas"
        /*0030*/ 	.string	"Cuda compilation tools, release 13.0, V13.0.88"
        /*0030*/ 	.string	"Build cuda_13.0.r13.0/compiler.36424714_0"
        /*0030*/ 	.string	"-arch sm_100 -m 64 "



//--------------------- .note.nv.cuinfo           --------------------------
	.section	.note.nv.cuinfo,"",@"SHT_NOTE"
	.sectionflags	@"SHF_NOTE_NV_CUINFO"
        /*0018*/ 	.short	0x0002
        /*001a*/ 	.short	0x0064
        /*001c*/ 	.short	0x0082
	.zero		2


//--------------------- .nv.info                  --------------------------
	.section	.nv.info,"",@"SHT_CUDA_INFO"
	.align	4


	//----- nvinfo : EIATTR_REGCOUNT
	.align		4
        /*0000*/ 	.byte	0x04, 0x2f
        /*0002*/ 	.short	(.L_46 - .L_45)
	.align		4
.L_45:
        /*0004*/ 	.word	index@(_ZN3cub18CUB_300001_SM_10006detail11EmptyKernelIvEEvv)
        /*0008*/ 	.word	0x00000004


	//----- nvinfo : EIATTR_FRAME_SIZE
	.align		4
.L_46:
        /*000c*/ 	.byte	0x04, 0x11
        /*000e*/ 	.short	(.L_48 - .L_47)
	.align		4
.L_47:
        /*0010*/ 	.word	index@(_ZN3cub18CUB_300001_SM_10006detail11EmptyKernelIvEEvv)
        /*0014*/ 	.word	0x00000000


	//----- nvinfo : EIATTR_REGCOUNT
	.align		4
.L_48:
        /*0018*/ 	.byte	0x04, 0x2f
        /*001a*/ 	.short	(.L_50 - .L_49)
	.align		4
.L_49:
        /*001c*/ 	.word	index@(_ZN3cub18CUB_300001_SM_10006detail8for_each13static_kernelINS2_12policy_hub_t12policy_500_tEmN6thrust24THRUST_300001_SM_1000_NS8cuda_cub20__uninitialized_fill7functorINS7_10device_ptrIiEEiEEEEvT0_T1_)
        /*0020*/ 	.word	0x00000008


	//----- nvinfo : EIATTR_FRAME_SIZE
	.align		4
.L_50:
        /*0024*/ 	.byte	0x04, 0x11
        /*0026*/ 	.short	(.L_52 - .L_51)
	.align		4
.L_51:
        /*0028*/ 	.word	index@(_ZN3cub18CUB_300001_SM_10006detail8for_each13static_kernelINS2_12policy_hub_t12policy_500_tEmN6thrust24THRUST_300001_SM_1000_NS8cuda_cub20__uninitialized_fill7functorINS7_10device_ptrIiEEiEEEEvT0_T1_)
        /*002c*/ 	.word	0x00000000


	//----- nvinfo : EIATTR_REGCOUNT
	.align		4
.L_52:
        /*0030*/ 	.byte	0x04, 0x2f
        /*0032*/ 	.short	(.L_54 - .L_53)
	.align		4
.L_53:
        /*0034*/ 	.word	index@(_ZN3cub18CUB_300001_SM_10006detail8for_each13static_kernelINS2_12policy_hub_t12policy_500_tElN6thrust24THRUST_300001_SM_1000_NS8cuda_cub10__tabulate7functorINS7_6detail15normal_iteratorINS7_10device_ptrIiEEEENS7_6system6detail7generic6detail22compute_sequence_valueIivEElEEEEvT0_T1_)
        /*0038*/ 	.word	0x0000000a


	//----- nvinfo : EIATTR_FRAME_SIZE
	.align		4
.L_54:
        /*003c*/ 	.byte	0x04, 0x11
        /*003e*/ 	.short	(.L_56 - .L_55)
	.align		4
.L_55:
        /*0040*/ 	.word	index@(_ZN3cub18CUB_300001_SM_10006detail8for_each13static_kernelINS2_12policy_hub_t12policy_500_tElN6thrust24THRUST_300001_SM_1000_NS8cuda_cub10__tabulate7functorINS7_6detail15normal_iteratorINS7_10device_ptrIiEEEENS7_6system6detail7generic6detail22compute_sequence_valueIivEElEEEEvT0_T1_)
        /*0044*/ 	.word	0x00000000


	//----- nvinfo : EIATTR_REGCOUNT
	.align		4
.L_56:
        /*0048*/ 	.byte	0x04, 0x2f
        /*004a*/ 	.short	(.L_58 - .L_57)
	.align		4
.L_57:
        /*004c*/ 	.word	index@(_ZN3cub18CUB_300001_SM_10006detail4scan23DeviceCompactInitKernelINS0_13ScanTileStateIiLb1EEEPlEEvT_iT0_)
        /*0050*/ 	.word	0x0000000a


	//----- nvinfo : EIATTR_FRAME_SIZE
	.align		4
.L_58:
        /*0054*/ 	.byte	0x04, 0x11
        /*0056*/ 	.short	(.L_60 - .L_59)
	.align		4
.L_59:
        /*0058*/ 	.word	index@(_ZN3cub18CUB_300001_SM_10006detail4scan23DeviceCompactInitKernelINS0_13ScanTileStateIiLb1EEEPlEEvT_iT0_)
        /*005c*/ 	.word	0x00000000


	//----- nvinfo : EIATTR_REGCOUNT
	.align		4
.L_60:
        /*0060*/ 	.byte	0x04, 0x2f
        /*0062*/ 	.short	(.L_62 - .L_61)
	.align		4
.L_61:
        /*0064*/ 	.word	index@(_ZN3cub18CUB_300001_SM_10006detail6select23DeviceSelectSweepKernelINS2_10policy_hubIiNS0_8NullTypeEiLb0ELNS0_10SelectImplE1EE10Policy1000EN6thrust24THRUST_300001_SM_1000_NS6detail15normal_iteratorINSA_10device_ptrIiEEEEPS5_SF_PlNS0_13ScanTileStateIiLb1EEEN4cuda3std3__410__not_fn_tI13MarkMultiplesEES5_iNS2_19streaming_context_tIlLb1EEELS6_1EEEvT0_T1_T2_T3_T4_T5_T6_T7_iT8_NS1_7vsmem_tE)
        /*0068*/ 	.word	0x0000004c


	//----- nvinfo : EIATTR_FRAME_SIZE
	.align		4
.L_62:
        /*006c*/ 	.byte	0x04, 0x11
        /*006e*/ 	.short	(.L_64 - .L_63)
	.align		4
.L_63:
        /*0070*/ 	.word	index@(_ZN3cub18CUB_300001_SM_10006detail6select23DeviceSelectSweepKernelINS2_10policy_hubIiNS0_8NullTypeEiLb0ELNS0_10SelectImplE1EE10Policy1000EN6thrust24THRUST_300001_SM_1000_NS6detail15normal_iteratorINSA_10device_ptrIiEEEEPS5_SF_PlNS0_13ScanTileStateIiLb1EEEN4cuda3std3__410__not_fn_tI13MarkMultiplesEES5_iNS2_19streaming_context_tIlLb1EEELS6_1EEEvT0_T1_T2_T3_T4_T5_T6_T7_iT8_NS1_7vsmem_tE)
        /*0074*/ 	.word	0x00000000


	//----- nvinfo : EIATTR_MIN_STACK_SIZE
	.align		4
.L_64:
        /*0078*/ 	.byte	0x04, 0x12
        /*007a*/ 	.short	(.L_66 - .L_65)
	.align		4
.L_65:
        /*007c*/ 	.word	index@(_ZN3cub18CUB_300001_SM_10006detail6select23DeviceSelectSweepKernelINS2_10policy_hubIiNS0_8NullTypeEiLb0ELNS0_10SelectImplE1EE10Policy1000EN6thrust24THRUST_300001_SM_1000_NS6detail15normal_iteratorINSA_10device_ptrIiEEEEPS5_SF_PlNS0_13ScanTileStateIiLb1EEEN4cuda3std3__410__not_fn_tI13MarkMultiplesEES5_iNS2_19streaming_context_tIlLb1EEELS6_1EEEvT0_T1_T2_T3_T4_T5_T6_T7_iT8_NS1_7vsmem_tE)
        /*0080*/ 	.word	0x00000000


	//----- nvinfo : EIATTR_MIN_STACK_SIZE
	.align		4
.L_66:
        /*0084*/ 	.byte	0x04, 0x12
        /*0086*/ 	.short	(.L_68 - .L_67)
	.align		4
.L_67:
        /*0088*/ 	.word	index@(_ZN3cub18CUB_300001_SM_10006detail4scan23DeviceCompactInitKernelINS0_13ScanTileStateIiLb1EEEPlEEvT_iT0_)
        /*008c*/ 	.word	0x00000000


	//----- nvinfo : EIATTR_MIN_STACK_SIZE
	.align		4
.L_68:
        /*0090*/ 	.byte	0x04, 0x12
        /*0092*/ 	.short	(.L_70 - .L_69)
	.align		4
.L_69:
        /*0094*/ 	.word	index@(_ZN3cub18CUB_300001_SM_10006detail8for_each13static_kernelINS2_12policy_hub_t12policy_500_tElN6thrust24THRUST_300001_SM_1000_NS8cuda_cub10__tabulate7functorINS7_6detail15normal_iteratorINS7_10device_ptrIiEEEENS7_6system6detail7generic6detail22compute_sequence_valueIivEElEEEEvT0_T1_)
        /*0098*/ 	.word	0x00000000


	//----- nvinfo : EIATTR_MIN_STACK_SIZE
	.align		4
.L_70:
        /*009c*/ 	.byte	0x04, 0x12
        /*009e*/ 	.short	(.L_72 - .L_71)
	.align		4
.L_71:
        /*00a0*/ 	.word	index@(_ZN3cub18CUB_300001_SM_10006detail8for_each13static_kernelINS2_12policy_hub_t12policy_500_tEmN6thrust24THRUST_300001_SM_1000_NS8cuda_cub20__uninitialized_fill7functorINS7_10device_ptrIiEEiEEEEvT0_T1_)
        /*00a4*/ 	.word	0x00000000


	//----- nvinfo : EIATTR_MIN_STACK_SIZE
	.align		4
.L_72:
        /*00a8*/ 	.byte	0x04, 0x12
        /*00aa*/ 	.short	(.L_74 - .L_73)
	.align		4
.L_73:
        /*00ac*/ 	.word	index@(_ZN3cub18CUB_300001_SM_10006detail11EmptyKernelIvEEvv)
        /*00b0*/ 	.word	0x00000000
.L_74:


//--------------------- .nv.compat                --------------------------
	.section	.nv.compat,"",@"SHT_CUDA_COMPAT_INFO"
	.align	4
        /*0000*/ 	.byte	0x02, 0x09, 0x00, 0x00, 0x02, 0x02, 0x01, 0x00, 0x02, 0x05, 0x05, 0x00, 0x03, 0x07, 0x01, 0x01
        /*0010*/ 	.byte	0x02, 0x03, 0x00, 0x00, 0x02, 0x06, 0x01, 0x00, 0x04, 0x0b, 0x08, 0x00, 0x09, 0x00, 0x00, 0x00
        /*0020*/ 	.byte	0x00, 0x00, 0x00, 0x00


//--------------------- .nv.info._ZN3cub18CUB_300001_SM_10006detail6select23DeviceSelectSweepKernelINS2_10policy_hubIiNS0_8NullTypeEiLb0ELNS0_10SelectImplE1EE10Policy1000EN6thrust24THRUST_300001_SM_1000_NS6detail15normal_iteratorINSA_10device_ptrIiEEEEPS5_SF_PlNS0_13ScanTileStateIiLb1EEEN4cuda3std3__410__not_fn_tI13MarkMultiplesEES5_iNS2_19streaming_context_tIlLb1EEELS6_1EEEvT0_T1_T2_T3_T4_T5_T6_T7_iT8_NS1_7vsmem_tE --------------------------
	.section	.nv.info._ZN3cub18CUB_300001_SM_10006detail6select23DeviceSelectSweepKernelINS2_10policy_hubIiNS0_8NullTypeEiLb0ELNS0_10SelectImplE1EE10Policy1000EN6thrust24THRUST_300001_SM_1000_NS6detail15normal_iteratorINSA_10device_ptrIiEEEEPS5_SF_PlNS0_13ScanTileStateIiLb1EEEN4cuda3std3__410__not_fn_tI13MarkMultiplesEES5_iNS2_19streaming_context_tIlLb1EEELS6_1EEEvT0_T1_T2_T3_T4_T5_T6_T7_iT8_NS1_7vsmem_tE,"",@"SHT_CUDA_INFO"
	.sectionflags	@""
	.align	4


	//----- nvinfo : EIATTR_CUDA_API_VERSION
	.align		4
        /*0000*/ 	.byte	0x04, 0x37
        /*0002*/ 	.short	(.L_76 - .L_75)
.L_75:
        /*0004*/ 	.word	0x00000082


	//----- nvinfo : EIATTR_KPARAM_INFO
	.align		4
.L_76:
        /*0008*/ 	.byte	0x04, 0x17
        /*000a*/ 	.short	(.L_78 - .L_77)
.L_77:
        /*000c*/ 	.word	0x00000000
        /*0010*/ 	.short	0x000a
        /*0012*/ 	.short	0x0060
        /*0014*/ 	.byte	0x00, 0xf0, 0x21, 0x00


	//----- nvinfo : EIATTR_KPARAM_INFO
	.align		4
.L_78:
        /*0018*/ 	.byte	0x04, 0x17
        /*001a*/ 	.short	(.L_80 - .L_79)
.L_79:
        /*001c*/ 	.word	0x00000000
        /*0020*/ 	.short	0x0009
        /*0022*/ 	.short	0x0038
        /*0024*/ 	.byte	0x00, 0xf0, 0xa1, 0x00


	//----- nvinfo : EIATTR_KPARAM_INFO
	.align		4
.L_80:
        /*0028*/ 	.byte	0x04, 0x17
        /*002a*/ 	.short	(.L_82 - .L_81)
.L_81:
        /*002c*/ 	.word	0x00000000
        /*0030*/ 	.short	0x0008
        /*0032*/ 	.short	0x0034
        /*0034*/ 	.byte	0x00, 0xf0, 0x11, 0x00


	//----- nvinfo : EIATTR_KPARAM_INFO
	.align		4
.L_82:
        /*0038*/ 	.byte	0x04, 0x17
        /*003a*/ 	.short	(.L_84 - .L_83)
.L_83:
        /*003c*/ 	.word	0x00000000
        /*0040*/ 	.short	0x0007
        /*0042*/ 	.short	0x0030
        /*0044*/ 	.byte	0x00, 0xf0, 0x11, 0x00


	//----- nvinfo : EIATTR_KPARAM_INFO
	.align		4
.L_84:
        /*0048*/ 	.byte	0x04, 0x17
        /*004a*/ 	.short	(.L_86 - .L_85)
.L_85:
        /*004c*/ 	.word	0x00000000
        /*0050*/ 	.short	0x0006
        /*0052*/ 	.short	0x002c
        /*0054*/ 	.byte	0x00, 0xf0, 0x05, 0x00


	//----- nvinfo : EIATTR_KPARAM_INFO
	.align		4
.L_86:
        /*0058*/ 	.byte	0x04, 0x17
        /*005a*/ 	.short	(.L_88 - .L_87)
.L_87:
        /*005c*/ 	.word	0x00000000
        /*0060*/ 	.short	0x0005
        /*0062*/ 	.short	0x0028
        /*0064*/ 	.byte	0x00, 0xf0, 0x11, 0x00


	//----- nvinfo : EIATTR_KPARAM_INFO
	.align		4
.L_88:
        /*0068*/ 	.byte	0x04, 0x17
        /*006a*/ 	.short	(.L_90 - .L_89)
.L_89:
        /*006c*/ 	.word	0x00000000
        /*0070*/ 	.short	0x0004
        /*0072*/ 	.short	0x0020
        /*0074*/ 	.byte	0x00, 0xf0, 0x21, 0x00


	//----- nvinfo : EIATTR_KPARAM_INFO
	.align		4
.L_90:
        /*0078*/ 	.byte	0x04, 0x17
        /*007a*/ 	.short	(.L_92 - .L_91)
.L_91:
        /*007c*/ 	.word	0x00000000
        /*0080*/ 	.short	0x0003
        /*0082*/ 	.short	0x0018
        /*0084*/ 	.byte	0x00, 0xf5, 0x21, 0x00


	//----- nvinfo : EIATTR_KPARAM_INFO
	.align		4
.L_92:
        /*0088*/ 	.byte	0x04, 0x17
        /*008a*/ 	.short	(.L_94 - .L_93)
.L_93:
        /*008c*/ 	.word	0x00000000
        /*0090*/ 	.short	0x0002
        /*0092*/ 	.short	0x0010
        /*0094*/ 	.byte	0x00, 0xf0, 0x21, 0x00


	//----- nvinfo : EIATTR_KPARAM_INFO
	.align		4
.L_94:
        /*0098*/ 	.byte	0x04, 0x17
        /*009a*/ 	.short	(.L_96 - .L_95)
.L_95:
        /*009c*/ 	.word	0x00000000
        /*00a0*/ 	.short	0x0001
        /*00a2*/ 	.short	0x0008
        /*00a4*/ 	.byte	0x00, 0xf5, 0x21, 0x00


	//----- nvinfo : EIATTR_KPARAM_INFO
	.align		4
.L_96:
        /*00a8*/ 	.byte	0x04, 0x17
        /*00aa*/ 	.short	(.L_98 - .L_97)
.L_97:
        /*00ac*/ 	.word	0x00000000
        /*00b0*/ 	.short	0x0000
        /*00b2*/ 	.short	0x0000
        /*00b4*/ 	.byte	0x00, 0xf0, 0x21, 0x00


	//----- nvinfo : EIATTR_SPARSE_MMA_MASK
	.align		4
.L_98:
        /*00b8*/ 	.byte	0x03, 0x50
        /*00ba*/ 	.short	0x0000


	//----- nvinfo : EIATTR_MAXREG_COUNT
	.align		4
        /*00bc*/ 	.byte	0x03, 0x1b
        /*00be*/ 	.short	0x00a8


	//----- nvinfo : EIATTR_NUM_BARRIERS
	.align		4
        /*00c0*/ 	.byte	0x02, 0x4c
        /*00c2*/ 	.byte	0x01
	.zero		1


	//----- nvinfo : EIATTR_MERCURY_ISA_VERSION
	.align		4
        /*00c4*/ 	.byte	0x03, 0x5f
        /*00c6*/ 	.short	0x0101


	//----- nvinfo : EIATTR_UNUSED_LOAD_BYTE_OFFSET
	.align		4
        /*00c8*/ 	.byte	0x04, 0x44
        /*00ca*/ 	.short	(.L_100 - .L_99)


	//   ....[0]....
.L_99:
        /*00cc*/ 	.word	0x00011110
        /*00d0*/ 	.word	0x0000fff0


	//----- nvinfo : EIATTR_COOP_GROUP_MASK_REGIDS
	.align		4
.L_100:
        /*00d4*/ 	.byte	0x04, 0x29
        /*00d6*/ 	.short	(.L_102 - .L_101)


	//   ....[0]....
.L_101:
        /*00d8*/ 	.word	0xffffffff


	//   ....[1]....
        /*00dc*/ 	.word	0xffffffff


	//   ....[2]....
        /*00e0*/ 	.word	0xffffffff


	//   ....[3]....
        /*00e4*/ 	.word	0xffffffff


	//   ....[4]....
        /*00e8*/ 	.word	0xffffffff


	//   ....[5]....
        /*00ec*/ 	.word	0xffffffff


	//   ....[6]....
        /*00f0*/ 	.word	0xffffffff


	//   ....[7]....
        /*00f4*/ 	.word	0xffffffff


	//   ....[8]....
        /*00f8*/ 	.word	0xffffffff


	//   ....[9]....
        /*00fc*/ 	.word	0xffffffff


	//   ....[10]....
        /*0100*/ 	.word	0xffffffff


	//   ....[11]....
        /*0104*/ 	.word	0xffffffff


	//   ....[12]....
        /*0108*/ 	.word	0xffffffff


	//   ....[13]....
        /*010c*/ 	.word	0xffffffff


	//   ....[14]....
        /*0110*/ 	.word	0xffffffff


	//   ....[15]....
        /*0114*/ 	.word	0xffffffff


	//   ....[16]....
        /*0118*/ 	.word	0xffffffff


	//   ....[17]....
        /*011c*/ 	.word	0xffffffff


	//   ....[18]....
        /*0120*/ 	.word	0xffffffff


	//   ....[19]....
        /*0124*/ 	.word	0xffffffff


	//   ....[20]....
        /*0128*/ 	.word	0xffffffff


	//   ....[21]....
        /*012c*/ 	.word	0xffffffff


	//   ....[22]....
        /*0130*/ 	.word	0xffffffff


	//   ....[23]....
        /*0134*/ 	.word	0xffffffff


	//   ....[24]....
        /*0138*/ 	.word	0xffffffff


	//   ....[25]....
        /*013c*/ 	.word	0xffffffff


	//   ....[26]....
        /*0140*/ 	.word	0xffffffff


	//   ....[27]....
        /*0144*/ 	.word	0xffffffff


	//   ....[28]....
        /*0148*/ 	.word	0xffffffff


	//   ....[29]....
        /*014c*/ 	.word	0xffffffff


	//   ....[30]....
        /*0150*/ 	.word	0xffffffff


	//   ....[31]....
        /*0154*/ 	.word	0xffffffff


	//   ....[32]....
        /*0158*/ 	.word	0xffffffff


	//   ....[33]....
        /*015c*/ 	.word	0xffffffff


	//   ....[34]....
        /*0160*/ 	.word	0xffffffff


	//   ....[35]....
        /*0164*/ 	.word	0xffffffff


	//   ....[36]....
        /*0168*/ 	.word	0xffffffff


	//   ....[37]....
        /*016c*/ 	.word	0xffffffff


	//   ....[38]....
        /*0170*/ 	.word	0xffffffff


	//   ....[39]....
        /*0174*/ 	.word	0xffffffff


	//   ....[40]....
        /*0178*/ 	.word	0xffffffff


	//   ....[41]....
        /*017c*/ 	.word	0xffffffff


	//   ....[42]....
        /*0180*/ 	.word	0xffffffff


	//   ....[43]....
        /*0184*/ 	.word	0xffffffff


	//   ....[44]....
        /*0188*/ 	.word	0xffffffff


	//   ....[45]....
        /*018c*/ 	.word	0xffffffff


	//   ....[46]....
        /*0190*/ 	.word	0xffffffff


	//   ....[47]....
        /*0194*/ 	.word	0xffffffff


	//   ....[48]....
        /*0198*/ 	.word	0xffffffff


	//   ....[49]....
        /*019c*/ 	.word	0xffffffff


	//   ....[50]....
        /*01a0*/ 	.word	0xffffffff


	//   ....[51]....
        /*01a4*/ 	.word	0xffffffff


	//   ....[52]....
        /*01a8*/ 	.word	0xffffffff


	//   ....[53]....
        /*01ac*/ 	.word	0xffffffff


	//   ....[54]....
        /*01b0*/ 	.word	0xffffffff


	//   ....[55]....
        /*01b4*/ 	.word	0xffffffff


	//   ....[56]....
        /*01b8*/ 	.word	0xffffffff


	//   ....[57]....
        /*01bc*/ 	.word	0xffffffff


	//   ....[58]....
        /*01c0*/ 	.word	0xffffffff


	//   ....[59]....
        /*01c4*/ 	.word	0xffffffff


	//   ....[60]....
        /*01c8*/ 	.word	0x0500000a


	//   ....[61]....
        /*01cc*/ 	.word	0x0500000a


	//   ....[62]....
        /*01d0*/ 	.word	0x0500000a


	//   ....[63]....
        /*01d4*/ 	.word	0x0500000a


	//   ....[64]....
        /*01d8*/ 	.word	0x0500000a


	//   ....[65]....
        /*01dc*/ 	.word	0x0500000a


	//   ....[66]....
        /*01e0*/ 	.word	0x0500000a


	//   ....[67]....
        /*01e4*/ 	.word	0x0500000a


	//   ....[68]....
        /*01e8*/ 	.word	0x0500000a


	//   ....[69]....
        /*01ec*/ 	.word	0x0500000a


	//   ....[70]....
        /*01f0*/ 	.word	0x0500000a


	//   ....[71]....
        /*01f4*/ 	.word	0x0500000a


	//   ....[72]....
        /*01f8*/ 	.word	0x0500000a


	//   ....[73]....
        /*01fc*/ 	.word	0x0500000a


	//   ....[74]....
        /*0200*/ 	.word	0x0500000a


	//   ....[75]....
        /*0204*/ 	.word	0x0500000a


	//   ....[76]....
        /*0208*/ 	.word	0x0500000a


	//   ....[77]....
        /*020c*/ 	.word	0x0500000a


	//   ....[78]....
        /*0210*/ 	.word	0x0500000a


	//   ....[79]....
        /*0214*/ 	.word	0x0500000a


	//   ....[80]....
        /*0218*/ 	.word	0x0500000a


	//   ....[81]....
        /*021c*/ 	.word	0x0500000a


	//   ....[82]....
        /*0220*/ 	.word	0x0500000a


	//   ....[83]....
        /*0224*/ 	.word	0x0500000a


	//   ....[84]....
        /*0228*/ 	.word	0x0500000a


	//   ....[85]....
        /*022c*/ 	.word	0x0500000a


	//   ....[86]....
        /*0230*/ 	.word	0x0500000a


	//   ....[87]....
        /*0234*/ 	.word	0x0500000a


	//   ....[88]....
        /*0238*/ 	.word	0x0500000a


	//   ....[89]....
        /*023c*/ 	.word	0x0500000a


	//   ....[90]....
        /*0240*/ 	.word	0x0500000a


	//   ....[91]....
        /*0244*/ 	.word	0x0500000a


	//   ....[92]....
        /*0248*/ 	.word	0x0500000a


	//   ....[93]....
        /*024c*/ 	.word	0x0500000a


	//   ....[94]....
        /*0250*/ 	.word	0x0500000a


	//   ....[95]....
        /*0254*/ 	.word	0x0500000a


	//----- nvinfo : EIATTR_COOP_GROUP_INSTR_OFFSETS
	.align		4
.L_102:
        /*0258*/ 	.byte	0x04, 0x28
        /*025a*/ 	.short	(.L_104 - .L_103)


	//   ....[0]....
.L_103:
        /*025c*/ 	.word	0x00000480


	//   ....[1]....
        /*0260*/ 	.word	0x00002590


	//   ....[2]....
        /*0264*/ 	.word	0x000025b0


	//   ....[3]....
        /*0268*/ 	.word	0x000025d0


	//   ....[4]....
        /*026c*/ 	.word	0x000025f0


	//   ....[5]....
        /*0270*/ 	.word	0x00002610


	//   ....[6]....
        /*0274*/ 	.word	0x00004880


	//   ....[7]....
        /*0278*/ 	.word	0x00006910


	//   ....[8]....
        /*027c*/ 	.word	0x00006930


	//   ....[9]....
        /*0280*/ 	.word	0x00006950


	//   ....[10]....
        /*0284*/ 	.word	0x00006970


	//   ....[11]....
        /*0288*/ 	.word	0x00006990


	//   ....[12]....
        /*028c*/ 	.word	0x00006da0


	//   ....[13]....
        /*0290*/ 	.word	0x00006e60


	//   ....[14]....
        /*0294*/ 	.word	0x00006ee0


	//   ....[15]....
        /*0298*/ 	.word	0x00006f70


	//   ....[16]....
        /*029c*/ 	.word	0x00006fd0


	//   ....[17]....
        /*02a0*/ 	.word	0x00007010


	//   ....[18]....
        /*02a4*/ 	.word	0x00007060


	//   ....[19]....
        /*02a8*/ 	.word	0x000070c0


	//   ....[20]....
        /*02ac*/ 	.word	0x000070d0


	//   ....[21]....
        /*02b0*/ 	.word	0x000071a0


	//   ....[22]....
        /*02b4*/ 	.word	0x00007280


	//   ....[23]....
        /*02b8*/ 	.word	0x000072d0


	//   ....[24]....
        /*02bc*/ 	.word	0x00007330


	//   ....[25]....
        /*02c0*/ 	.word	0x00007390


	//   ....[26]....
        /*02c4*/ 	.word	0x000073d0


	//   ....[27]....
        /*02c8*/ 	.word	0x00007430


	//   ....[28]....
        /*02cc*/ 	.word	0x00007470


	//   ....[29]....
        /*02d0*/ 	.word	0x00007480


	//   ....[30]....
        /*02d4*/ 	.word	0x00009810


	//   ....[31]....
        /*02d8*/ 	.word	0x0000bab0


	//   ....[32]....
        /*02dc*/ 	.word	0x0000bad0


	//   ....[33]....
        /*02e0*/ 	.word	0x0000baf0


	//   ....[34]....
        /*02e4*/ 	.word	0x0000bb20


	//   ....[35]....
        /*02e8*/ 	.word	0x0000bb80


	//   ....[36]....
        /*02ec*/ 	.word	0x0000e0a0


	//   ....[37]....
        /*02f0*/ 	.word	0x00010320


	//   ....[38]....
        /*02f4*/ 	.word	0x00010340


	//   ....[39]....
        /*02f8*/ 	.word	0x00010360


	//   ....[40]....
        /*02fc*/ 	.word	0x00010380


	//   ....[41]....
        /*0300*/ 	.word	0x000103a0


	//   ....[42]....
        /*0304*/ 	.word	0x000107b0


	//   ....[43]....
        /*0308*/ 	.word	0x00010870


	//   ....[44]....
        /*030c*/ 	.word	0x00010920


	//   ....[45]....
        /*0310*/ 	.word	0x00010990


	//   ....[46]....
        /*0314*/ 	.word	0x000109f0


	//   ....[47]....
        /*0318*/ 	.word	0x00010a50


	//   ....[48]....
        /*031c*/ 	.word	0x00010aa0


	//   ....[49]....
        /*0320*/ 	.word	0x00010b00


	//   ....[50]....
        /*0324*/ 	.word	0x00010b10


	//   ....[51]....
        /*0328*/ 	.word	0x00010bd0


	//   ....[52]....
        /*032c*/ 	.word	0x00010cb0


	//   ....[53]....
        /*0330*/ 	.word	0x00010d00


	//   ....[54]....
        /*0334*/ 	.word	0x00010d80


	//   ....[55]....
        /*0338*/ 	.word	0x00010dd0


	//   ....[56]....
        /*033c*/ 	.word	0x00010e10


	//   ....[57]....
        /*0340*/ 	.word	0x00010e70


	//   ....[58]....
        /*0344*/ 	.word	0x00010eb0


	//   ....[59]....
        /*0348*/ 	.word	0x00010ec0


	//   ....[60]....
        /*034c*/ 	.word	0x00012fe0


	//   ....[61]....
        /*0350*/ 	.word	0x00013060


	//   ....[62]....
        /*0354*/ 	.word	0x000130f0


	//   ....[63]....
        /*0358*/ 	.word	0x000131d0


	//   ....[64]....
        /*035c*/ 	.word	0x00013250


	//   ....[65]....
        /*0360*/ 	.word	0x000132d0


	//   ....[66]....
        /*0364*/ 	.word	0x00013350


	//   ....[67]....
        /*0368*/ 	.word	0x00013400


	//   ....[68]....
        /*036c*/ 	.word	0x00013480


	//   ....[69]....
        /*0370*/ 	.word	0x000134f0


	//   ....[70]....
        /*0374*/ 	.word	0x00013570


	//   ....[71]....
        /*0378*/ 	.word	0x000135f0


	//   ....[72]....
        /*037c*/ 	.word	0x000136a0


	//   ....[73]....
        /*0380*/ 	.word	0x00013720


	//   ....[74]....
        /*0384*/ 	.word	0x000137b0


	//   ....[75]....
        /*0388*/ 	.word	0x00013830


	//   ....[76]....
        /*038c*/ 	.word	0x000138d0


	//   ....[77]....
        /*0390*/ 	.word	0x00013930


	//   ....[78]....
        /*0394*/ 	.word	0x000139a0


	//   ....[79]....
        /*0398*/ 	.word	0x00013a20


	//   ....[80]....
        /*039c*/ 	.word	0x00013ab0


	//   ....[81]....
        /*03a0*/ 	.word	0x00013b70


	//   ....[82]....
        /*03a4*/ 	.word	0x00013bf0


	//   ....[83]....
        /*03a8*/ 	.word	0x00013c90


	//   ....[84]....
        /*03ac*/ 	.word	0x00013d20


	//   ....[85]....
        /*03b0*/ 	.word	0x00013db0


	//   ....[86]....
        /*03b4*/ 	.word	0x00013e30


	//   ....[87]....
        /*03b8*/ 	.word	0x00013ea0


	//   ....[88]....
        /*03bc*/ 	.word	0x00013f20


	//   ....[89]....
        /*03c0*/ 	.word	0x00013fa0


	//   ....[90]....
        /*03c4*/ 	.word	0x00014060


	//   ....[91]....
        /*03c8*/ 	.word	0x000140f0


	//   ....[92]....
        /*03cc*/ 	.word	0x00014180


	//   ....[93]....
        /*03d0*/ 	.word	0x00014200


	//   ....[94]....
        /*03d4*/ 	.word	0x000142a0


	//   ....[95]....
        /*03d8*/ 	.word	0x00014300


	//----- nvinfo : EIATTR_VRC_CTA_INIT_COUNT
	.align		4
.L_104:
        /*03dc*/ 	.byte	0x02, 0x4a
	.zero		1
	.zero		1


	//----- nvinfo : EIATTR_EXIT_INSTR_OFFSETS
	.align		4
        /*03e0*/ 	.byte	0x04, 0x1c
        /*03e2*/ 	.short	(.L_106 - .L_105)


	//   ....[0]....
.L_105:
        /*03e4*/ 	.word	0x00003a80


	//   ....[1]....
        /*03e8*/ 	.word	0x00003b40


	//   ....[2]....
        /*03ec*/ 	.word	0x00003eb0


	//   ....[3]....
        /*03f0*/ 	.word	0x00004130


	//   ....[4]....
        /*03f4*/ 	.word	0x000044b0


	//   ....[5]....
        /*03f8*/ 	.word	0x000086f0


	//   ....[6]....
        /*03fc*/ 	.word	0x000087b0


	//   ....[7]....
        /*0400*/ 	.word	0x00008c30


	//   ....[8]....
        /*0404*/ 	.word	0x00008e50


	//   ....[9]....
        /*0408*/ 	.word	0x000091b0


	//   ....[10]....
        /*040c*/ 	.word	0x00012e00


	//   ....[11]....
        /*0410*/ 	.word	0x00012ee0


	//   ....[12]....
        /*0414*/ 	.word	0x00012f90


	//----- nvinfo : EIATTR_MAX_THREADS
	.align		4
.L_106:
        /*0418*/ 	.byte	0x04, 0x05
        /*041a*/ 	.short	(.L_108 - .L_107)
.L_107:
        /*041c*/ 	.word	0x00000180
        /*0420*/ 	.word	0x00000001
        /*0424*/ 	.word	0x00000001


	//----- nvinfo : EIATTR_CRS_STACK_SIZE
	.align		4
.L_108:
        /*0428*/ 	.byte	0x04, 0x1e
        /*042a*/ 	.short	(.L_110 - .L_109)
.L_109:
        /*042c*/ 	.word	0x00000000


	//----- nvinfo : EIATTR_CBANK_PARAM_SIZE
	.align		4
.L_110:
        /*0430*/ 	.byte	0x03, 0x19
        /*0432*/ 	.short	0x0068


	//----- nvinfo : EIATTR_PARAM_CBANK
	.align		4
        /*0434*/ 	.byte	0x04, 0x0a
        /*0436*/ 	.short	(.L_112 - .L_111)
	.align		4
.L_111:
        /*0438*/ 	.word	index@(.nv.constant0._ZN3cub18CUB_300001_SM_10006detail6select23DeviceSelectSweepKernelINS2_10policy_hubIiNS0_8NullTypeEiLb0ELNS0_10SelectImplE1EE10Policy1000EN6thrust24THRUST_300001_SM_1000_NS6detail15normal_iteratorINSA_10device_ptrIiEEEEPS5_SF_PlNS0_13ScanTileStateIiLb1EEEN4cuda3std3__410__not_fn_tI13MarkMultiplesEES5_iNS2_19streaming_context_tIlLb1EEELS6_1EEEvT0_T1_T2_T3_T4_T5_T6_T7_iT8_NS1_7vsmem_tE)
        /*043c*/ 	.short	0x0380
        /*043e*/ 	.short	0x0068


	//----- nvinfo : EIATTR_SW_WAR
	.align		4
.L_112:
        /*0440*/ 	.byte	0x04, 0x36
        /*0442*/ 	.short	(.L_114 - .L_113)
.L_113:
        /*0444*/ 	.word	0x00000008
.L_114:


//--------------------- .nv.info._ZN3cub18CUB_300001_SM_10006detail4scan23DeviceCompactInitKernelINS0_13ScanTileStateIiLb1EEEPlEEvT_iT0_ --------------------------
	.section	.nv.info._ZN3cub18CUB_300001_SM_10006detail4scan23DeviceCompactInitKernelINS0_13ScanTileStateIiLb1EEEPlEEvT_iT0_,"",@"SHT_CUDA_INFO"
	.sectionflags	@""
	.align	4


	//----- nvinfo : EIATTR_CUDA_API_VERSION
	.align		4
        /*0000*/ 	.byte	0x04, 0x37
        /*0002*/ 	.short	(.L_116 - .L_115)
.L_115:
        /*0004*/ 	.word	0x00000082


	//----- nvinfo : EIATTR_KPARAM_INFO
	.align		4
.L_116:
        /*0008*/ 	.byte	0x04, 0x17
        /*000a*/ 	.short	(.L_118 - .L_117)
.L_117:
        /*000c*/ 	.word	0x00000000
        /*0010*/ 	.short	0x0002
        /*0012*/ 	.short	0x0010
        /*0014*/ 	.byte	0x00, 0xf5, 0x21, 0x00


	//----- nvinfo : EIATTR_KPARAM_INFO
	.align		4
.L_118:
        /*0018*/ 	.byte	0x04, 0x17
        /*001a*/ 	.short	(.L_120 - .L_119)
.L_119:
        /*001c*/ 	.word	0x00000000
        /*0020*/ 	.short	0x0001
        /*0022*/ 	.short	0x0008
        /*0024*/ 	.byte	0x00, 0xf0, 0x11, 0x00


	//----- nvinfo : EIATTR_KPARAM_INFO
	.align		4
.L_120:
        /*0028*/ 	.byte	0x04, 0x17
        /*002a*/ 	.short	(.L_122 - .L_121)
.L_121:
        /*002c*/ 	.word	0x00000000
        /*0030*/ 	.short	0x0000
        /*0032*/ 	.short	0x0000
        /*0034*/ 	.byte	0x00, 0xf0, 0x21, 0x00


	//----- nvinfo : EIATTR_SPARSE_MMA_MASK
	.align		4
.L_122:
        /*0038*/ 	.byte	0x03, 0x50
        /*003a*/ 	.short	0x0000


	//----- nvinfo : EIATTR_MAXREG_COUNT
	.align		4
        /*003c*/ 	.byte	0x03, 0x1b
        /*003e*/ 	.short	0x00ff


	//----- nvinfo : EIATTR_MERCURY_ISA_VERSION
	.align		4
        /*0040*/ 	.byte	0x03, 0x5f
        /*0042*/ 	.short	0x0101


	//----- nvinfo : EIATTR_VRC_CTA_INIT_COUNT
	.align		4
        /*0044*/ 	.byte	0x02, 0x4a
	.zero		1
	.zero		1


	//----- nvinfo : EIATTR_EXIT_INSTR_OFFSETS
	.align		4
        /*0048*/ 	.byte	0x04, 0x1c
        /*004a*/ 	.short	(.L_124 - .L_123)


	//   ....[0]....
.L_123:
        /*004c*/ 	.word	0x00000130


	//   ....[1]....
        /*0050*/ 	.word	0x00000160


	//----- nvinfo : EIATTR_CBANK_PARAM_SIZE
	.align		4
.L_124:
        /*0054*/ 	.byte	0x03, 0x19
        /*0056*/ 	.short	0x0018


	//----- nvinfo : EIATTR_PARAM_CBANK
	.align		4
        /*0058*/ 	.byte	0x04, 0x0a
        /*005a*/ 	.short	(.L_126 - .L_125)
	.align		4
.L_125:
        /*005c*/ 	.word	index@(.nv.constant0._ZN3cub18CUB_300001_SM_10006detail4scan23DeviceCompactInitKernelINS0_13ScanTileStateIiLb1EEEPlEEvT_iT0_)
        /*0060*/ 	.short	0x0380
        /*0062*/ 	.short	0x0018


	//----- nvinfo : EIATTR_SW_WAR
	.align		4
.L_126:
        /*0064*/ 	.byte	0x04, 0x36
        /*0066*/ 	.short	(.L_128 - .L_127)
.L_127:
        /*0068*/ 	.word	0x00000008
.L_128:


//--------------------- .nv.info._ZN3cub18CUB_300001_SM_10006detail8for_each13static_kernelINS2_12policy_hub_t12policy_500_tElN6thrust24THRUST_300001_SM_1000_NS8cuda_cub10__tabulate7functorINS7_6detail15normal_iteratorINS7_10device_ptrIiEEEENS7_6system6detail7generic6detail22compute_sequence_valueIivEElEEEEvT0_T1_ --------------------------
	.section	.nv.info._ZN3cub18CUB_300001_SM_10006detail8for_each13static_kernelINS2_12policy_hub_t12policy_500_tElN6thrust24THRUST_300001_SM_1000_NS8cuda_cub10__tabulate7functorINS7_6detail15normal_iteratorINS7_10device_ptrIiEEEENS7_6system6detail7generic6detail22compute_sequence_valueIivEElEEEEvT0_T1_,"",@"SHT_CUDA_INFO"
	.sectionflags	@""
	.align	4


	//----- nvinfo : EIATTR_CUDA_API_VERSION
	.align		4
        /*0000*/ 	.byte	0x04, 0x37
        /*0002*/ 	.short	(.L_130 - .L_129)
.L_129:
        /*0004*/ 	.word	0x00000082


	//----- nvinfo : EIATTR_KPARAM_INFO
	.align		4
.L_130:
        /*0008*/ 	.byte	0x04, 0x17
        /*000a*/ 	.short	(.L_132 - .L_131)
.L_131:
        /*000c*/ 	.word	0x00000000
        /*0010*/ 	.short	0x0001
        /*0012*/ 	.short	0x0008
        /*0014*/ 	.byte	0x00, 0xf0, 0x41, 0x00


	//----- nvinfo : EIATTR_KPARAM_INFO
	.align		4
.L_132:
        /*0018*/ 	.byte	0x04, 0x17
        /*001a*/ 	.short	(.L_134 - .L_133)
.L_133:
        /*001c*/ 	.word	0x00000000
        /*0020*/ 	.short	0x0000
        /*0022*/ 	.short	0x0000
        /*0024*/ 	.byte	0x00, 0xf0, 0x21, 0x00


	//----- nvinfo : EIATTR_SPARSE_MMA_MASK
	.align		4
.L_134:
        /*0028*/ 	.byte	0x03, 0x50
        /*002a*/ 	.short	0x0000


	//----- nvinfo : EIATTR_MAXREG_COUNT
	.align		4
        /*002c*/ 	.byte	0x03, 0x1b
        /*002e*/ 	.short	0x00ff


	//----- nvinfo : EIATTR_MERCURY_ISA_VERSION
	.align		4
        /*0030*/ 	.byte	0x03, 0x5f
        /*0032*/ 	.short	0x0101


	//----- nvinfo : EIATTR_VRC_CTA_INIT_COUNT
	.align		4
        /*0034*/ 	.byte	0x02, 0x4a
	.zero		1
	.zero		1


	//----- nvinfo : EIATTR_EXIT_INSTR_OFFSETS
	.align		4
        /*0038*/ 	.byte	0x04, 0x1c
        /*003a*/ 	.short	(.L_136 - .L_135)


	//   ....[0]....
.L_135:
        /*003c*/ 	.word	0x00000160


	//   ....[1]....
        /*0040*/ 	.word	0x000002b0


	//   ....[2]....
        /*0044*/ 	.word	0x00000340


	//----- nvinfo : EIATTR_MAX_THREADS
	.align		4
.L_136:
        /*0048*/ 	.byte	0x04, 0x05
        /*004a*/ 	.short	(.L_138 - .L_137)
.L_137:
        /*004c*/ 	.word	0x00000100
        /*0050*/ 	.word	0x00000001
        /*0054*/ 	.word	0x00000001


	//----- nvinfo : EIATTR_CRS_STACK_SIZE
	.align		4
.L_138:
        /*0058*/ 	.byte	0x04, 0x1e
        /*005a*/ 	.short	(.L_140 - .L_139)
.L_139:
        /*005c*/ 	.word	0x00000000


	//----- nvinfo : EIATTR_CBANK_PARAM_SIZE
	.align		4
.L_140:
        /*0060*/ 	.byte	0x03, 0x19
        /*0062*/ 	.short	0x0018


	//----- nvinfo : EIATTR_PARAM_CBANK
	.align		4
        /*0064*/ 	.byte	0x04, 0x0a
        /*0066*/ 	.short	(.L_142 - .L_141)
	.align		4
.L_141:
        /*0068*/ 	.word	index@(.nv.constant0._ZN3cub18CUB_300001_SM_10006detail8for_each13static_kernelINS2_12policy_hub_t12policy_500_tElN6thrust24THRUST_300001_SM_1000_NS8cuda_cub10__tabulate7functorINS7_6detail15normal_iteratorINS7_10device_ptrIiEEEENS7_6system6detail7generic6detail22compute_sequence_valueIivEElEEEEvT0_T1_)
        /*006c*/ 	.short	0x0380
        /*006e*/ 	.short	0x0018


	//----- nvinfo : EIATTR_SW_WAR
	.align		4
.L_142:
        /*0070*/ 	.byte	0x04, 0x36
        /*0072*/ 	.short	(.L_144 - .L_143)
.L_143:
        /*0074*/ 	.word	0x00000008
.L_144:


//--------------------- .nv.info._ZN3cub18CUB_300001_SM_10006detail8for_each13static_kernelINS2_12policy_hub_t12policy_500_tEmN6thrust24THRUST_300001_SM_1000_NS8cuda_cub20__uninitialized_fill7functorINS7_10device_ptrIiEEiEEEEvT0_T1_ --------------------------
	.section	.nv.info._ZN3cub18CUB_300001_SM_10006detail8for_each13static_kernelINS2_12policy_hub_t12policy_500_tEmN6thrust24THRUST_300001_SM_1000_NS8cuda_cub20__uninitialized_fill7functorINS7_10device_ptrIiEEiEEEEvT0_T1_,"",@"SHT_CUDA_INFO"
	.sectionflags	@""
	.align	4


	//----- nvinfo : EIATTR_CUDA_API_VERSION
	.align		4
        /*0000*/ 	.byte	0x04, 0x37
        /*0002*/ 	.short	(.L_146 - .L_145)
.L_145:
        /*0004*/ 	.word	0x00000082


	//----- nvinfo : EIATTR_KPARAM_INFO
	.align		4
.L_146:
        /*0008*/ 	.byte	0x04, 0x17
        /*000a*/ 	.short	(.L_148 - .L_147)
.L_147:
        /*000c*/ 	.word	0x00000000
        /*0010*/ 	.short	0x0001
        /*0012*/ 	.short	0x0008
        /*0014*/ 	.byte	0x00, 0xf0, 0x41, 0x00


	//----- nvinfo : EIATTR_KPARAM_INFO
	.align		4
.L_148:
        /*0018*/ 	.byte	0x04, 0x17
        /*001a*/ 	.short	(.L_150 - .L_149)
.L_149:
        /*001c*/ 	.word	0x00000000
        /*0020*/ 	.short	0x0000
        /*0022*/ 	.short	0x0000
        /*0024*/ 	.byte	0x00, 0xf0, 0x21, 0x00


	//----- nvinfo : EIATTR_SPARSE_MMA_MASK
	.align		4
.L_150:
        /*0028*/ 	.byte	0x03, 0x50
        /*002a*/ 	.short	0x0000


	//----- nvinfo : EIATTR_MAXREG_COUNT
	.align		4
        /*002c*/ 	.byte	0x03, 0x1b
        /*002e*/ 	.short	0x00ff


	//----- nvinfo : EIATTR_MERCURY_ISA_VERSION
	.align		4
        /*0030*/ 	.byte	0x03, 0x5f
        /*0032*/ 	.short	0x0101


	//----- nvinfo : EIATTR_VRC_CTA_INIT_COUNT
	.align		4
        /*0034*/ 	.byte	0x02, 0x4a
	.zero		1
	.zero		1


	//----- nvinfo : EIATTR_EXIT_INSTR_OFFSETS
	.align		4
        /*0038*/ 	.byte	0x04, 0x1c
        /*003a*/ 	.short	(.L_152 - .L_151)


	//   ....[0]....
.L_151:
        /*003c*/ 	.word	0x00000130


	//   ....[1]....
        /*0040*/ 	.word	0x00000230


	//   ....[2]....
        /*0044*/ 	.word	0x00000260


	//----- nvinfo : EIATTR_MAX_THREADS
	.align		4
.L_152:
        /*0048*/ 	.byte	0x04, 0x05
        /*004a*/ 	.short	(.L_154 - .L_153)
.L_153:
        /*004c*/ 	.word	0x00000100
        /*0050*/ 	.word	0x00000001
        /*0054*/ 	.word	0x00000001


	//----- nvinfo : EIATTR_CBANK_PARAM_SIZE
	.align		4
.L_154:
        /*0058*/ 	.byte	0x03, 0x19
        /*005a*/ 	.short	0x0018


	//----- nvinfo : EIATTR_PARAM_CBANK
	.align		4
        /*005c*/ 	.byte	0x04, 0x0a
        /*005e*/ 	.short	(.L_156 - .L_155)
	.align		4
.L_155:
        /*0060*/ 	.word	index@(.nv.constant0._ZN3cub18CUB_300001_SM_10006detail8for_each13static_kernelINS2_12policy_hub_t12policy_500_tEmN6thrust24THRUST_300001_SM_1000_NS8cuda_cub20__uninitialized_fill7functorINS7_10device_ptrIiEEiEEEEvT0_T1_)
        /*0064*/ 	.short	0x0380
        /*0066*/ 	.short	0x0018


	//----- nvinfo : EIATTR_SW_WAR
	.align		4
.L_156:
        /*0068*/ 	.byte	0x04, 0x36
        /*006a*/ 	.short	(.L_158 - .L_157)
.L_157:
        /*006c*/ 	.word	0x00000008
.L_158:


//--------------------- .nv.info._ZN3cub18CUB_300001_SM_10006detail11EmptyKernelIvEEvv --------------------------
	.section	.nv.info._ZN3cub18CUB_300001_SM_10006detail11EmptyKernelIvEEvv,"",@"SHT_CUDA_INFO"
	.sectionflags	@""
	.align	4


	//----- nvinfo : EIATTR_CUDA_API_VERSION
	.align		4
        /*0000*/ 	.byte	0x04, 0x37
        /*0002*/ 	.short	(.L_160 - .L_159)
.L_159:
        /*0004*/ 	.word	0x00000082


	//----- nvinfo : EIATTR_SPARSE_MMA_MASK
	.align		4
.L_160:
        /*0008*/ 	.byte	0x03, 0x50
        /*000a*/ 	.short	0x0000


	//----- nvinfo : EIATTR_MAXREG_COUNT
	.align		4
        /*000c*/ 	.byte	0x03, 0x1b
        /*000e*/ 	.short	0x00ff


	//----- nvinfo : EIATTR_MERCURY_ISA_VERSION
	.align		4
        /*0010*/ 	.byte	0x03, 0x5f
        /*0012*/ 	.short	0x0101


	//----- nvinfo : EIATTR_VRC_CTA_INIT_COUNT
	.align		4
        /*0014*/ 	.byte	0x02, 0x4a
	.zero		1
	.zero		1


	//----- nvinfo : EIATTR_EXIT_INSTR_OFFSETS
	.align		4
        /*0018*/ 	.byte	0x04, 0x1c
        /*001a*/ 	.short	(.L_162 - .L_161)


	//   ....[0]....
.L_161:
        /*001c*/ 	.word	0x00000010


	//----- nvinfo : EIATTR_SW_WAR
	.align		4
.L_162:
        /*0020*/ 	.byte	0x04, 0x36
        /*0022*/ 	.short	(.L_164 - .L_163)
.L_163:
        /*0024*/ 	.word	0x00000008
.L_164:


//--------------------- .nv.callgraph             --------------------------
	.section	.nv.callgraph,"",@"SHT_CUDA_CALLGRAPH"
	.align	4
	.sectionentsize	8
	.align		4
        /*0000*/ 	.word	0x00000000
	.align		4
        /*0004*/ 	.word	0xffffffff
	.align		4
        /*0008*/ 	.word	0x00000000
	.align		4
        /*000c*/ 	.word	0xfffffffe
	.align		4
        /*0010*/ 	.word	0x00000000
	.align		4
        /*0014*/ 	.word	0xfffffffd
	.align		4
        /*0018*/ 	.word	0x00000000
	.align		4
        /*001c*/ 	.word	0xfffffffc


//--------------------- .nv.constant4             --------------------------
	.section	.nv.constant4,"a",@progbits
	.align	8
	.align		8
.nv.constant4:
        /*0000*/ 	.dword	_ZN34_INTERNAL_2da4a0e6_4_k_cu_1cabc06c4cuda3std3__45__cpo5beginE
	.align		8
        /*0008*/ 	.dword	_ZN34_INTERNAL_2da4a0e6_4_k_cu_1cabc06c4cuda3std3__45__cpo3endE
	.align		8
        /*0010*/ 	.dword	_ZN34_INTERNAL_2da4a0e6_4_k_cu_1cabc06c4cuda3std3__45__cpo6cbeginE
	.align		8
        /*0018*/ 	.dword	_ZN34_INTERNAL_2da4a0e6_4_k_cu_1cabc06c4cuda3std3__45__cpo4cendE
	.align		8
        /*0020*/ 	.dword	_ZN34_INTERNAL_2da4a0e6_4_k_cu_1cabc06c4cuda3std3__45__cpo6rbeginE
	.align		8
        /*0028*/ 	.dword	_ZN34_INTERNAL_2da4a0e6_4_k_cu_1cabc06c4cuda3std3__45__cpo4rendE
	.align		8
        /*0030*/ 	.dword	_ZN34_INTERNAL_2da4a0e6_4_k_cu_1cabc06c4cuda3std3__45__cpo7crbeginE
	.align		8
        /*0038*/ 	.dword	_ZN34_INTERNAL_2da4a0e6_4_k_cu_1cabc06c4cuda3std3__45__cpo5crendE
	.align		8
        /*0040*/ 	.dword	_ZN34_INTERNAL_2da4a0e6_4_k_cu_1cabc06c4cuda3std3__436_GLOBAL__N__2da4a0e6_4_k_cu_1cabc06c6ignoreE
	.align		8
        /*0048*/ 	.dword	_ZN34_INTERNAL_2da4a0e6_4_k_cu_1cabc06c4cuda3std3__419piecewise_constructE
	.align		8
        /*0050*/ 	.dword	_ZN34_INTERNAL_2da4a0e6_4_k_cu_1cabc06c4cuda3std3__48in_placeE
	.align		8
        /*0058*/ 	.dword	_ZN34_INTERNAL_2da4a0e6_4_k_cu_1cabc06c4cuda3std3__420unreachable_sentinelE
	.align		8
        /*0060*/ 	.dword	_ZN34_INTERNAL_2da4a0e6_4_k_cu_1cabc06c4cuda3std3__47nulloptE
	.align		8
        /*0068*/ 	.dword	_ZN34_INTERNAL_2da4a0e6_4_k_cu_1cabc06c4cuda3std3__48unexpectE
	.align		8
        /*0070*/ 	.dword	_ZN34_INTERNAL_2da4a0e6_4_k_cu_1cabc06c4cuda3std6ranges3__45__cpo4swapE
	.align		8
        /*0078*/ 	.dword	_ZN34_INTERNAL_2da4a0e6_4_k_cu_1cabc06c4cuda3std6ranges3__45__cpo9iter_moveE
	.align		8
        /*0080*/ 	.dword	_ZN34_INTERNAL_2da4a0e6_4_k_cu_1cabc06c4cuda3std6ranges3__45__cpo5beginE
	.align		8
        /*0088*/ 	.dword	_ZN34_INTERNAL_2da4a0e6_4_k_cu_1cabc06c4cuda3std6ranges3__45__cpo3endE
	.align		8
        /*0090*/ 	.dword	_ZN34_INTERNAL_2da4a0e6_4_k_cu_1cabc06c4cuda3std6ranges3__45__cpo6cbeginE
	.align		8
        /*0098*/ 	.dword	_ZN34_INTERNAL_2da4a0e6_4_k_cu_1cabc06c4cuda3std6ranges3__45__cpo4cendE
	.align		8
        /*00a0*/ 	.dword	_ZN34_INTERNAL_2da4a0e6_4_k_cu_1cabc06c4cuda3std6ranges3__45__cpo7advanceE
	.align		8
        /*00a8*/ 	.dword	_ZN34_INTERNAL_2da4a0e6_4_k_cu_1cabc06c4cuda3std6ranges3__45__cpo9iter_swapE
	.align		8
        /*00b0*/ 	.dword	_ZN34_INTERNAL_2da4a0e6_4_k_cu_1cabc06c4cuda3std6ranges3__45__cpo4nextE
	.align		8
        /*00b8*/ 	.dword	_ZN34_INTERNAL_2da4a0e6_4_k_cu_1cabc06c4cuda3std6ranges3__45__cpo4prevE
	.align		8
        /*00c0*/ 	.dword	_ZN34_INTERNAL_2da4a0e6_4_k_cu_1cabc06c4cuda3std6ranges3__45__cpo4dataE
	.align		8
        /*00c8*/ 	.dword	_ZN34_INTERNAL_2da4a0e6_4_k_cu_1cabc06c4cuda3std6ranges3__45__cpo5cdataE
	.align		8
        /*00d0*/ 	.dword	_ZN34_INTERNAL_2da4a0e6_4_k_cu_1cabc06c4cuda3std6ranges3__45__cpo4sizeE
	.align		8
        /*00d8*/ 	.dword	_ZN34_INTERNAL_2da4a0e6_4_k_cu_1cabc06c4cuda3std6ranges3__45__cpo5ssizeE
	.align		8
        /*00e0*/ 	.dword	_ZN34_INTERNAL_2da4a0e6_4_k_cu_1cabc06c4cuda3std6ranges3__45__cpo8distanceE
	.align		8
        /*00e8*/ 	.dword	_ZN34_INTERNAL_2da4a0e6_4_k_cu_1cabc06c6thrust24THRUST_300001_SM_1000_NS8cuda_cub3parE
	.align		8
        /*00f0*/ 	.dword	_ZN34_INTERNAL_2da4a0e6_4_k_cu_1cabc06c6thrust24THRUST_300001_SM_1000_NS8cuda_cub10par_nosyncE
	.align		8
        /*00f8*/ 	.dword	_ZN34_INTERNAL_2da4a0e6_4_k_cu_1cabc06c6thrust24THRUST_300001_SM_1000_NS6system6detail10sequential3seqE
	.align		8
        /*0100*/ 	.dword	_ZN34_INTERNAL_2da4a0e6_4_k_cu_1cabc06c6thrust24THRUST_300001_SM_1000_NS6system3cpp3parE
	.align		8
        /*0108*/ 	.dword	_ZN34_INTERNAL_2da4a0e6_4_k_cu_1cabc06c6thrust24THRUST_300001_SM_1000_NS12placeholders2_1E
	.align		8
        /*0110*/ 	.dword	_ZN34_INTERNAL_2da4a0e6_4_k_cu_1cabc06c6thrust24THRUST_300001_SM_1000_NS12placeholders2_2E
	.align		8
        /*0118*/ 	.dword	_ZN34_INTERNAL_2da4a0e6_4_k_cu_1cabc06c6thrust24THRUST_300001_SM_1000_NS12placeholders2_3E
	.align		8
        /*0120*/ 	.dword	_ZN34_INTERNAL_2da4a0e6_4_k_cu_1cabc06c6thrust24THRUST_300001_SM_1000_NS12placeholders2_4E
	.align		8
        /*0128*/ 	.dword	_ZN34_INTERNAL_2da4a0e6_4_k_cu_1cabc06c6thrust24THRUST_300001_SM_1000_NS12placeholders2_5E
	.align		8
        /*0130*/ 	.dword	_ZN34_INTERNAL_2da4a0e6_4_k_cu_1cabc06c6thrust24THRUST_300001_SM_1000_NS12placeholders2_6E
	.align		8
        /*0138*/ 	.dword	_ZN34_INTERNAL_2da4a0e6_4_k_cu_1cabc06c6thrust24THRUST_300001_SM_1000_NS12placeholders2_7E
	.align		8
        /*0140*/ 	.dword	_ZN34_INTERNAL_2da4a0e6_4_k_cu_1cabc06c6thrust24THRUST_300001_SM_1000_NS12placeholders2_8E
	.align		8
        /*0148*/ 	.dword	_ZN34_INTERNAL_2da4a0e6_4_k_cu_1cabc06c6thrust24THRUST_300001_SM_1000_NS12placeholders2_9E
	.align		8
        /*0150*/ 	.dword	_ZN34_INTERNAL_2da4a0e6_4_k_cu_1cabc06c6thrust24THRUST_300001_SM_1000_NS12placeholders3_10E
	.align		8
        /*0158*/ 	.dword	_ZN34_INTERNAL_2da4a0e6_4_k_cu_1cabc06c6thrust24THRUST_300001_SM_1000_NS3seqE
	.align		8
        /*0160*/ 	.dword	_ZN34_INTERNAL_2da4a0e6_4_k_cu_1cabc06c6thrust24THRUST_300001_SM_1000_NS6deviceE


//--------------------- .text._ZN3cub18CUB_300001_SM_10006detail6select23DeviceSelectSweepKernelINS2_10policy_hubIiNS0_8NullTypeEiLb0ELNS0_10SelectImplE1EE10Policy1000EN6thrust24THRUST_300001_SM_1000_NS6detail15normal_iteratorINSA_10device_ptrIiEEEEPS5_SF_PlNS0_13ScanTileStateIiLb1EEEN4cuda3std3__410__not_fn_tI13MarkMultiplesEES5_iNS2_19streaming_context_tIlLb1EEELS6_1EEEvT0_T1_T2_T3_T4_T5_T6_T7_iT8_NS1_7vsmem_tE --------------------------
	.section	.text._ZN3cub18CUB_300001_SM_10006detail6select23DeviceSelectSweepKernelINS2_10policy_hubIiNS0_8NullTypeEiLb0ELNS0_10SelectImplE1EE10Policy1000EN6thrust24THRUST_300001_SM_1000_NS6detail15normal_iteratorINSA_10device_ptrIiEEEEPS5_SF_PlNS0_13ScanTileStateIiLb1EEEN4cuda3std3__410__not_fn_tI13MarkMultiplesEES5_iNS2_19streaming_context_tIlLb1EEELS6_1EEEvT0_T1_T2_T3_T4_T5_T6_T7_iT8_NS1_7vsmem_tE,"ax",@progbits
	.align	128
        .global         _ZN3cub18CUB_300001_SM_10006detail6select23DeviceSelectSweepKernelINS2_10policy_hubIiNS0_8NullTypeEiLb0ELNS0_10SelectImplE1EE10Policy1000EN6thrust24THRUST_300001_SM_1000_NS6detail15normal_iteratorINSA_10device_ptrIiEEEEPS5_SF_PlNS0_13ScanTileStateIiLb1EEEN4cuda3std3__410__not_fn_tI13MarkMultiplesEES5_iNS2_19streaming_context_tIlLb1EEELS6_1EEEvT0_T1_T2_T3_T4_T5_T6_T7_iT8_NS1_7vsmem_tE
        .type           _ZN3cub18CUB_300001_SM_10006detail6select23DeviceSelectSweepKernelINS2_10policy_hubIiNS0_8NullTypeEiLb0ELNS0_10SelectImplE1EE10Policy1000EN6thrust24THRUST_300001_SM_1000_NS6detail15normal_iteratorINSA_10device_ptrIiEEEEPS5_SF_PlNS0_13ScanTileStateIiLb1EEEN4cuda3std3__410__not_fn_tI13MarkMultiplesEES5_iNS2_19streaming_context_tIlLb1EEELS6_1EEEvT0_T1_T2_T3_T4_T5_T6_T7_iT8_NS1_7vsmem_tE,@function
        .size           _ZN3cub18CUB_300001_SM_10006detail6select23DeviceSelectSweepKernelINS2_10policy_hubIiNS0_8NullTypeEiLb0ELNS0_10SelectImplE1EE10Policy1000EN6thrust24THRUST_300001_SM_1000_NS6detail15normal_iteratorINSA_10device_ptrIiEEEEPS5_SF_PlNS0_13ScanTileStateIiLb1EEEN4cuda3std3__410__not_fn_tI13MarkMultiplesEES5_iNS2_19streaming_context_tIlLb1EEELS6_1EEEvT0_T1_T2_T3_T4_T5_T6_T7_iT8_NS1_7vsmem_tE,(.L_x_471 - _ZN3cub18CUB_300001_SM_10006detail6select23DeviceSelectSweepKernelINS2_10policy_hubIiNS0_8NullTypeEiLb0ELNS0_10SelectImplE1EE10Policy1000EN6thrust24THRUST_300001_SM_1000_NS6detail15normal_iteratorINSA_10device_ptrIiEEEEPS5_SF_PlNS0_13ScanTileStateIiLb1EEEN4cuda3std3__410__not_fn_tI13MarkMultiplesEES5_iNS2_19streaming_context_tIlLb1EEELS6_1EEEvT0_T1_T2_T3_T4_T5_T6_T7_iT8_NS1_7vsmem_tE)
        .other          _ZN3cub18CUB_300001_SM_10006detail6select23DeviceSelectSweepKernelINS2_10policy_hubIiNS0_8NullTypeEiLb0ELNS0_10SelectImplE1EE10Policy1000EN6thrust24THRUST_300001_SM_1000_NS6detail15normal_iteratorINSA_10device_ptrIiEEEEPS5_SF_PlNS0_13ScanTileStateIiLb1EEEN4cuda3std3__410__not_fn_tI13MarkMultiplesEES5_iNS2_19streaming_context_tIlLb1EEELS6_1EEEvT0_T1_T2_T3_T4_T5_T6_T7_iT8_NS1_7vsmem_tE,@"STO_CUDA_ENTRY STV_DEFAULT"
_ZN3cub18CUB_300001_SM_10006detail6select23DeviceSelectSweepKernelINS2_10policy_hubIiNS0_8NullTypeEiLb0ELNS0_10SelectImplE1EE10Policy1000EN6thrust24THRUST_300001_SM_1000_NS6detail15normal_iteratorINSA_10device_ptrIiEEEEPS5_SF_PlNS0_13ScanTileStateIiLb1EEEN4cuda3std3__410__not_fn_tI13MarkMultiplesEES5_iNS2_19streaming_context_tIlLb1EEELS6_1EEEvT0_T1_T2_T3_T4_T5_T6_T7_iT8_NS1_7vsmem_tE:
.text._ZN3cub18CUB_300001_SM_10006detail6select23DeviceSelectSweepKernelINS2_10policy_hubIiNS0_8NullTypeEiLb0ELNS0_10SelectImplE1EE10Policy1000EN6thrust24THRUST_300001_SM_1000_NS6detail15normal_iteratorINSA_10device_ptrIiEEEEPS5_SF_PlNS0_13ScanTileStateIiLb1EEEN4cuda3std3__410__not_fn_tI13MarkMultiplesEES5_iNS2_19streaming_context_tIlLb1EEELS6_1EEEvT0_T1_T2_T3_T4_T5_T6_T7_iT8_NS1_7vsmem_tE:
[----:B------:R-:W-:Y:S01]  /*0000*/  LDC R1, c[0x0][0x37c] ;  /* 0x0000df00ff017b82 */ /* 0x000fe20000000800 */
[----:B------:R-:W0:Y:S07]  /*0010*/  S2R R0, SR_CTAID.Y ;  /* 0x0000000000007919 */ /* 0x000e2e0000002600 */
[----:B------:R-:W0:Y:S01]  /*0020*/  S2UR UR6, SR_CTAID.X ;  /* 0x00000000000679c3 */ /* 0x000e220000002500 */
[----:B------:R-:W1:Y:S01]  /*0030*/  LDCU UR4, c[0x0][0x3b4] ;  /* 0x00007680ff0477ac */ /* 0x000e620008000800 */
[----:B------:R-:W2:Y:S06]  /*0040*/  LDCU.64 UR8, c[0x0][0x358] ;  /* 0x00006b00ff0877ac */ /* 0x000eac0008000a00 */
[----:B------:R-:W0:Y:S01]  /*0050*/  LDC R51, c[0x0][0x374] ;  /* 0x0000dd00ff337b82 */ /* 0x000e220000000800 */
[----:B-1----:R-:W-:Y:S01]  /*0060*/  UIADD3 UR4, UPT, UPT, UR4, -0x1, URZ ;  /* 0xffffffff04047890 */ /* 0x002fe2000fffe0ff */
[----:B0-----:R-:W-:-:S04]  /*0070*/  IMAD R51, R51, UR6, R0 ;  /* 0x0000000633337c24 */ /* 0x001fc8000f8e0200 */
[C---:B------:R-:W-:Y:S01]  /*0080*/  IMAD R4, R51.reuse, 0x1980, RZ ;  /* 0x0000198033047824 */ /* 0x040fe200078e02ff */
[----:B------:R-:W-:-:S13]  /*0090*/  ISETP.GE.AND P0, PT, R51, UR4, PT ;  /* 0x0000000433007c0c */ /* 0x000fda000bf06270 */
[----:B--2---:R-:W-:Y:S05]  /*00a0*/  @P0 BRA `(.L_x_0) ;  /* 0x0000009000440947 */ /* 0x004fea0003800000 */
[----:B------:R-:W-:-:S13]  /*00b0*/  ISETP.NE.AND P0, PT, R51, RZ, PT ;  /* 0x000000ff3300720c */ /* 0x000fda0003f05270 */
[----:B------:R-:W-:Y:S05]  /*00c0*/  @P0 BRA `(.L_x_1) ;  /* 0x0000004000fc0947 */ /* 0x000fea0003800000 */
[----:B------:R-:W0:Y:S01]  /*00d0*/  S2R R56, SR_TID.X ;  /* 0x0000000000387919 */ /* 0x000e220000002100 */
[----:B------:R-:W1:Y:S01]  /*00e0*/  LDCU.U8 UR6, c[0x0][0x3b8] ;  /* 0x00007700ff0677ac */ /* 0x000e620008000000 */
[----:B------:R-:W2:Y:S01]  /*00f0*/  LDCU.64 UR4, c[0x0][0x3c8] ;  /* 0x00007900ff0477ac */ /* 0x000ea20008000a00 */
[----:B------:R-:W3:Y:S01]  /*0100*/  LDCU.64 UR10, c[0x0][0x380] ;  /* 0x00007000ff0a77ac */ /* 0x000ee20008000a00 */
[----:B-1----:R-:W-:-:S04]  /*0110*/  UISETP.NE.AND UP0, UPT, UR6, URZ, UPT ;  /* 0x000000ff0600728c */ /* 0x002fc8000bf05270 */
[----:B--2---:R-:W-:Y:S02]  /*0120*/  USEL UR4, UR4, URZ, !UP0 ;  /* 0x000000ff04047287 */ /* 0x004fe4000c000000 */
[----:B------:R-:W-:Y:S01]  /*0130*/  USEL UR5, UR5, URZ, !UP0 ;  /* 0x000000ff05057287 */ /* 0x000fe2000c000000 */
[C---:B0-----:R-:W-:Y:S02]  /*0140*/  LOP3.LUT R0, R56.reuse, 0x1f, RZ, 0xc0, !PT ;  /* 0x0000001f38007812 */ /* 0x041fe400078ec0ff */
[----:B------:R-:W-:-:S05]  /*0150*/  LOP3.LUT R3, R56, 0x3e0, RZ, 0xc0, !PT ;  /* 0x000003e038037812 */ /* 0x000fca00078ec0ff */
[----:B------:R-:W-:-:S05]  /*0160*/  IMAD R3, R3, 0x11, R0 ;  /* 0x0000001103037824 */ /* 0x000fca00078e0200 */
[----:B------:R-:W-:-:S04]  /*0170*/  IADD3 R3, P0, P1, R3, UR4, R4 ;  /* 0x0000000403037c10 */ /* 0x000fc8000f91e004 */
[----:B------:R-:W-:Y:S02]  /*0180*/  IADD3.X R0, PT, PT, RZ, UR5, RZ, P0, P1 ;  /* 0x00000005ff007c10 */ /* 0x000fe400087e24ff */
[----:B---3--:R-:W-:-:S04]  /*0190*/  LEA R4, P0, R3, UR10, 0x2 ;  /* 0x0000000a03047c11 */ /* 0x008fc8000f8010ff */
[----:B------:R-:W-:-:S05]  /*01a0*/  LEA.HI.X R5, R3, UR11, R0, 0x2, P0 ;  /* 0x0000000b03057c11 */ /* 0x000fca00080f1400 */
[----:B------:R-:W2:Y:S04]  /*01b0*/  LDG.E R2, desc[UR8][R4.64] ;  /* 0x0000000804027981 */ /* 0x000ea8000c1e1900 */
[----:B------:R-:W3:Y:S04]  /*01c0*/  LDG.E R6, desc[UR8][R4.64+0x80] ;  /* 0x0000800804067981 */ /* 0x000ee8000c1e1900 */
[----:B------:R-:W4:Y:S04]  /*01d0*/  LDG.E R7, desc[UR8][R4.64+0x100] ;  /* 0x0001000804077981 */ /* 0x000f28000c1e1900 */
[----:B------:R-:W5:Y:S04]  /*01e0*/  LDG.E R8, desc[UR8][R4.64+0x180] ;  /* 0x0001800804087981 */ /* 0x000f68000c1e1900 */
        /* <DEDUP_REMOVED lines=12> */
[----:B------:R0:W5:Y:S01]  /*02b0*/  LDG.E R21, desc[UR8][R4.64+0x800] ;  /* 0x0008000804157981 */ /* 0x000162000c1e1900 */
[----:B------:R-:W1:Y:S01]  /*02c0*/  S2UR UR5, SR_CgaCtaId ;  /* 0x00000000000579c3 */ /* 0x000e620000008800 */
[----:B------:R-:W-:Y:S01]  /*02d0*/  SHF.R.U32.HI R3, RZ, 0x5, R56 ;  /* 0x00000005ff037819 */ /* 0x000fe20000011638 */
[----:B------:R-:W-:Y:S01]  /*02e0*/  UMOV UR4, 0x400 ;  /* 0x0000040000047882 */ /* 0x000fe20000000000 */
[----:B------:R-:W0:Y:S01]  /*02f0*/  S2R R0, SR_LANEID ;  /* 0x0000000000007919 */ /* 0x000e220000000000 */
[----:B------:R-:W-:Y:S01]  /*0300*/  BSSY.RECONVERGENT B0, `(.L_x_2) ;  /* 0x0000048000007945 */ /* 0x000fe20003800200 */
[----:B------:R-:W-:Y:S01]  /*0310*/  IMAD.MOV.U32 R58, RZ, RZ, 0x1 ;  /* 0x00000001ff3a7424 */ /* 0x000fe200078e00ff */
[----:B-1----:R-:W-:Y:S01]  /*0320*/  ULEA UR4, UR5, UR4, 0x18 ;  /* 0x0000000405047291 */ /* 0x002fe2000f8ec0ff */
[----:B0-----:R-:W-:-:S05]  /*0330*/  IMAD R22, R3, 0x220, R0 ;  /* 0x0000022003167824 */ /* 0x001fca00078e0200 */
[----:B------:R-:W-:-:S05]  /*0340*/  LEA R23, R22, UR4, 0x2 ;  /* 0x0000000416177c11 */ /* 0x000fca000f8e10ff */
[----:B------:R-:W-:Y:S01]  /*0350*/  IMAD R4, R0, 0x40, R23 ;  /* 0x0000004000047824 */ /* 0x000fe200078e0217 */
[----:B--2---:R0:W-:Y:S04]  /*0360*/  STS [R23], R2 ;  /* 0x0000000217007388 */ /* 0x0041e80000000800 */
[----:B---3--:R-:W-:Y:S04]  /*0370*/  STS [R23+0x80], R6 ;  /* 0x0000800617007388 */ /* 0x008fe80000000800 */
[----:B----4-:R-:W-:Y:S01]  /*0380*/  STS [R23+0x100], R7 ;  /* 0x0001000717007388 */ /* 0x010fe20000000800 */
[----:B0-----:R-:W0:Y:S03]  /*0390*/  LDC R2, c[0x0][0x3a8] ;  /* 0x0000ea00ff027b82 */ /* 0x001e260000000800 */
[----:B-----5:R-:W-:Y:S04]  /*03a0*/  STS [R23+0x180], R8 ;  /* 0x0001800817007388 */ /* 0x020fe80000000800 */
[----:B------:R-:W-:Y:S04]  /*03b0*/  STS [R23+0x200], R9 ;  /* 0x0002000917007388 */ /* 0x000fe80000000800 */
        /* <DEDUP_REMOVED lines=11> */
[----:B------:R-:W-:Y:S01]  /*0470*/  STS [R23+0x800], R21 ;  /* 0x0008001517007388 */ /* 0x000fe20000000800 */
[----:B------:R-:W-:-:S03]  /*0480*/  NOP ;  /* 0x0000000000007918 */ /* 0x000fc60000000000 */
[----:B------:R-:W0:Y:S04]  /*0490*/  LDS R65, [R4] ;  /* 0x0000000004417984 */ /* 0x000e280000000800 */
[----:B------:R-:W1:Y:S04]  /*04a0*/  LDS R59, [R4+0x4] ;  /* 0x00000400043b7984 */ /* 0x000e680000000800 */
[----:B------:R-:W2:Y:S04]  /*04b0*/  LDS R53, [R4+0x8] ;  /* 0x0000080004357984 */ /* 0x000ea80000000800 */
[----:B------:R-:W3:Y:S04]  /*04c0*/  LDS R51, [R4+0xc] ;  /* 0x00000c0004337984 */ /* 0x000ee80000000800 */
[----:B------:R-:W4:Y:S04]  /*04d0*/  LDS R50, [R4+0x10] ;  /* 0x0000100004327984 */ /* 0x000f280000000800 */
[----:B------:R0:W4:Y:S04]  /*04e0*/  LDS R49, [R4+0x14] ;  /* 0x0000140004317984 */ /* 0x0001280000000800 */
[----:B------:R0:W4:Y:S04]  /*04f0*/  LDS R48, [R4+0x18] ;  /* 0x0000180004307984 */ /* 0x0001280000000800 */
[----:B------:R0:W4:Y:S04]  /*0500*/  LDS R47, [R4+0x1c] ;  /* 0x00001c00042f7984 */ /* 0x0001280000000800 */
[----:B------:R0:W4:Y:S04]  /*0510*/  LDS R46, [R4+0x20] ;  /* 0x00002000042e7984 */ /* 0x0001280000000800 */
[----:B------:R1:W4:Y:S04]  /*0520*/  LDS R45, [R4+0x24] ;  /* 0x00002400042d7984 */ /* 0x0003280000000800 */
[----:B------:R2:W4:Y:S01]  /*0530*/  LDS R44, [R4+0x28] ;  /* 0x00002800042c7984 */ /* 0x0005220000000800 */
[----:B0-----:R-:W-:-:S03]  /*0540*/  ISETP.GT.AND P2, PT, R65, R2, PT ;  /* 0x000000024100720c */ /* 0x001fc60003f44270 */
[----:B------:R0:W0:Y:S01]  /*0550*/  LDS R43, [R4+0x2c] ;  /* 0x00002c00042b7984 */ /* 0x0000220000000800 */
[----:B-1----:R-:W-:-:S03]  /*0560*/  ISETP.GT.AND P4, PT, R59, R2, PT ;  /* 0x000000023b00720c */ /* 0x002fc60003f84270 */
[----:B------:R1:W0:Y:S01]  /*0570*/  LDS R42, [R4+0x30] ;  /* 0x00003000042a7984 */ /* 0x0002220000000800 */
[----:B--2---:R-:W-:-:S03]  /*0580*/  ISETP.GT.AND P3, PT, R53, R2, PT ;  /* 0x000000023500720c */ /* 0x004fc60003f64270 */
[----:B------:R1:W2:Y:S01]  /*0590*/  LDS R41, [R4+0x34] ;  /* 0x0000340004297984 */ /* 0x0002a20000000800 */
[----:B---3--:R-:W-:-:S03]  /*05a0*/  ISETP.GT.AND P1, PT, R51, R2, PT ;  /* 0x000000023300720c */ /* 0x008fc60003f24270 */
[----:B------:R1:W3:Y:S01]  /*05b0*/  LDS R40, [R4+0x38] ;  /* 0x0000380004287984 */ /* 0x0002e20000000800 */
[----:B----4-:R-:W-:-:S03]  /*05c0*/  ISETP.GT.AND P0, PT, R50, R2, PT ;  /* 0x000000023200720c */ /* 0x010fc60003f04270 */
[----:B------:R1:W4:Y:S04]  /*05d0*/  LDS R39, [R4+0x3c] ;  /* 0x00003c0004277984 */ /* 0x0003280000000800 */
[----:B------:R1:W0:Y:S01]  /*05e0*/  LDS R38, [R4+0x40] ;  /* 0x0000400004267984 */ /* 0x0002220000000800 */
[----:B------:R-:W-:Y:S05]  /*05f0*/  @!P2 BRA `(.L_x_3) ;  /* 0x000000000060a947 */ /* 0x000fea0003800000 */
[----:B------:R-:W-:Y:S02]  /*0600*/  IABS R8, R2 ;  /* 0x0000000200087213 */ /* 0x000fe40000000000 */
[----:B------:R-:W-:Y:S02]  /*0610*/  IABS R9, R65 ;  /* 0x0000004100097213 */ /* 0x000fe40000000000 */
[----:B------:R-:W5:Y:S01]  /*0620*/  I2F.RP R6, R8 ;  /* 0x0000000800067306 */ /* 0x000f620000209400 */
[----:B------:R-:W-:-:S07]  /*0630*/  ISETP.GE.AND P6, PT, R65, RZ, PT ;  /* 0x000000ff4100720c */ /* 0x000fce0003fc6270 */
[----:B-----5:R-:W0:Y:S02]  /*0640*/  MUFU.RCP R6, R6 ;  /* 0x0000000600067308 */ /* 0x020e240000001000 */
[----:B01----:R-:W-:-:S06]  /*0650*/  VIADD R4, R6, 0xffffffe ;  /* 0x0ffffffe06047836 */ /* 0x003fcc0000000000 */
[----:B------:R0:W1:Y:S02]  /*0660*/  F2I.FTZ.U32.TRUNC.NTZ R5, R4 ;  /* 0x0000000400057305 */ /* 0x000064000021f000 */
[----:B0-----:R-:W-:Y:S02]  /*0670*/  IMAD.MOV.U32 R4, RZ, RZ, RZ ;  /* 0x000000ffff047224 */ /* 0x001fe400078e00ff */
[----:B-1----:R-:W-:-:S04]  /*0680*/  IMAD.MOV R7, RZ, RZ, -R5 ;  /* 0x000000ffff077224 */ /* 0x002fc800078e0a05 */
[----:B------:R-:W-:-:S04]  /*0690*/  IMAD R7, R7, R8, RZ ;  /* 0x0000000807077224 */ /* 0x000fc800078e02ff */
[----:B------:R-:W-:-:S04]  /*06a0*/  IMAD.HI.U32 R5, R5, R7, R4 ;  /* 0x0000000705057227 */ /* 0x000fc800078e0004 */
[----:B------:R-:W-:-:S04]  /*06b0*/  IMAD.MOV.U32 R7, RZ, RZ, R9 ;  /* 0x000000ffff077224 */ /* 0x000fc800078e0009 */
[----:B------:R-:W-:-:S04]  /*06c0*/  IMAD.HI.U32 R5, R5, R7, RZ ;  /* 0x0000000705057227 */ /* 0x000fc800078e00ff */
[----:B------:R-:W-:-:S04]  /*06d0*/  IMAD.MOV R5, RZ, RZ, -R5 ;  /* 0x000000ffff057224 */ /* 0x000fc800078e0a05 */
[----:B------:R-:W-:-:S05]  /*06e0*/  IMAD R5, R8, R5, R7 ;  /* 0x0000000508057224 */ /* 0x000fca00078e0207 */
[----:B------:R-:W-:-:S13]  /*06f0*/  ISETP.GT.U32.AND P2, PT, R8, R5, PT ;  /* 0x000000050800720c */ /* 0x000fda0003f44070 */
[----:B------:R-:W-:Y:S01]  /*0700*/  @!P2 IMAD.IADD R5, R5, 0x1, -R8 ;  /* 0x000000010505a824 */ /* 0x000fe200078e0a08 */
[----:B------:R-:W-:-:S04]  /*0710*/  ISETP.NE.AND P2, PT, R2, RZ, PT ;  /* 0x000000ff0200720c */ /* 0x000fc80003f45270 */
[----:B------:R-:W-:-:S13]  /*0720*/  ISETP.GT.U32.AND P5, PT, R8, R5, PT ;  /* 0x000000050800720c */ /* 0x000fda0003fa4070 */
[----:B------:R-:W-:-:S04]  /*0730*/  @!P5 IMAD.IADD R5, R5, 0x1, -R8 ;  /* 0x000000010505d824 */ /* 0x000fc800078e0a08 */
[----:B------:R-:W-:Y:S01]  /*0740*/  @!P6 IMAD.MOV R5, RZ, RZ, -R5 ;  /* 0x000000ffff05e224 */ /* 0x000fe200078e0a05 */
[----:B------:R-:W-:-:S04]  /*0750*/  @!P2 LOP3.LUT R5, RZ, R2, RZ, 0x33, !PT ;  /* 0x00000002ff05a212 */ /* 0x000fc800078e33ff */
[----:B------:R-:W-:-:S04]  /*0760*/  ISETP.NE.AND P2, PT, R5, RZ, PT ;  /* 0x000000ff0500720c */ /* 0x000fc80003f45270 */
[----:B------:R-:W-:-:S09]  /*0770*/  SEL R58, RZ, 0x1, !P2 ;  /* 0x00000001ff3a7807 */ /* 0x000fd20005000000 */
.L_x_3:
[----:B------:R-:W-:Y:S05]  /*0780*/  BSYNC.RECONVERGENT B0 ;  /* 0x0000000000007941 */ /* 0x000fea0003800200 */
.L_x_2:
[----:B------:R-:W-:Y:S01]  /*0790*/  BSSY.RECONVERGENT B0, `(.L_x_4) ;  /* 0x000001c000007945 */ /* 0x000fe20003800200 */
[----:B------:R-:W-:Y:S01]  /*07a0*/  ISETP.GT.AND P2, PT, R49, R2, PT ;  /* 0x000000023100720c */ /* 0x000fe20003f44270 */
[----:B------:R-:W-:Y:S02]  /*07b0*/  IMAD.MOV.U32 R63, RZ, RZ, 0x1 ;  /* 0x00000001ff3f7424 */ /* 0x000fe400078e00ff */
[----:B------:R-:W-:Y:S10]  /*07c0*/  @!P4 BRA `(.L_x_5) ;  /* 0x000000000060c947 */ /* 0x000ff40003800000 */
[----:B------:R-:W-:Y:S02]  /*07d0*/  IABS R7, R2 ;  /* 0x0000000200077213 */ /* 0x000fe40000000000 */
[----:B------:R-:W-:Y:S02]  /*07e0*/  IABS R10, R59 ;  /* 0x0000003b000a7213 */ /* 0x000fe40000000000 */
[----:B------:R-:W5:Y:S01]  /*07f0*/  I2F.RP R6, R7 ;  /* 0x0000000700067306 */ /* 0x000f620000209400 */
[----:B------:R-:W-:Y:S02]  /*0800*/  ISETP.GE.AND P5, PT, R59, RZ, PT ;  /* 0x000000ff3b00720c */ /* 0x000fe40003fa6270 */
[----:B------:R-:W-:-:S05]  /*0810*/  ISETP.NE.AND P6, PT, R2, RZ, PT ;  /* 0x000000ff0200720c */ /* 0x000fca0003fc5270 */
[----:B-----5:R-:W5:Y:S02]  /*0820*/  MUFU.RCP R6, R6 ;  /* 0x0000000600067308 */ /* 0x020f640000001000 */
[----:B-----5:R-:W-:-:S06]  /*0830*/  VIADD R8, R6, 0xffffffe ;  /* 0x0ffffffe06087836 */ /* 0x020fcc0000000000 */
[----:B------:R-:W0:Y:S02]  /*0840*/  F2I.FTZ.U32.TRUNC.NTZ R5, R8 ;  /* 0x0000000800057305 */ /* 0x000e24000021f000 */
[----:B01----:R-:W-:-:S04]  /*0850*/  IMAD.MOV R4, RZ, RZ, -R5 ;  /* 0x000000ffff047224 */ /* 0x003fc800078e0a05 */
[----:B------:R-:W-:Y:S02]  /*0860*/  IMAD R9, R4, R7, RZ ;  /* 0x0000000704097224 */ /* 0x000fe400078e02ff */
[----:B------:R-:W-:-:S04]  /*0870*/  IMAD.MOV.U32 R4, RZ, RZ, RZ ;  /* 0x000000ffff047224 */ /* 0x000fc800078e00ff */
[----:B------:R-:W-:-:S04]  /*0880*/  IMAD.HI.U32 R4, R5, R9, R4 ;  /* 0x0000000905047227 */ /* 0x000fc800078e0004 */
[----:B------:R-:W-:-:S04]  /*0890*/  IMAD.MOV.U32 R5, RZ, RZ, R10 ;  /* 0x000000ffff057224 */ /* 0x000fc800078e000a */
[----:B------:R-:W-:-:S04]  /*08a0*/  IMAD.HI.U32 R4, R4, R5, RZ ;  /* 0x0000000504047227 */ /* 0x000fc800078e00ff */
[----:B------:R-:W-:-:S04]  /*08b0*/  IMAD.MOV R4, RZ, RZ, -R4 ;  /* 0x000000ffff047224 */ /* 0x000fc800078e0a04 */
[----:B------:R-:W-:-:S05]  /*08c0*/  IMAD R4, R7, R4, R5 ;  /* 0x0000000407047224 */ /* 0x000fca00078e0205 */
[----:B------:R-:W-:-:S13]  /*08d0*/  ISETP.GT.U32.AND P4, PT, R7, R4, PT ;  /* 0x000000040700720c */ /* 0x000fda0003f84070 */
[----:B------:R-:W-:-:S05]  /*08e0*/  @!P4 IMAD.IADD R4, R4, 0x1, -R7 ;  /* 0x000000010404c824 */ /* 0x000fca00078e0a07 */
[----:B------:R-:W-:-:S13]  /*08f0*/  ISETP.GT.U32.AND P4, PT, R7, R4, PT ;  /* 0x000000040700720c */ /* 0x000fda0003f84070 */
[----:B------:R-:W-:-:S04]  /*0900*/  @!P4 IMAD.IADD R4, R4, 0x1, -R7 ;  /* 0x000000010404c824 */ /* 0x000fc800078e0a07 */
[----:B------:R-:W-:Y:S01]  /*0910*/  @!P5 IMAD.MOV R4, RZ, RZ, -R4 ;  /* 0x000000ffff04d224 */ /* 0x000fe200078e0a04 */
[----:B------:R-:W-:-:S04]  /*0920*/  @!P6 LOP3.LUT R4, RZ, R2, RZ, 0x33, !PT ;  /* 0x00000002ff04e212 */ /* 0x000fc800078e33ff */
[----:B------:R-:W-:-:S04]  /*0930*/  ISETP.NE.AND P4, PT, R4, RZ, PT ;  /* 0x000000ff0400720c */ /* 0x000fc80003f85270 */
[----:B------:R-:W-:-:S09]  /*0940*/  SEL R63, RZ, 0x1, !P4 ;  /* 0x00000001ff3f7807 */ /* 0x000fd20006000000 */
.L_x_5:
[----:B------:R-:W-:Y:S05]  /*0950*/  BSYNC.RECONVERGENT B0 ;  /* 0x0000000000007941 */ /* 0x000fea0003800200 */
.L_x_4:
        /* <DEDUP_REMOVED lines=28> */
.L_x_7:
[----:B------:R-:W-:Y:S05]  /*0b20*/  BSYNC.RECONVERGENT B0 ;  /* 0x0000000000007941 */ /* 0x000fea0003800200 */
.L_x_6:
        /* <DEDUP_REMOVED lines=28> */
.L_x_9:
[----:B------:R-:W-:Y:S05]  /*0cf0*/  BSYNC.RECONVERGENT B0 ;  /* 0x0000000000007941 */ /* 0x000fea0003800200 */
.L_x_8:
        /* <DEDUP_REMOVED lines=28> */
.L_x_11:
[----:B------:R-:W-:Y:S05]  /*0ec0*/  BSYNC.RECONVERGENT B0 ;  /* 0x0000000000007941 */ /* 0x000fea0003800200 */
.L_x_10:
        /* <DEDUP_REMOVED lines=28> */
.L_x_13:
[----:B------:R-:W-:Y:S05]  /*1090*/  BSYNC.RECONVERGENT B0 ;  /* 0x0000000000007941 */ /* 0x000fea0003800200 */
.L_x_12:
        /* <DEDUP_REMOVED lines=28> */
.L_x_15:
[----:B------:R-:W-:Y:S05]  /*1260*/  BSYNC.RECONVERGENT B0 ;  /* 0x0000000000007941 */ /* 0x000fea0003800200 */
.L_x_14:
[----:B------:R-:W-:Y:S01]  /*1270*/  BSSY.RECONVERGENT B0, `(.L_x_16) ;  /* 0x000001c000007945 */ /* 0x000fe20003800200 */
[----:B0-----:R-:W-:Y:S01]  /*1280*/  ISETP.GT.AND P4, PT, R43, R2, PT ;  /* 0x000000022b00720c */ /* 0x001fe20003f84270 */
[----:B------:R-:W-:Y:S02]  /*1290*/  IMAD.MOV.U32 R35, RZ, RZ, 0x1 ;  /* 0x00000001ff237424 */ /* 0x000fe400078e00ff */
[----:B------:R-:W-:Y:S10]  /*12a0*/  @!P3 BRA `(.L_x_17) ;  /* 0x000000000060b947 */ /* 0x000ff40003800000 */
[----:B------:R-:W-:Y:S02]  /*12b0*/  IABS R7, R2 ;  /* 0x0000000200077213 */ /* 0x000fe40000000000 */
[----:B------:R-:W-:Y:S02]  /*12c0*/  IABS R10, R47 ;  /* 0x0000002f000a7213 */ /* 0x000fe40000000000 */
[----:B------:R-:W0:Y:S01]  /*12d0*/  I2F.RP R6, R7 ;  /* 0x0000000700067306 */ /* 0x000e220000209400 */
[----:B------:R-:W-:Y:S02]  /*12e0*/  ISETP.GE.AND P5, PT, R47, RZ, PT ;  /* 0x000000ff2f00720c */ /* 0x000fe40003fa6270 */
[----:B------:R-:W-:-:S05]  /*12f0*/  ISETP.NE.AND P6, PT, R2, RZ, PT ;  /* 0x000000ff0200720c */ /* 0x000fca0003fc5270 */
[----:B0-----:R-:W0:Y:S02]  /*1300*/  MUFU.RCP R6, R6 ;  /* 0x0000000600067308 */ /* 0x001e240000001000 */
[----:B0-----:R-:W-:-:S06]  /*1310*/  VIADD R8, R6, 0xffffffe ;  /* 0x0ffffffe06087836 */ /* 0x001fcc0000000000 */
[----:B------:R-:W1:Y:S02]  /*1320*/  F2I.FTZ.U32.TRUNC.NTZ R5, R8 ;  /* 0x0000000800057305 */ /* 0x000e64000021f000 */
[----:B-1----:R-:W-:-:S04]  /*1330*/  IMAD.MOV R4, RZ, RZ, -R5 ;  /* 0x000000ffff047224 */ /* 0x002fc800078e0a05 */
        /* <DEDUP_REMOVED lines=15> */
.L_x_17:
[----:B------:R-:W-:Y:S05]  /*1430*/  BSYNC.RECONVERGENT B0 ;  /* 0x0000000000007941 */ /* 0x000fea0003800200 */
.L_x_16:
[----:B------:R-:W-:Y:S01]  /*1440*/  BSSY.RECONVERGENT B0, `(.L_x_18) ;  /* 0x000001c000007945 */ /* 0x000fe20003800200 */
[----:B------:R-:W-:Y:S01]  /*1450*/  ISETP.GT.AND P3, PT, R42, R2, PT ;  /* 0x000000022a00720c */ /* 0x000fe20003f64270 */
        /* <DEDUP_REMOVED lines=26> */
.L_x_19:
[----:B------:R-:W-:Y:S05]  /*1600*/  BSYNC.RECONVERGENT B0 ;  /* 0x0000000000007941 */ /* 0x000fea0003800200 */
.L_x_18:
[----:B------:R-:W-:Y:S01]  /*1610*/  BSSY.RECONVERGENT B0, `(.L_x_20) ;  /* 0x000001c000007945 */ /* 0x000fe20003800200 */
[----:B--2---:R-:W-:Y:S01]  /*1620*/  ISETP.GT.AND P1, PT, R41, R2, PT ;  /* 0x000000022900720c */ /* 0x004fe20003f24270 */
        /* <DEDUP_REMOVED lines=26> */
.L_x_21:
[----:B------:R-:W-:Y:S05]  /*17d0*/  BSYNC.RECONVERGENT B0 ;  /* 0x0000000000007941 */ /* 0x000fea0003800200 */
.L_x_20:
[----:B------:R-:W-:Y:S01]  /*17e0*/  BSSY.RECONVERGENT B0, `(.L_x_22) ;  /* 0x000001c000007945 */ /* 0x000fe20003800200 */
[----:B---3--:R-:W-:Y:S01]  /*17f0*/  ISETP.GT.AND P0, PT, R40, R2, PT ;  /* 0x000000022800720c */ /* 0x008fe20003f04270 */
        /* <DEDUP_REMOVED lines=26> */
.L_x_23:
[----:B------:R-:W-:Y:S05]  /*19a0*/  BSYNC.RECONVERGENT B0 ;  /* 0x0000000000007941 */ /* 0x000fea0003800200 */
.L_x_22:
[----:B------:R-:W-:Y:S01]  /*19b0*/  BSSY.RECONVERGENT B0, `(.L_x_24) ;  /* 0x000001c000007945 */ /* 0x000fe20003800200 */
[----:B----4-:R-:W-:Y:S01]  /*19c0*/  ISETP.GT.AND P2, PT, R39, R2, PT ;  /* 0x000000022700720c */ /* 0x010fe20003f44270 */
        /* <DEDUP_REMOVED lines=26> */
.L_x_25:
[----:B------:R-:W-:Y:S05]  /*1b70*/  BSYNC.RECONVERGENT B0 ;  /* 0x0000000000007941 */ /* 0x000fea0003800200 */
.L_x_24:
[----:B------:R-:W-:Y:S01]  /*1b80*/  BSSY.RECONVERGENT B0, `(.L_x_26) ;  /* 0x0000020000007945 */ /* 0x000fe20003800200 */
[----:B------:R-:W-:Y:S01]  /*1b90*/  ISETP.GT.AND P4, PT, R38, R2, PT ;  /* 0x000000022600720c */ /* 0x000fe20003f84270 */
[----:B------:R-:W-:Y:S02]  /*1ba0*/  IMAD.MOV.U32 R30, RZ, RZ, 0x1 ;  /* 0x00000001ff1e7424 */ /* 0x000fe400078e00ff */
[----:B------:R-:W-:Y:S02]  /*1bb0*/  IMAD.MOV.U32 R29, RZ, RZ, 0x1 ;  /* 0x00000001ff1d7424 */ /* 0x000fe400078e00ff */
[----:B------:R-:W-:Y:S02]  /*1bc0*/  IMAD.MOV.U32 R28, RZ, RZ, 0x1 ;  /* 0x00000001ff1c7424 */ /* 0x000fe400078e00ff */
[----:B------:R-:W-:Y:S02]  /*1bd0*/  IMAD.MOV.U32 R15, RZ, RZ, 0x1 ;  /* 0x00000001ff0f7424 */ /* 0x000fe400078e00ff */
[----:B------:R-:W-:Y:S01]  /*1be0*/  IMAD.MOV.U32 R14, RZ, RZ, 0x1 ;  /* 0x00000001ff0e7424 */ /* 0x000fe200078e00ff */
[----:B------:R-:W-:Y:S06]  /*1bf0*/  @!P3 BRA `(.L_x_27) ;  /* 0x000000000060b947 */ /* 0x000fec0003800000 */
        /* <DEDUP_REMOVED lines=24> */
.L_x_27:
[----:B------:R-:W-:Y:S05]  /*1d80*/  BSYNC.RECONVERGENT B0 ;  /* 0x0000000000007941 */ /* 0x000fea0003800200 */
.L_x_26:
[----:B------:R-:W-:Y:S04]  /*1d90*/  BSSY.RECONVERGENT B0, `(.L_x_28) ;  /* 0x000001a000007945 */ /* 0x000fe80003800200 */
[----:B------:R-:W-:Y:S05]  /*1da0*/  @!P1 BRA `(.L_x_29) ;  /* 0x0000000000609947 */ /* 0x000fea0003800000 */
        /* <DEDUP_REMOVED lines=24> */
.L_x_29:
[----:B------:R-:W-:Y:S05]  /*1f30*/  BSYNC.RECONVERGENT B0 ;  /* 0x0000000000007941 */ /* 0x000fea0003800200 */
.L_x_28:
        /* <DEDUP_REMOVED lines=26> */
.L_x_31:
[----:B------:R-:W-:Y:S05]  /*20e0*/  BSYNC.RECONVERGENT B0 ;  /* 0x0000000000007941 */ /* 0x000fea0003800200 */
.L_x_30:
        /* <DEDUP_REMOVED lines=26> */
.L_x_33:
[----:B------:R-:W-:Y:S05]  /*2290*/  BSYNC.RECONVERGENT B0 ;  /* 0x0000000000007941 */ /* 0x000fea0003800200 */
.L_x_32:
        /* <DEDUP_REMOVED lines=26> */
.L_x_35:
[----:B------:R-:W-:Y:S05]  /*2440*/  BSYNC.RECONVERGENT B0 ;  /* 0x0000000000007941 */ /* 0x000fea0003800200 */
.L_x_34:
[--C-:B------:R-:W-:Y:S01]  /*2450*/  IADD3 R2, PT, PT, R54, R63, R58.reuse ;  /* 0x0000003f36027210 */ /* 0x100fe20007ffe03a */
[----:B------:R-:W-:Y:S01]  /*2460*/  BAR.SYNC.DEFER_BLOCKING 0x0 ;  /* 0x0000000000007b1d */ /* 0x000fe20000010000 */
[----:B------:R-:W-:Y:S01]  /*2470*/  ISETP.NE.AND P1, PT, R0, 0x1f, PT ;  /* 0x0000001f0000780c */ /* 0x000fe20003f25270 */
[----:B------:R-:W-:Y:S01]  /*2480*/  IMAD.IADD R61, R63, 0x1, R58 ;  /* 0x000000013f3d7824 */ /* 0x000fe200078e023a */
[----:B------:R-:W-:Y:S02]  /*2490*/  IADD3 R2, PT, PT, R52, R55, R2 ;  /* 0x0000003734027210 */ /* 0x000fe40007ffe002 */
[----:B------:R-:W-:Y:S01]  /*24a0*/  ISETP.NE.AND P2, PT, R3, 0xb, PT ;  /* 0x0000000b0300780c */ /* 0x000fe20003f45270 */
[----:B------:R-:W-:Y:S01]  /*24b0*/  IMAD.IADD R10, R61, 0x1, R54 ;  /* 0x000000013d0a7824 */ /* 0x000fe200078e0236 */
[----:B------:R-:W-:Y:S01]  /*24c0*/  IADD3 R2, PT, PT, R36, R37, R2 ;  /* 0x0000002524027210 */ /* 0x000fe20007ffe002 */
[----:B------:R-:W-:Y:S02]  /*24d0*/  BSSY.RECONVERGENT B0, `(.L_x_36) ;  /* 0x0000051000007945 */ /* 0x000fe40003800200 */
[----:B------:R-:W-:Y:S01]  /*24e0*/  IMAD.IADD R13, R10, 0x1, R55 ;  /* 0x000000010a0d7824 */ /* 0x000fe200078e0237 */
[----:B------:R-:W-:-:S03]  /*24f0*/  IADD3 R2, PT, PT, R34, R35, R2 ;  /* 0x0000002322027210 */ /* 0x000fc60007ffe002 */
[----:B------:R-:W-:Y:S01]  /*2500*/  @!P1 SHF.R.U32.HI R9, RZ, 0x3, R56 ;  /* 0x00000003ff099819 */ /* 0x000fe20000011638 */
[----:B------:R-:W-:Y:S01]  /*2510*/  IMAD.IADD R12, R13, 0x1, R52 ;  /* 0x000000010d0c7824 */ /* 0x000fe200078e0234 */
[----:B------:R-:W-:Y:S02]  /*2520*/  IADD3 R2, PT, PT, R32, R33, R2 ;  /* 0x0000002120027210 */ /* 0x000fe40007ffe002 */
[----:B------:R-:W-:Y:S01]  /*2530*/  @!P1 LOP3.LUT R9, R9, 0x7c, RZ, 0xc0, !PT ;  /* 0x0000007c09099812 */ /* 0x000fe200078ec0ff */
[----:B------:R-:W-:Y:S01]  /*2540*/  IMAD.IADD R11, R12, 0x1, R37 ;  /* 0x000000010c0b7824 */ /* 0x000fe200078e0225 */
[----:B------:R-:W-:-:S03]  /*2550*/  IADD3 R2, PT, PT, R14, R31, R2 ;  /* 0x0000001f0e027210 */ /* 0x000fc60007ffe002 */
[----:B------:R-:W-:Y:S01]  /*2560*/  IMAD.IADD R68, R11, 0x1, R36 ;  /* 0x000000010b447824 */ /* 0x000fe200078e0224 */
[----:B------:R-:W-:-:S04]  /*2570*/  IADD3 R2, PT, PT, R29, R30, R2 ;  /* 0x0000001e1d027210 */ /* 0x000fc80007ffe002 */
[----:B-1----:R-:W-:-:S05]  /*2580*/  IADD3 R4, PT, PT, R15, R28, R2 ;  /* 0x0000001c0f047210 */ /* 0x002fca0007ffe002 */
[----:B------:R-:W0:Y:S02]  /*2590*/  SHFL.UP P0, R5, R4, 0x1, RZ ;  /* 0x0420000004057989 */ /* 0x000e2400000000ff */
[----:B0-----:R-:W-:-:S05]  /*25a0*/  @P0 IMAD.IADD R5, R4, 0x1, R5 ;  /* 0x0000000104050824 */ /* 0x001fca00078e0205 */
[----:B------:R-:W0:Y:S02]  /*25b0*/  SHFL.UP P0, R6, R5, 0x2, RZ ;  /* 0x0440000005067989 */ /* 0x000e2400000000ff */
[----:B0-----:R-:W-:-:S05]  /*25c0*/  @P0 IMAD.IADD R6, R5, 0x1, R6 ;  /* 0x0000000105060824 */ /* 0x001fca00078e0206 */
[----:B------:R-:W0:Y:S02]  /*25d0*/  SHFL.UP P0, R7, R6, 0x4, RZ ;  /* 0x0480000006077989 */ /* 0x000e2400000000ff */
[----:B0-----:R-:W-:-:S05]  /*25e0*/  @P0 IMAD.IADD R7, R6, 0x1, R7 ;  /* 0x0000000106070824 */ /* 0x001fca00078e0207 */
[----:B------:R-:W0:Y:S02]  /*25f0*/  SHFL.UP P0, R8, R7, 0x8, RZ ;  /* 0x0500000007087989 */ /* 0x000e2400000000ff */
[----:B0-----:R-:W-:-:S05]  /*2600*/  @P0 IMAD.IADD R8, R7, 0x1, R8 ;  /* 0x0000000107080824 */ /* 0x001fca00078e0208 */
[----:B------:R-:W0:Y:S02]  /*2610*/  SHFL.UP P0, R2, R8, 0x10, RZ ;  /* 0x0600000008027989 */ /* 0x000e2400000000ff */
[----:B0-----:R-:W-:Y:S01]  /*2620*/  @P0 IMAD.IADD R2, R8, 0x1, R2 ;  /* 0x0000000108020824 */ /* 0x001fe200078e0202 */
[----:B------:R-:W-:-:S04]  /*2630*/  ISETP.NE.AND P0, PT, R3, 0x2, PT ;  /* 0x000000020300780c */ /* 0x000fc80003f05270 */
[----:B------:R0:W-:Y:S01]  /*2640*/  @!P1 STS [R9+UR4], R2 ;  /* 0x0000000209009988 */ /* 0x0001e20008000804 */
[----:B------:R-:W-:Y:S01]  /*2650*/  BAR.SYNC.DEFER_BLOCKING 0x0 ;  /* 0x0000000000007b1d */ /* 0x000fe20000010000 */
[----:B------:R-:W-:Y:S01]  /*2660*/  ISETP.NE.AND P1, PT, R3, 0x3, PT ;  /* 0x000000030300780c */ /* 0x000fe20003f25270 */
[----:B0-----:R-:W-:-:S04]  /*2670*/  IMAD.IADD R9, R68, 0x1, R35 ;  /* 0x0000000144097824 */ /* 0x001fc800078e0223 */
[----:B------:R-:W-:-:S04]  /*2680*/  IMAD.IADD R8, R9, 0x1, R34 ;  /* 0x0000000109087824 */ /* 0x000fc800078e0222 */
[----:B------:R-:W-:-:S04]  /*2690*/  IMAD.IADD R7, R8, 0x1, R33 ;  /* 0x0000000108077824 */ /* 0x000fc800078e0221 */
[----:B------:R-:W-:-:S04]  /*26a0*/  IMAD.IADD R6, R7, 0x1, R32 ;  /* 0x0000000107067824 */ /* 0x000fc800078e0220 */
[----:B------:R-:W-:Y:S01]  /*26b0*/  IMAD.IADD R66, R6, 0x1, R31 ;  /* 0x0000000106427824 */ /* 0x000fe200078e021f */
[----:B------:R-:W0:Y:S03]  /*26c0*/  LDS.128 R16, [UR4] ;  /* 0x00000004ff107984 */ /* 0x000e260008000c00 */
[----:B------:R-:W-:Y:S01]  /*26d0*/  IMAD.IADD R64, R66, 0x1, R14 ;  /* 0x0000000142407824 */ /* 0x000fe200078e020e */
[----:B------:R-:W1:Y:S03]  /*26e0*/  LDS.128 R20, [UR4+0x10] ;  /* 0x00001004ff147984 */ /* 0x000e660008000c00 */
[----:B------:R-:W-:Y:S01]  /*26f0*/  IMAD.IADD R62, R64, 0x1, R30 ;  /* 0x00000001403e7824 */ /* 0x000fe200078e021e */
[----:B------:R-:W2:Y:S03]  /*2700*/  LDS.128 R24, [UR4+0x20] ;  /* 0x00002004ff187984 */ /* 0x000ea60008000c00 */
[----:B------:R-:W-:-:S02]  /*2710*/  IMAD.IADD R60, R62, 0x1, R29 ;  /* 0x000000013e3c7824 */ /* 0x000fc400078e021d */
[----:B0-----:R-:W-:-:S05]  /*2720*/  IMAD.IADD R5, R16, 0x1, R17 ;  /* 0x0000000110057824 */ /* 0x001fca00078e0211 */
[----:B------:R-:W-:Y:S01]  /*2730*/  SEL R4, R5, R16, !P0 ;  /* 0x0000001005047207 */ /* 0x000fe20004000000 */
[----:B------:R-:W-:Y:S01]  /*2740*/  IMAD.IADD R5, R18, 0x1, R5 ;  /* 0x0000000112057824 */ /* 0x000fe200078e0205 */
[----:B------:R-:W-:-:S04]  /*2750*/  ISETP.NE.AND P0, PT, R3, 0x4, PT ;  /* 0x000000040300780c */ /* 0x000fc80003f05270 */
[----:B------:R-:W-:Y:S01]  /*2760*/  SEL R4, R5, R4, !P1 ;  /* 0x0000000405047207 */ /* 0x000fe20004800000 */
[----:B------:R-:W-:Y:S01]  /*2770*/  IMAD.IADD R5, R19, 0x1, R5 ;  /* 0x0000000113057824 */ /* 0x000fe200078e0205 */
[----:B------:R-:W-:-:S04]  /*2780*/  ISETP.NE.AND P1, PT, R3, 0x5, PT ;  /* 0x000000050300780c */ /* 0x000fc80003f25270 */
[C---:B------:R-:W-:Y:S01]  /*2790*/  SEL R4, R5.reuse, R4, !P0 ;  /* 0x0000000405047207 */ /* 0x040fe20004000000 */
[----:B-1----:R-:W-:Y:S01]  /*27a0*/  IMAD.IADD R5, R5, 0x1, R20 ;  /* 0x0000000105057824 */ /* 0x002fe200078e0214 */
[----:B------:R-:W-:-:S04]  /*27b0*/  ISETP.NE.AND P0, PT, R3, 0x6, PT ;  /* 0x000000060300780c */ /* 0x000fc80003f05270 */
[----:B------:R-:W-:Y:S01]  /*27c0*/  SEL R4, R5, R4, !P1 ;  /* 0x0000000405047207 */ /* 0x000fe20004800000 */
[----:B------:R-:W-:Y:S01]  /*27d0*/  IMAD.IADD R5, R21, 0x1, R5 ;  /* 0x0000000115057824 */ /* 0x000fe200078e0205 */
[----:B------:R-:W-:-:S04]  /*27e0*/  ISETP.NE.AND P1, PT, R3, 0x7, PT ;  /* 0x000000070300780c */ /* 0x000fc80003f25270 */
[----:B------:R-:W-:Y:S01]  /*27f0*/  SEL R4, R5, R4, !P0 ;  /* 0x0000000405047207 */ /* 0x000fe20004000000 */
[----:B------:R-:W-:Y:S01]  /*2800*/  IMAD.IADD R5, R22, 0x1, R5 ;  /* 0x0000000116057824 */ /* 0x000fe200078e0205 */
[----:B------:R-:W-:-:S04]  /*2810*/  ISETP.NE.AND P0, PT, R3, 0x8, PT ;  /* 0x000000080300780c */ /* 0x000fc80003f05270 */
[----:B------:R-:W-:Y:S01]  /*2820*/  SEL R4, R5, R4, !P1 ;  /* 0x0000000405047207 */ /* 0x000fe20004800000 */
[----:B------:R-:W-:Y:S01]  /*2830*/  IMAD.IADD R5, R23, 0x1, R5 ;  /* 0x0000000117057824 */ /* 0x000fe200078e0205 */
[----:B------:R-:W-:-:S04]  /*2840*/  ISETP.NE.AND P1, PT, R3, 0x9, PT ;  /* 0x000000090300780c */ /* 0x000fc80003f25270 */
[C---:B------:R-:W-:Y:S01]  /*2850*/  SEL R4, R5.reuse, R4, !P0 ;  /* 0x0000000405047207 */ /* 0x040fe20004000000 */
[----:B--2---:R-:W-:Y:S01]  /*2860*/  IMAD.IADD R5, R5, 0x1, R24 ;  /* 0x0000000105057824 */ /* 0x004fe200078e0218 */
[----:B------:R-:W-:-:S04]  /*2870*/  ISETP.NE.AND P0, PT, R3, 0xa, PT ;  /* 0x0000000a0300780c */ /* 0x000fc80003f05270 */
[----:B------:R-:W-:Y:S01]  /*2880*/  SEL R4, R5, R4, !P1 ;  /* 0x0000000405047207 */ /* 0x000fe20004800000 */
[----:B------:R-:W-:Y:S01]  /*2890*/  IMAD.IADD R5, R25, 0x1, R5 ;  /* 0x0000000119057824 */ /* 0x000fe200078e0205 */
[----:B------:R-:W-:Y:S01]  /*28a0*/  ISETP.NE.AND P1, PT, R0, RZ, PT ;  /* 0x000000ff0000720c */ /* 0x000fe20003f25270 */
[----:B------:R-:W-:-:S03]  /*28b0*/  IMAD.IADD R0, R60, 0x1, R28 ;  /* 0x000000013c007824 */ /* 0x000fc600078e021c */
[----:B------:R-:W-:Y:S01]  /*28c0*/  SEL R4, R5, R4, !P0 ;  /* 0x0000000405047207 */ /* 0x000fe20004000000 */
[----:B------:R-:W-:Y:S01]  /*28d0*/  @!P2 IMAD.IADD R4, R26, 0x1, R5 ;  /* 0x000000011a04a824 */ /* 0x000fe200078e0205 */
[----:B------:R-:W-:Y:S02]  /*28e0*/  ISETP.NE.AND P2, PT, R56, RZ, PT ;  /* 0x000000ff3800720c */ /* 0x000fe40003f45270 */
[----:B------:R-:W-:Y:S02]  /*28f0*/  IADD3 R2, PT, PT, R2, -R15, -R0 ;  /* 0x8000000f02027210 */ /* 0x000fe40007ffe800 */
[----:B------:R-:W-:Y:S02]  /*2900*/  ISETP.GE.U32.AND P0, PT, R56, 0x20, PT ;  /* 0x000000203800780c */ /* 0x000fe40003f06070 */
[----:B------:R-:W-:Y:S02]  /*2910*/  SEL R67, R2, RZ, P1 ;  /* 0x000000ff02437207 */ /* 0x000fe40000800000 */
[----:B------:R-:W-:-:S05]  /*2920*/  SEL R4, R4, RZ, P0 ;  /* 0x000000ff04047207 */ /* 0x000fca0000000000 */
[----:B------:R-:W-:Y:S01]  /*2930*/  IMAD.IADD R67, R4, 0x1, R67 ;  /* 0x0000000104437824 */ /* 0x000fe200078e0243 */
[----:B------:R-:W-:Y:S06]  /*2940*/  @P2 BRA `(.L_x_37) ;  /* 0x0000000000242947 */ /* 0x000fec0003800000 */
[----:B------:R-:W-:-:S04]  /*2950*/  IADD3 R2, PT, PT, R18, R17, R16 ;  /* 0x0000001112027210 */ /* 0x000fc80007ffe010 */
[----:B------:R-:W-:Y:S02]  /*2960*/  IADD3 R4, PT, PT, R20, R2, R19 ;  /* 0x0000000214047210 */ /* 0x000fe40007ffe013 */
[----:B------:R-:W0:Y:S02]  /*2970*/  LDC.64 R2, c[0x0][0x3a0] ;  /* 0x0000e800ff027b82 */ /* 0x000e240000000a00 */
[----:B------:R-:W-:-:S04]  /*2980*/  IADD3 R4, PT, PT, R22, R4, R21 ;  /* 0x0000000416047210 */ /* 0x000fc80007ffe015 */
[----:B------:R-:W-:-:S04]  /*2990*/  IADD3 R4, PT, PT, R24, R4, R23 ;  /* 0x0000000418047210 */ /* 0x000fc80007ffe017 */
[----:B------:R-:W-:-:S05]  /*29a0*/  IADD3 R4, PT, PT, R26, R4, R25 ;  /* 0x000000041a047210 */ /* 0x000fca0007ffe019 */
[----:B------:R-:W-:Y:S02]  /*29b0*/  IMAD.IADD R5, R27, 0x1, R4 ;  /* 0x000000011b057824 */ /* 0x000fe400078e0204 */
[----:B------:R-:W-:-:S05]  /*29c0*/  IMAD.MOV.U32 R4, RZ, RZ, 0x65 ;  /* 0x00000065ff047424 */ /* 0x000fca00078e00ff */
[----:B0-----:R0:W-:Y:S02]  /*29d0*/  ST.E.64.STRONG.GPU desc[UR8][R2.64+0x100], R4 ;  /* 0x0001000402007985 */ /* 0x0011e4000c10fb08 */
.L_x_37:
[----:B------:R-:W-:Y:S05]  /*29e0*/  BSYNC.RECONVERGENT B0 ;  /* 0x0000000000007941 */ /* 0x000fea0003800200 */
.L_x_36:
[----:B0-----:R-:W-:Y:S01]  /*29f0*/  IADD3 R2, PT, PT, R18, R17, R16 ;  /* 0x0000001112027210 */ /* 0x001fe20007ffe010 */
[--C-:B------:R-:W-:Y:S02]  /*2a00*/  IMAD.IADD R57, R10, 0x1, R67.reuse ;  /* 0x000000010a397824 */ /* 0x100fe400078e0243 */
[----:B------:R-:W-:Y:S01]  /*2a10*/  IMAD.IADD R61, R61, 0x1, R67 ;  /* 0x000000013d3d7824 */ /* 0x000fe200078e0243 */
[----:B------:R-:W-:Y:S01]  /*2a20*/  IADD3 R2, PT, PT, R20, R2, R19 ;  /* 0x0000000214027210 */ /* 0x000fe20007ffe013 */
[--C-:B------:R-:W-:Y:S02]  /*2a30*/  IMAD.IADD R13, R13, 0x1, R67.reuse ;  /* 0x000000010d0d7824 */ /* 0x100fe400078e0243 */
[----:B------:R-:W-:Y:S01]  /*2a40*/  IMAD.IADD R12, R12, 0x1, R67 ;  /* 0x000000010c0c7824 */ /* 0x000fe200078e0243 */
[----:B------:R-:W-:Y:S01]  /*2a50*/  IADD3 R2, PT, PT, R22, R2, R21 ;  /* 0x0000000216027210 */ /* 0x000fe20007ffe015 */
[--C-:B------:R-:W-:Y:S02]  /*2a60*/  IMAD.IADD R11, R11, 0x1, R67.reuse ;  /* 0x000000010b0b7824 */ /* 0x100fe400078e0243 */
[----:B------:R-:W-:Y:S01]  /*2a70*/  IMAD.IADD R10, R68, 0x1, R67 ;  /* 0x00000001440a7824 */ /* 0x000fe200078e0243 */
[----:B------:R-:W-:Y:S01]  /*2a80*/  IADD3 R2, PT, PT, R24, R2, R23 ;  /* 0x0000000218027210 */ /* 0x000fe20007ffe017 */
[----:B------:R-:W-:-:S02]  /*2a90*/  IMAD.IADD R9, R9, 0x1, R67 ;  /* 0x0000000109097824 */ /* 0x000fc400078e0243 */
[----:B------:R-:W-:Y:S01]  /*2aa0*/  IMAD.IADD R8, R8, 0x1, R67 ;  /* 0x0000000108087824 */ /* 0x000fe200078e0243 */
[----:B------:R-:W-:Y:S01]  /*2ab0*/  IADD3 R2, PT, PT, R26, R2, R25 ;  /* 0x000000021a027210 */ /* 0x000fe20007ffe019 */
[--C-:B------:R-:W-:Y:S02]  /*2ac0*/  IMAD.IADD R7, R7, 0x1, R67.reuse ;  /* 0x0000000107077824 */ /* 0x100fe400078e0243 */
[--C-:B------:R-:W-:Y:S02]  /*2ad0*/  IMAD.IADD R6, R6, 0x1, R67.reuse ;  /* 0x0000000106067824 */ /* 0x100fe400078e0243 */
[----:B------:R-:W-:Y:S02]  /*2ae0*/  IMAD.IADD R69, R27, 0x1, R2 ;  /* 0x000000011b457824 */ /* 0x000fe400078e0202 */
[--C-:B------:R-:W-:Y:S02]  /*2af0*/  IMAD.IADD R5, R66, 0x1, R67.reuse ;  /* 0x0000000142057824 */ /* 0x100fe400078e0243 */
[--C-:B------:R-:W-:Y:S01]  /*2b00*/  IMAD.IADD R4, R64, 0x1, R67.reuse ;  /* 0x0000000140047824 */ /* 0x100fe200078e0243 */
[----:B------:R-:W-:Y:S01]  /*2b10*/  ISETP.GT.AND P0, PT, R69, 0x180, PT ;  /* 0x000001804500780c */ /* 0x000fe20003f04270 */
[----:B------:R-:W-:-:S02]  /*2b20*/  IMAD.IADD R3, R62, 0x1, R67 ;  /* 0x000000013e037824 */ /* 0x000fc400078e0243 */
[--C-:B------:R-:W-:Y:S02]  /*2b30*/  IMAD.IADD R2, R60, 0x1, R67.reuse ;  /* 0x000000013c027824 */ /* 0x100fe400078e0243 */
[----:B------:R-:W-:Y:S02]  /*2b40*/  IMAD.IADD R0, R0, 0x1, R67 ;  /* 0x0000000100007824 */ /* 0x000fe400078e0243 */
[----:B------:R-:W-:-:S06]  /*2b50*/  IMAD.IADD R71, R67, 0x1, R58 ;  /* 0x0000000143477824 */ /* 0x000fcc00078e023a */
[----:B------:R-:W-:Y:S05]  /*2b60*/  @P0 BRA `(.L_x_38) ;  /* 0x0000000c00f80947 */ /* 0x000fea0003800000 */
[----:B------:R-:W-:Y:S01]  /*2b70*/  ISETP.NE.AND P0, PT, R58, RZ, PT ;  /* 0x000000ff3a00720c */ /* 0x000fe20003f05270 */
[----:B------:R-:W-:-:S12]  /*2b80*/  BSSY.RECONVERGENT B0, `(.L_x_39) ;  /* 0x000000d000007945 */ /* 0x000fd80003800200 */
[----:B------:R-:W-:Y:S05]  /*2b90*/  @!P0 BRA `(.L_x_40) ;  /* 0x00000000002c8947 */ /* 0x000fea0003800000 */
[----:B------:R-:W-:Y:S01]  /*2ba0*/  UISETP.NE.AND UP0, UPT, UR6, URZ, UPT ;  /* 0x000000ff0600728c */ /* 0x000fe2000bf05270 */
[----:B------:R-:W-:Y:S01]  /*2bb0*/  CS2R R16, SRZ ;  /* 0x0000000000107805 */ /* 0x000fe2000001ff00 */
[----:B------:R-:W0:Y:S07]  /*2bc0*/  LDCU.64 UR4, c[0x0][0x390] ;  /* 0x00007200ff0477ac */ /* 0x000e2e0008000a00 */
[----:B------:R-:W-:Y:S05]  /*2bd0*/  BRA.U UP0, `(.L_x_41) ;  /* 0x0000000100087547 */ /* 0x000fea000b800000 */
[----:B------:R-:W1:Y:S02]  /*2be0*/  LDC.64 R16, c[0x0][0x3d0] ;  /* 0x0000f400ff107b82 */ /* 0x000e640000000a00 */
[----:B-1----:R-:W5:Y:S02]  /*2bf0*/  LDG.E.64 R16, desc[UR8][R16.64] ;  /* 0x0000000810107981 */ /* 0x002f64000c1e1b00 */
.L_x_41:
[----:B-----5:R-:W-:-:S04]  /*2c00*/  IADD3 R18, P0, PT, R67, R16, RZ ;  /* 0x0000001043127210 */ /* 0x020fc80007f1e0ff */
[----:B------:R-:W-:Y:S02]  /*2c10*/  LEA.HI.X.SX32 R17, R67, R17, 0x1, P0 ;  /* 0x0000001143117211 */ /* 0x000fe400000f0eff */
[----:B0-----:R-:W-:-:S04]  /*2c20*/  LEA R16, P0, R18, UR4, 0x2 ;  /* 0x0000000412107c11 */ /* 0x001fc8000f8010ff */
[----:B------:R-:W-:-:S05]  /*2c30*/  LEA.HI.X R17, R18, UR5, R17, 0x2, P0 ;  /* 0x0000000512117c11 */ /* 0x000fca00080f1411 */
[----:B------:R0:W-:Y:S04]  /*2c40*/  STG.E desc[UR8][R16.64], R65 ;  /* 0x0000004110007986 */ /* 0x0001e8000c101908 */
.L_x_40:
[----:B------:R-:W-:Y:S05]  /*2c50*/  BSYNC.RECONVERGENT B0 ;  /* 0x0000000000007941 */ /* 0x000fea0003800200 */
.L_x_39:
[----:B------:R-:W-:Y:S01]  /*2c60*/  ISETP.NE.AND P0, PT, R63, RZ, PT ;  /* 0x000000ff3f00720c */ /* 0x000fe20003f05270 */
[----:B------:R-:W-:-:S12]  /*2c70*/  BSSY.RECONVERGENT B0, `(.L_x_42) ;  /* 0x000000d000007945 */ /* 0x000fd80003800200 */
[----:B------:R-:W-:Y:S05]  /*2c80*/  @!P0 BRA `(.L_x_43) ;  /* 0x00000000002c8947 */ /* 0x000fea0003800000 */
[----:B------:R-:W-:Y:S01]  /*2c90*/  UISETP.NE.AND UP0, UPT, UR6, URZ, UPT ;  /* 0x000000ff0600728c */ /* 0x000fe2000bf05270 */
[----:B0-----:R-:W-:Y:S01]  /*2ca0*/  CS2R R16, SRZ ;  /* 0x0000000000107805 */ /* 0x001fe2000001ff00 */
[----:B------:R-:W0:Y:S07]  /*2cb0*/  LDCU.64 UR4, c[0x0][0x390] ;  /* 0x00007200ff0477ac */ /* 0x000e2e0008000a00 */
[----:B------:R-:W-:Y:S05]  /*2cc0*/  BRA.U UP0, `(.L_x_44) ;  /* 0x0000000100087547 */ /* 0x000fea000b800000 */
[----:B------:R-:W1:Y:S02]  /*2cd0*/  LDC.64 R16, c[0x0][0x3d0] ;  /* 0x0000f400ff107b82 */ /* 0x000e640000000a00 */
[----:B-1----:R-:W5:Y:S02]  /*2ce0*/  LDG.E.64 R16, desc[UR8][R16.64] ;  /* 0x0000000810107981 */ /* 0x002f64000c1e1b00 */
.L_x_44:
[----:B-----5:R-:W-:-:S04]  /*2cf0*/  IADD3 R18, P0, PT, R71, R16, RZ ;  /* 0x0000001047127210 */ /* 0x020fc80007f1e0ff */
[----:B------:R-:W-:Y:S02]  /*2d00*/  LEA.HI.X.SX32 R17, R71, R17, 0x1, P0 ;  /* 0x0000001147117211 */ /* 0x000fe400000f0eff */
[----:B0-----:R-:W-:-:S04]  /*2d10*/  LEA R16, P0, R18, UR4, 0x2 ;  /* 0x0000000412107c11 */ /* 0x001fc8000f8010ff */
[----:B------:R-:W-:-:S05]  /*2d20*/  LEA.HI.X R17, R18, UR5, R17, 0x2, P0 ;  /* 0x0000000512117c11 */ /* 0x000fca00080f1411 */
[----:B------:R1:W-:Y:S04]  /*2d30*/  STG.E desc[UR8][R16.64], R59 ;  /* 0x0000003b10007986 */ /* 0x0003e8000c101908 */
.L_x_43:
[----:B------:R-:W-:Y:S05]  /*2d40*/  BSYNC.RECONVERGENT B0 ;  /* 0x0000000000007941 */ /* 0x000fea0003800200 */
.L_x_42:
[----:B------:R-:W-:Y:S01]  /*2d50*/  ISETP.NE.AND P0, PT, R54, RZ, PT ;  /* 0x000000ff3600720c */ /* 0x000fe20003f05270 */
[----:B------:R-:W-:-:S12]  /*2d60*/  BSSY.RECONVERGENT B0, `(.L_x_45) ;  /* 0x000000d000007945 */ /* 0x000fd80003800200 */
[----:B------:R-:W-:Y:S05]  /*2d70*/  @!P0 BRA `(.L_x_46) ;  /* 0x00000000002c8947 */ /* 0x000fea0003800000 */
[----:B------:R-:W-:Y:S01]  /*2d80*/  UISETP.NE.AND UP0, UPT, UR6, URZ, UPT ;  /* 0x000000ff0600728c */ /* 0x000fe2000bf05270 */
[----:B01----:R-:W-:Y:S01]  /*2d90*/  CS2R R16, SRZ ;  /* 0x0000000000107805 */ /* 0x003fe2000001ff00 */
[----:B------:R-:W0:Y:S07]  /*2da0*/  LDCU.64 UR4, c[0x0][0x390] ;  /* 0x00007200ff0477ac */ /* 0x000e2e0008000a00 */
[----:B------:R-:W-:Y:S05]  /*2db0*/  BRA.U UP0, `(.L_x_47) ;  /* 0x0000000100087547 */ /* 0x000fea000b800000 */
[----:B------:R-:W1:Y:S02]  /*2dc0*/  LDC.64 R16, c[0x0][0x3d0] ;  /* 0x0000f400ff107b82 */ /* 0x000e640000000a00 */
[----:B-1----:R-:W5:Y:S02]  /*2dd0*/  LDG.E.64 R16, desc[UR8][R16.64] ;  /* 0x0000000810107981 */ /* 0x002f64000c1e1b00 */
.L_x_47:
[----:B-----5:R-:W-:-:S04]  /*2de0*/  IADD3 R18, P0, PT, R61, R16, RZ ;  /* 0x000000103d127210 */ /* 0x020fc80007f1e0ff */
[----:B------:R-:W-:Y:S02]  /*2df0*/  LEA.HI.X.SX32 R17, R61, R17, 0x1, P0 ;  /* 0x000000113d117211 */ /* 0x000fe400000f0eff */
[----:B0-----:R-:W-:-:S04]  /*2e00*/  LEA R16, P0, R18, UR4, 0x2 ;  /* 0x0000000412107c11 */ /* 0x001fc8000f8010ff */
[----:B------:R-:W-:-:S05]  /*2e10*/  LEA.HI.X R17, R18, UR5, R17, 0x2, P0 ;  /* 0x0000000512117c11 */ /* 0x000fca00080f1411 */
[----:B------:R2:W-:Y:S04]  /*2e20*/  STG.E desc[UR8][R16.64], R53 ;  /* 0x0000003510007986 */ /* 0x0005e8000c101908 */
.L_x_46:
[----:B------:R-:W-:Y:S05]  /*2e30*/  BSYNC.RECONVERGENT B0 ;  /* 0x0000000000007941 */ /* 0x000fea0003800200 */
.L_x_45:
[----:B------:R-:W-:Y:S01]  /*2e40*/  ISETP.NE.AND P0, PT, R55, RZ, PT ;  /* 0x000000ff3700720c */ /* 0x000fe20003f05270 */
[----:B------:R-:W-:-:S12]  /*2e50*/  BSSY.RECONVERGENT B0, `(.L_x_48) ;  /* 0x000000d000007945 */ /* 0x000fd80003800200 */
[----:B------:R-:W-:Y:S05]  /*2e60*/  @!P0 BRA `(.L_x_49) ;  /* 0x00000000002c8947 */ /* 0x000fea0003800000 */
[----:B------:R-:W-:Y:S01]  /*2e70*/  UISETP.NE.AND UP0, UPT, UR6, URZ, UPT ;  /* 0x000000ff0600728c */ /* 0x000fe2000bf05270 */
[----:B012---:R-:W-:Y:S01]  /*2e80*/  CS2R R16, SRZ ;  /* 0x0000000000107805 */ /* 0x007fe2000001ff00 */
[----:B------:R-:W0:Y:S07]  /*2e90*/  LDCU.64 UR4, c[0x0][0x390] ;  /* 0x00007200ff0477ac */ /* 0x000e2e0008000a00 */
[----:B------:R-:W-:Y:S05]  /*2ea0*/  BRA.U UP0, `(.L_x_50) ;  /* 0x0000000100087547 */ /* 0x000fea000b800000 */
[----:B------:R-:W1:Y:S02]  /*2eb0*/  LDC.64 R16, c[0x0][0x3d0] ;  /* 0x0000f400ff107b82 */ /* 0x000e640000000a00 */
[----:B-1----:R-:W5:Y:S02]  /*2ec0*/  LDG.E.64 R16, desc[UR8][R16.64] ;  /* 0x0000000810107981 */ /* 0x002f64000c1e1b00 */
.L_x_50:
[----:B-----5:R-:W-:-:S04]  /*2ed0*/  IADD3 R18, P0, PT, R57, R16, RZ ;  /* 0x0000001039127210 */ /* 0x020fc80007f1e0ff */
[----:B------:R-:W-:Y:S02]  /*2ee0*/  LEA.HI.X.SX32 R17, R57, R17, 0x1, P0 ;  /* 0x0000001139117211 */ /* 0x000fe400000f0eff */
[----:B0-----:R-:W-:-:S04]  /*2ef0*/  LEA R16, P0, R18, UR4, 0x2 ;  /* 0x0000000412107c11 */ /* 0x001fc8000f8010ff */
[----:B------:R-:W-:-:S05]  /*2f00*/  LEA.HI.X R17, R18, UR5, R17, 0x2, P0 ;  /* 0x0000000512117c11 */ /* 0x000fca00080f1411 */
[----:B------:R3:W-:Y:S04]  /*2f10*/  STG.E desc[UR8][R16.64], R51 ;  /* 0x0000003310007986 */ /* 0x0007e8000c101908 */
.L_x_49:
[----:B------:R-:W-:Y:S05]  /*2f20*/  BSYNC.RECONVERGENT B0 ;  /* 0x0000000000007941 */ /* 0x000fea0003800200 */
.L_x_48:
[----:B------:R-:W-:Y:S01]  /*2f30*/  ISETP.NE.AND P0, PT, R52, RZ, PT ;  /* 0x000000ff3400720c */ /* 0x000fe20003f05270 */
[----:B------:R-:W-:-:S12]  /*2f40*/  BSSY.RECONVERGENT B0, `(.L_x_51) ;  /* 0x000000d000007945 */ /* 0x000fd80003800200 */
[----:B------:R-:W-:Y:S05]  /*2f50*/  @!P0 BRA `(.L_x_52) ;  /* 0x00000000002c8947 */ /* 0x000fea0003800000 */
[----:B------:R-:W-:Y:S01]  /*2f60*/  UISETP.NE.AND UP0, UPT, UR6, URZ, UPT ;  /* 0x000000ff0600728c */ /* 0x000fe2000bf05270 */
[----:B0123--:R-:W-:Y:S01]  /*2f70*/  CS2R R16, SRZ ;  /* 0x0000000000107805 */ /* 0x00ffe2000001ff00 */
[----:B------:R-:W0:Y:S07]  /*2f80*/  LDCU.64 UR4, c[0x0][0x390] ;  /* 0x00007200ff0477ac */ /* 0x000e2e0008000a00 */
[----:B------:R-:W-:Y:S05]  /*2f90*/  BRA.U UP0, `(.L_x_53) ;  /* 0x0000000100087547 */ /* 0x000fea000b800000 */
[----:B------:R-:W1:Y:S02]  /*2fa0*/  LDC.64 R16, c[0x0][0x3d0] ;  /* 0x0000f400ff107b82 */ /* 0x000e640000000a00 */
[----:B-1----:R-:W5:Y:S02]  /*2fb0*/  LDG.E.64 R16, desc[UR8][R16.64] ;  /* 0x0000000810107981 */ /* 0x002f64000c1e1b00 */
.L_x_53:
[----:B-----5:R-:W-:-:S04]  /*2fc0*/  IADD3 R18, P0, PT, R13, R16, RZ ;  /* 0x000000100d127210 */ /* 0x020fc80007f1e0ff */
[----:B------:R-:W-:Y:S02]  /*2fd0*/  LEA.HI.X.SX32 R13, R13, R17, 0x1, P0 ;  /* 0x000000110d0d7211 */ /* 0x000fe400000f0eff */
[----:B0-----:R-:W-:-:S04]  /*2fe0*/  LEA R16, P0, R18, UR4, 0x2 ;  /* 0x0000000412107c11 */ /* 0x001fc8000f8010ff */
[----:B------:R-:W-:-:S05]  /*2ff0*/  LEA.HI.X R17, R18, UR5, R13, 0x2, P0 ;  /* 0x0000000512117c11 */ /* 0x000fca00080f140d */
[----:B------:R4:W-:Y:S04]  /*3000*/  STG.E desc[UR8][R16.64], R50 ;  /* 0x0000003210007986 */ /* 0x0009e8000c101908 */
.L_x_52:
[----:B------:R-:W-:Y:S05]  /*3010*/  BSYNC.RECONVERGENT B0 ;  /* 0x0000000000007941 */ /* 0x000fea0003800200 */
.L_x_51:
[----:B------:R-:W-:Y:S01]  /*3020*/  ISETP.NE.AND P0, PT, R37, RZ, PT ;  /* 0x000000ff2500720c */ /* 0x000fe20003f05270 */
[----:B------:R-:W-:-:S12]  /*3030*/  BSSY.RECONVERGENT B0, `(.L_x_54) ;  /* 0x000000d000007945 */ /* 0x000fd80003800200 */
[----:B------:R-:W-:Y:S05]  /*3040*/  @!P0 BRA `(.L_x_55) ;  /* 0x00000000002c8947 */ /* 0x000fea0003800000 */
[----:B------:R-:W-:Y:S01]  /*3050*/  UISETP.NE.AND UP0, UPT, UR6, URZ, UPT ;  /* 0x000000ff0600728c */ /* 0x000fe2000bf05270 */
[----:B01234-:R-:W-:Y:S01]  /*3060*/  CS2R R16, SRZ ;  /* 0x0000000000107805 */ /* 0x01ffe2000001ff00 */
[----:B------:R-:W0:Y:S07]  /*3070*/  LDCU.64 UR4, c[0x0][0x390] ;  /* 0x00007200ff0477ac */ /* 0x000e2e0008000a00 */
[----:B------:R-:W-:Y:S05]  /*3080*/  BRA.U UP0, `(.L_x_56) ;  /* 0x0000000100087547 */ /* 0x000fea000b800000 */
[----:B------:R-:W1:Y:S02]  /*3090*/  LDC.64 R16, c[0x0][0x3d0] ;  /* 0x0000f400ff107b82 */ /* 0x000e640000000a00 */
[----:B-1----:R-:W5:Y:S02]  /*30a0*/  LDG.E.64 R16, desc[UR8][R16.64] ;  /* 0x0000000810107981 */ /* 0x002f64000c1e1b00 */
.L_x_56:
[----:B-----5:R-:W-:-:S04]  /*30b0*/  IADD3 R13, P0, PT, R12, R16, RZ ;  /* 0x000000100c0d7210 */ /* 0x020fc80007f1e0ff */
[----:B------:R-:W-:Y:S02]  /*30c0*/  LEA.HI.X.SX32 R16, R12, R17, 0x1, P0 ;  /* 0x000000110c107211 */ /* 0x000fe400000f0eff */
[----:B0-----:R-:W-:-:S04]  /*30d0*/  LEA R12, P0, R13, UR4, 0x2 ;  /* 0x000000040d0c7c11 */ /* 0x001fc8000f8010ff */
[----:B------:R-:W-:-:S05]  /*30e0*/  LEA.HI.X R13, R13, UR5, R16, 0x2, P0 ;  /* 0x000000050d0d7c11 */ /* 0x000fca00080f1410 */
[----:B------:R0:W-:Y:S04]  /*30f0*/  STG.E desc[UR8][R12.64], R49 ;  /* 0x000000310c007986 */ /* 0x0001e8000c101908 */
.L_x_55:
[----:B------:R-:W-:Y:S05]  /*3100*/  BSYNC.RECONVERGENT B0 ;  /* 0x0000000000007941 */ /* 0x000fea0003800200 */
.L_x_54:
        /* <DEDUP_REMOVED lines=9> */
.L_x_59:
[----:B-12345:R-:W-:-:S04]  /*31a0*/  IADD3 R16, P0, PT, R11, R12, RZ ;  /* 0x0000000c0b107210 */ /* 0x03efc80007f1e0ff */
[----:B------:R-:W-:Y:S02]  /*31b0*/  LEA.HI.X.SX32 R11, R11, R13, 0x1, P0 ;  /* 0x0000000d0b0b7211 */ /* 0x000fe400000f0eff */
[----:B0-----:R-:W-:-:S04]  /*31c0*/  LEA R12, P0, R16, UR4, 0x2 ;  /* 0x00000004100c7c11 */ /* 0x001fc8000f8010ff */
[----:B------:R-:W-:-:S05]  /*31d0*/  LEA.HI.X R13, R16, UR5, R11, 0x2, P0 ;  /* 0x00000005100d7c11 */ /* 0x000fca00080f140b */
[----:B------:R0:W-:Y:S04]  /*31e0*/  STG.E desc[UR8][R12.64], R48 ;  /* 0x000000300c007986 */ /* 0x0001e8000c101908 */
.L_x_58:
[----:B------:R-:W-:Y:S05]  /*31f0*/  BSYNC.RECONVERGENT B0 ;  /* 0x0000000000007941 */ /* 0x000fea0003800200 */
.L_x_57:
        /* <DEDUP_REMOVED lines=9> */
.L_x_62:
[----:B-----5:R-:W-:-:S04]  /*3290*/  IADD3 R11, P0, PT, R10, R12, RZ ;  /* 0x0000000c0a0b7210 */ /* 0x020fc80007f1e0ff */
[----:B------:R-:W-:Y:S02]  /*32a0*/  LEA.HI.X.SX32 R12, R10, R13, 0x1, P0 ;  /* 0x0000000d0a0c7211 */ /* 0x000fe400000f0eff */
[----:B0-----:R-:W-:-:S04]  /*32b0*/  LEA R10, P0, R11, UR4, 0x2 ;  /* 0x000000040b0a7c11 */ /* 0x001fc8000f8010ff */
[----:B------:R-:W-:-:S05]  /*32c0*/  LEA.HI.X R11, R11, UR5, R12, 0x2, P0 ;  /* 0x000000050b0b7c11 */ /* 0x000fca00080f140c */
[----:B------:R0:W-:Y:S04]  /*32d0*/  STG.E desc[UR8][R10.64], R47 ;  /* 0x0000002f0a007986 */ /* 0x0001e8000c101908 */
.L_x_61:
[----:B------:R-:W-:Y:S05]  /*32e0*/  BSYNC.RECONVERGENT B0 ;  /* 0x0000000000007941 */ /* 0x000fea0003800200 */
.L_x_60:
        /* <DEDUP_REMOVED lines=9> */
.L_x_65:
[----:B-----5:R-:W-:-:S04]  /*3380*/  IADD3 R12, P0, PT, R9, R10, RZ ;  /* 0x0000000a090c7210 */ /* 0x020fc80007f1e0ff */
[----:B------:R-:W-:Y:S02]  /*3390*/  LEA.HI.X.SX32 R9, R9, R11, 0x1, P0 ;  /* 0x0000000b09097211 */ /* 0x000fe400000f0eff */
[----:B0-----:R-:W-:-:S04]  /*33a0*/  LEA R10, P0, R12, UR4, 0x2 ;  /* 0x000000040c0a7c11 */ /* 0x001fc8000f8010ff */
[----:B------:R-:W-:-:S05]  /*33b0*/  LEA.HI.X R11, R12, UR5, R9, 0x2, P0 ;  /* 0x000000050c0b7c11 */ /* 0x000fca00080f1409 */
[----:B------:R0:W-:Y:S04]  /*33c0*/  STG.E desc[UR8][R10.64], R46 ;  /* 0x0000002e0a007986 */ /* 0x0001e8000c101908 */
.L_x_64:
[----:B------:R-:W-:Y:S05]  /*33d0*/  BSYNC.RECONVERGENT B0 ;  /* 0x0000000000007941 */ /* 0x000fea0003800200 */
.L_x_63:
        /* <DEDUP_REMOVED lines=9> */
.L_x_68:
[----:B-----5:R-:W-:-:S04]  /*3470*/  IADD3 R9, P0, PT, R8, R10, RZ ;  /* 0x0000000a08097210 */ /* 0x020fc80007f1e0ff */
[----:B------:R-:W-:Y:S02]  /*3480*/  LEA.HI.X.SX32 R10, R8, R11, 0x1, P0 ;  /* 0x0000000b080a7211 */ /* 0x000fe400000f0eff */
[----:B0-----:R-:W-:-:S04]  /*3490*/  LEA R8, P0, R9, UR4, 0x2 ;  /* 0x0000000409087c11 */ /* 0x001fc8000f8010ff */
[----:B------:R-:W-:-:S05]  /*34a0*/  LEA.HI.X R9, R9, UR5, R10, 0x2, P0 ;  /* 0x0000000509097c11 */ /* 0x000fca00080f140a */
[----:B------:R0:W-:Y:S04]  /*34b0*/  STG.E desc[UR8][R8.64], R45 ;  /* 0x0000002d08007986 */ /* 0x0001e8000c101908 */
.L_x_67:
[----:B------:R-:W-:Y:S05]  /*34c0*/  BSYNC.RECONVERGENT B0 ;  /* 0x0000000000007941 */ /* 0x000fea0003800200 */
.L_x_66:
        /* <DEDUP_REMOVED lines=9> */
.L_x_71:
[----:B-----5:R-:W-:-:S04]  /*3560*/  IADD3 R10, P0, PT, R7, R8, RZ ;  /* 0x00000008070a7210 */ /* 0x020fc80007f1e0ff */
[----:B------:R-:W-:Y:S02]  /*3570*/  LEA.HI.X.SX32 R7, R7, R9, 0x1, P0 ;  /* 0x0000000907077211 */ /* 0x000fe400000f0eff */
[----:B0-----:R-:W-:-:S04]  /*3580*/  LEA R8, P0, R10, UR4, 0x2 ;  /* 0x000000040a087c11 */ /* 0x001fc8000f8010ff */
[----:B------:R-:W-:-:S05]  /*3590*/  LEA.HI.X R9, R10, UR5, R7, 0x2, P0 ;  /* 0x000000050a097c11 */ /* 0x000fca00080f1407 */
[----:B------:R0:W-:Y:S04]  /*35a0*/  STG.E desc[UR8][R8.64], R44 ;  /* 0x0000002c08007986 */ /* 0x0001e8000c101908 */
.L_x_70:
[----:B------:R-:W-:Y:S05]  /*35b0*/  BSYNC.RECONVERGENT B0 ;  /* 0x0000000000007941 */ /* 0x000fea0003800200 */
.L_x_69:
        /* <DEDUP_REMOVED lines=9> */
.L_x_74:
[----:B-----5:R-:W-:-:S04]  /*3650*/  IADD3 R7, P0, PT, R6, R8, RZ ;  /* 0x0000000806077210 */ /* 0x020fc80007f1e0ff */
[----:B------:R-:W-:Y:S02]  /*3660*/  LEA.HI.X.SX32 R8, R6, R9, 0x1, P0 ;  /* 0x0000000906087211 */ /* 0x000fe400000f0eff */
[----:B0-----:R-:W-:-:S04]  /*3670*/  LEA R6, P0, R7, UR4, 0x2 ;  /* 0x0000000407067c11 */ /* 0x001fc8000f8010ff */
[----:B------:R-:W-:-:S05]  /*3680*/  LEA.HI.X R7, R7, UR5, R8, 0x2, P0 ;  /* 0x0000000507077c11 */ /* 0x000fca00080f1408 */
[----:B------:R0:W-:Y:S04]  /*3690*/  STG.E desc[UR8][R6.64], R43 ;  /* 0x0000002b06007986 */ /* 0x0001e8000c101908 */
.L_x_73:
[----:B------:R-:W-:Y:S05]  /*36a0*/  BSYNC.RECONVERGENT B0 ;  /* 0x0000000000007941 */ /* 0x000fea0003800200 */
.L_x_72:
        /* <DEDUP_REMOVED lines=9> */
.L_x_77:
[----:B-----5:R-:W-:-:S04]  /*3740*/  IADD3 R8, P0, PT, R5, R6, RZ ;  /* 0x0000000605087210 */ /* 0x020fc80007f1e0ff */
[----:B------:R-:W-:Y:S02]  /*3750*/  LEA.HI.X.SX32 R5, R5, R7, 0x1, P0 ;  /* 0x0000000705057211 */ /* 0x000fe400000f0eff */
[----:B0-----:R-:W-:-:S04]  /*3760*/  LEA R6, P0, R8, UR4, 0x2 ;  /* 0x0000000408067c11 */ /* 0x001fc8000f8010ff */
[----:B------:R-:W-:-:S05]  /*3770*/  LEA.HI.X R7, R8, UR5, R5, 0x2, P0 ;  /* 0x0000000508077c11 */ /* 0x000fca00080f1405 */
[----:B------:R0:W-:Y:S04]  /*3780*/  STG.E desc[UR8][R6.64], R42 ;  /* 0x0000002a06007986 */ /* 0x0001e8000c101908 */
.L_x_76:
[----:B------:R-:W-:Y:S05]  /*3790*/  BSYNC.RECONVERGENT B0 ;  /* 0x0000000000007941 */ /* 0x000fea0003800200 */
.L_x_75:
        /* <DEDUP_REMOVED lines=9> */
.L_x_80:
[----:B-----5:R-:W-:-:S04]  /*3830*/  IADD3 R5, P0, PT, R4, R6, RZ ;  /* 0x0000000604057210 */ /* 0x020fc80007f1e0ff */
[----:B------:R-:W-:Y:S02]  /*3840*/  LEA.HI.X.SX32 R6, R4, R7, 0x1, P0 ;  /* 0x0000000704067211 */ /* 0x000fe400000f0eff */
[----:B0-----:R-:W-:-:S04]  /*3850*/  LEA R4, P0, R5, UR4, 0x2 ;  /* 0x0000000405047c11 */ /* 0x001fc8000f8010ff */
[----:B------:R-:W-:-:S05]  /*3860*/  LEA.HI.X R5, R5, UR5, R6, 0x2, P0 ;  /* 0x0000000505057c11 */ /* 0x000fca00080f1406 */
[----:B------:R0:W-:Y:S04]  /*3870*/  STG.E desc[UR8][R4.64], R41 ;  /* 0x0000002904007986 */ /* 0x0001e8000c101908 */
.L_x_79:
[----:B------:R-:W-:Y:S05]  /*3880*/  BSYNC.RECONVERGENT B0 ;  /* 0x0000000000007941 */ /* 0x000fea0003800200 */
.L_x_78:
        /* <DEDUP_REMOVED lines=9> */
.L_x_83:
[----:B-----5:R-:W-:-:S04]  /*3920*/  IADD3 R6, P0, PT, R3, R4, RZ ;  /* 0x0000000403067210 */ /* 0x020fc80007f1e0ff */
[----:B------:R-:W-:Y:S02]  /*3930*/  LEA.HI.X.SX32 R3, R3, R5, 0x1, P0 ;  /* 0x0000000503037211 */ /* 0x000fe400000f0eff */
[----:B0-----:R-:W-:-:S04]  /*3940*/  LEA R4, P0, R6, UR4, 0x2 ;  /* 0x0000000406047c11 */ /* 0x001fc8000f8010ff */
[----:B------:R-:W-:-:S05]  /*3950*/  LEA.HI.X R5, R6, UR5, R3, 0x2, P0 ;  /* 0x0000000506057c11 */ /* 0x000fca00080f1403 */
[----:B------:R0:W-:Y:S04]  /*3960*/  STG.E desc[UR8][R4.64], R40 ;  /* 0x0000002804007986 */ /* 0x0001e8000c101908 */
.L_x_82:
[----:B------:R-:W-:Y:S05]  /*3970*/  BSYNC.RECONVERGENT B0 ;  /* 0x0000000000007941 */ /* 0x000fea0003800200 */
.L_x_81:
        /* <DEDUP_REMOVED lines=9> */
.L_x_86:
[----:B-----5:R-:W-:-:S04]  /*3a10*/  IADD3 R3, P0, PT, R2, R4, RZ ;  /* 0x0000000402037210 */ /* 0x020fc80007f1e0ff */
[----:B------:R-:W-:Y:S02]  /*3a20*/  LEA.HI.X.SX32 R4, R2, R5, 0x1, P0 ;  /* 0x0000000502047211 */ /* 0x000fe400000f0eff */
[----:B0-----:R-:W-:-:S04]  /*3a30*/  LEA R2, P0, R3, UR4, 0x2 ;  /* 0x0000000403027c11 */ /* 0x001fc8000f8010ff */
[----:B------:R-:W-:-:S05]  /*3a40*/  LEA.HI.X R3, R3, UR5, R4, 0x2, P0 ;  /* 0x0000000503037c11 */ /* 0x000fca00080f1404 */
[----:B------:R0:W-:Y:S04]  /*3a50*/  STG.E desc[UR8][R2.64], R39 ;  /* 0x0000002702007986 */ /* 0x0001e8000c101908 */
.L_x_85:
[----:B------:R-:W-:Y:S05]  /*3a60*/  BSYNC.RECONVERGENT B0 ;  /* 0x0000000000007941 */ /* 0x000fea0003800200 */
.L_x_84:
[----:B------:R-:W-:-:S13]  /*3a70*/  ISETP.NE.AND P0, PT, R15, RZ, PT ;  /* 0x000000ff0f00720c */ /* 0x000fda0003f05270 */
[----:B------:R-:W-:Y:S05]  /*3a80*/  @!P0 EXIT ;  /* 0x000000000000894d */ /* 0x000fea0003800000 */
[----:B------:R-:W-:Y:S01]  /*3a90*/  UISETP.NE.AND UP0, UPT, UR6, URZ, UPT ;  /* 0x000000ff0600728c */ /* 0x000fe2000bf05270 */
[----:B0-----:R-:W-:-:S08]  /*3aa0*/  CS2R R2, SRZ ;  /* 0x0000000000027805 */ /* 0x001fd0000001ff00 */
[----:B------:R-:W-:Y:S05]  /*3ab0*/  BRA.U UP0, `(.L_x_87) ;  /* 0x0000000100087547 */ /* 0x000fea000b800000 */
[----:B------:R-:W0:Y:S02]  /*3ac0*/  LDC.64 R2, c[0x0][0x3d0] ;  /* 0x0000f400ff027b82 */ /* 0x000e240000000a00 */
[----:B0-----:R-:W5:Y:S02]  /*3ad0*/  LDG.E.64 R2, desc[UR8][R2.64] ;  /* 0x0000000802027981 */ /* 0x001f64000c1e1b00 */
.L_x_87:
[----:B------:R-:W0:Y:S01]  /*3ae0*/  LDCU.64 UR4, c[0x0][0x390] ;  /* 0x00007200ff0477ac */ /* 0x000e220008000a00 */
[----:B-----5:R-:W-:-:S04]  /*3af0*/  IADD3 R4, P0, PT, R0, R2, RZ ;  /* 0x0000000200047210 */ /* 0x020fc80007f1e0ff */
[----:B------:R-:W-:Y:S02]  /*3b00*/  LEA.HI.X.SX32 R3, R0, R3, 0x1, P0 ;  /* 0x0000000300037211 */ /* 0x000fe400000f0eff */
[----:B0-----:R-:W-:-:S04]  /*3b10*/  LEA R2, P0, R4, UR4, 0x2 ;  /* 0x0000000404027c11 */ /* 0x001fc8000f8010ff */
[----:B------:R-:W-:-:S05]  /*3b20*/  LEA.HI.X R3, R4, UR5, R3, 0x2, P0 ;  /* 0x0000000504037c11 */ /* 0x000fca00080f1403 */
[----:B------:R-:W-:Y:S01]  /*3b30*/  STG.E desc[UR8][R2.64], R38 ;  /* 0x0000002602007986 */ /* 0x000fe2000c101908 */
[----:B------:R-:W-:Y:S05]  /*3b40*/  EXIT ;  /* 0x000000000000794d */ /* 0x000fea0003800000 */
.L_x_38:
[----:B------:R-:W-:Y:S01]  /*3b50*/  BAR.SYNC.DEFER_BLOCKING 0x0 ;  /* 0x0000000000007b1d */ /* 0x000fe20000010000 */
[----:B------:R-:W-:Y:S02]  /*3b60*/  ISETP.NE.AND P1, PT, R58, RZ, PT ;  /* 0x000000ff3a00720c */ /* 0x000fe40003f25270 */
[----:B------:R-:W-:Y:S02]  /*3b70*/  ISETP.NE.AND P2, PT, R63, RZ, PT ;  /* 0x000000ff3f00720c */ /* 0x000fe40003f45270 */
[----:B------:R-:W-:Y:S02]  /*3b80*/  ISETP.NE.AND P3, PT, R54, RZ, PT ;  /* 0x000000ff3600720c */ /* 0x000fe40003f65270 */
[----:B------:R-:W-:Y:S02]  /*3b90*/  ISETP.NE.AND P5, PT, R52, RZ, PT ;  /* 0x000000ff3400720c */ /* 0x000fe40003fa5270 */
[----:B------:R-:W-:Y:S02]  /*3ba0*/  ISETP.NE.AND P0, PT, R36, RZ, PT ;  /* 0x000000ff2400720c */ /* 0x000fe40003f05270 */
[----:B------:R-:W-:-:S02]  /*3bb0*/  ISETP.NE.AND P4, PT, R55, RZ, PT ;  /* 0x000000ff3700720c */ /* 0x000fc40003f85270 */
[----:B------:R-:W-:Y:S02]  /*3bc0*/  ISETP.NE.AND P6, PT, R37, RZ, PT ;  /* 0x000000ff2500720c */ /* 0x000fe40003fc5270 */
[----:B------:R-:W-:Y:S02]  /*3bd0*/  @P1 LEA R52, R67, UR4, 0x2 ;  /* 0x0000000443341c11 */ /* 0x000fe4000f8e10ff */
[----:B------:R-:W-:Y:S02]  /*3be0*/  @P2 LEA R36, R71, UR4, 0x2 ;  /* 0x0000000447242c11 */ /* 0x000fe4000f8e10ff */
[----:B------:R-:W-:Y:S02]  /*3bf0*/  @P3 LEA R54, R61, UR4, 0x2 ;  /* 0x000000043d363c11 */ /* 0x000fe4000f8e10ff */
[----:B------:R-:W-:Y:S02]  /*3c00*/  @P5 LEA R13, R13, UR4, 0x2 ;  /* 0x000000040d0d5c11 */ /* 0x000fe4000f8e10ff */
[----:B------:R-:W-:Y:S01]  /*3c10*/  @P0 LEA R11, R11, UR4, 0x2 ;  /* 0x000000040b0b0c11 */ /* 0x000fe2000f8e10ff */
[----:B------:R-:W-:Y:S01]  /*3c20*/  @P1 STS [R52], R65 ;  /* 0x0000004134001388 */ /* 0x000fe20000000800 */
[----:B------:R-:W-:-:S02]  /*3c30*/  ISETP.NE.AND P1, PT, R35, RZ, PT ;  /* 0x000000ff2300720c */ /* 0x000fc40003f25270 */
[----:B------:R-:W-:Y:S01]  /*3c40*/  @P4 LEA R58, R57, UR4, 0x2 ;  /* 0x00000004393a4c11 */ /* 0x000fe2000f8e10ff */
[----:B------:R-:W-:Y:S01]  /*3c50*/  @P2 STS [R36], R59 ;  /* 0x0000003b24002388 */ /* 0x000fe20000000800 */
[----:B------:R-:W-:Y:S02]  /*3c60*/  ISETP.NE.AND P2, PT, R34, RZ, PT ;  /* 0x000000ff2200720c */ /* 0x000fe40003f45270 */
[----:B------:R-:W-:Y:S01]  /*3c70*/  @P6 LEA R12, R12, UR4, 0x2 ;  /* 0x000000040c0c6c11 */ /* 0x000fe2000f8e10ff */
[----:B------:R-:W-:Y:S01]  /*3c80*/  @P3 STS [R54], R53 ;  /* 0x0000003536003388 */ /* 0x000fe20000000800 */
[----:B------:R-:W-:-:S03]  /*3c90*/  ISETP.NE.AND P3, PT, R33, RZ, PT ;  /* 0x000000ff2100720c */ /* 0x000fc60003f65270 */
[----:B------:R-:W-:Y:S01]  /*3ca0*/  @P4 STS [R58], R51 ;  /* 0x000000333a004388 */ /* 0x000fe20000000800 */
[----:B------:R-:W-:Y:S02]  /*3cb0*/  ISETP.NE.AND P4, PT, R32, RZ, PT ;  /* 0x000000ff2000720c */ /* 0x000fe40003f85270 */
[----:B------:R-:W-:Y:S01]  /*3cc0*/  @P1 LEA R10, R10, UR4, 0x2 ;  /* 0x000000040a0a1c11 */ /* 0x000fe2000f8e10ff */
[----:B------:R-:W-:Y:S01]  /*3cd0*/  @P5 STS [R13], R50 ;  /* 0x000000320d005388 */ /* 0x000fe20000000800 */
[----:B------:R-:W-:Y:S02]  /*3ce0*/  ISETP.NE.AND P5, PT, R31, RZ, PT ;  /* 0x000000ff1f00720c */ /* 0x000fe40003fa5270 */
[----:B------:R-:W-:Y:S01]  /*3cf0*/  @P2 LEA R9, R9, UR4, 0x2 ;  /* 0x0000000409092c11 */ /* 0x000fe2000f8e10ff */
[----:B------:R-:W-:Y:S01]  /*3d00*/  @P6 STS [R12], R49 ;  /* 0x000000310c006388 */ /* 0x000fe20000000800 */
[----:B------:R-:W-:Y:S02]  /*3d10*/  ISETP.NE.AND P6, PT, R14, RZ, PT ;  /* 0x000000ff0e00720c */ /* 0x000fe40003fc5270 */
[----:B------:R-:W-:Y:S01]  /*3d20*/  @P3 LEA R8, R8, UR4, 0x2 ;  /* 0x0000000408083c11 */ /* 0x000fe2000f8e10ff */
[----:B------:R-:W-:Y:S01]  /*3d30*/  @P0 STS [R11], R48 ;  /* 0x000000300b000388 */ /* 0x000fe20000000800 */
[----:B------:R-:W-:-:S02]  /*3d40*/  ISETP.NE.AND P0, PT, R30, RZ, PT ;  /* 0x000000ff1e00720c */ /* 0x000fc40003f05270 */
[----:B------:R-:W-:Y:S01]  /*3d50*/  @P4 LEA R7, R7, UR4, 0x2 ;  /* 0x0000000407074c11 */ /* 0x000fe2000f8e10ff */
[----:B------:R-:W-:Y:S01]  /*3d60*/  @P1 STS [R10], R47 ;  /* 0x0000002f0a001388 */ /* 0x000fe20000000800 */
[----:B------:R-:W-:Y:S02]  /*3d70*/  ISETP.NE.AND P1, PT, R29, RZ, PT ;  /* 0x000000ff1d00720c */ /* 0x000fe40003f25270 */
[----:B------:R-:W-:Y:S01]  /*3d80*/  @P5 LEA R6, R6, UR4, 0x2 ;  /* 0x0000000406065c11 */ /* 0x000fe2000f8e10ff */
[----:B------:R0:W-:Y:S01]  /*3d90*/  @P2 STS [R9], R46 ;  /* 0x0000002e09002388 */ /* 0x0001e20000000800 */
[----:B------:R-:W-:Y:S02]  /*3da0*/  ISETP.NE.AND P2, PT, R28, RZ, PT ;  /* 0x000000ff1c00720c */ /* 0x000fe40003f45270 */
[----:B------:R-:W-:Y:S01]  /*3db0*/  @P6 LEA R5, R5, UR4, 0x2 ;  /* 0x0000000405056c11 */ /* 0x000fe2000f8e10ff */
[----:B------:R1:W-:Y:S01]  /*3dc0*/  @P3 STS [R8], R45 ;  /* 0x0000002d08003388 */ /* 0x0003e20000000800 */
[----:B------:R-:W-:-:S02]  /*3dd0*/  ISETP.NE.AND P3, PT, R15, RZ, PT ;  /* 0x000000ff0f00720c */ /* 0x000fc40003f65270 */
[----:B------:R-:W-:Y:S01]  /*3de0*/  @P0 LEA R4, R4, UR4, 0x2 ;  /* 0x0000000404040c11 */ /* 0x000fe2000f8e10ff */
[----:B------:R1:W-:Y:S01]  /*3df0*/  @P4 STS [R7], R44 ;  /* 0x0000002c07004388 */ /* 0x0003e20000000800 */
[----:B------:R-:W-:Y:S02]  /*3e00*/  ISETP.GE.U32.AND P4, PT, R56, R69, PT ;  /* 0x000000453800720c */ /* 0x000fe40003f86070 */
[----:B------:R-:W-:Y:S01]  /*3e10*/  @P1 LEA R3, R3, UR4, 0x2 ;  /* 0x0000000403031c11 */ /* 0x000fe2000f8e10ff */
[----:B------:R1:W-:Y:S02]  /*3e20*/  @P5 STS [R6], R43 ;  /* 0x0000002b06005388 */ /* 0x0003e40000000800 */
[----:B------:R-:W-:Y:S02]  /*3e30*/  @P2 LEA R2, R2, UR4, 0x2 ;  /* 0x0000000402022c11 */ /* 0x000fe4000f8e10ff */
[----:B------:R1:W-:Y:S02]  /*3e40*/  @P6 STS [R5], R42 ;  /* 0x0000002a05006388 */ /* 0x0003e40000000800 */
[----:B0-----:R-:W-:-:S02]  /*3e50*/  @P3 LEA R9, R0, UR4, 0x2 ;  /* 0x0000000400093c11 */ /* 0x001fc4000f8e10ff */
[----:B------:R1:W-:Y:S04]  /*3e60*/  @P0 STS [R4], R41 ;  /* 0x0000002904000388 */ /* 0x0003e80000000800 */
[----:B------:R1:W-:Y:S04]  /*3e70*/  @P1 STS [R3], R40 ;  /* 0x0000002803001388 */ /* 0x0003e80000000800 */
[----:B------:R1:W-:Y:S04]  /*3e80*/  @P2 STS [R2], R39 ;  /* 0x0000002702002388 */ /* 0x0003e80000000800 */
[----:B------:R1:W-:Y:S01]  /*3e90*/  @P3 STS [R9], R38 ;  /* 0x0000002609003388 */ /* 0x0003e20000000800 */
[----:B------:R-:W-:Y:S06]  /*3ea0*/  BAR.SYNC.DEFER_BLOCKING 0x0 ;  /* 0x0000000000007b1d */ /* 0x000fec0000010000 */
[----:B------:R-:W-:Y:S05]  /*3eb0*/  @P4 EXIT ;  /* 0x000000000000494d */ /* 0x000fea0003800000 */
[----:B------:R-:W-:Y:S01]  /*3ec0*/  IADD3 R17, PT, PT, R19, R17, R18 ;  /* 0x0000001113117210 */ /* 0x000fe20007ffe012 */
[----:B------:R-:W0:Y:S01]  /*3ed0*/  LDCU.64 UR10, c[0x0][0x390] ;  /* 0x00007200ff0a77ac */ /* 0x000e220008000a00 */
[----:B------:R-:W-:Y:S01]  /*3ee0*/  LOP3.LUT R0, RZ, R56, RZ, 0x33, !PT ;  /* 0x00000038ff007212 */ /* 0x000fe200078e33ff */
[----:B------:R-:W-:Y:S01]  /*3ef0*/  BSSY.RECONVERGENT B0, `(.L_x_88) ;  /* 0x0000022000007945 */ /* 0x000fe20003800200 */
[----:B------:R-:W-:-:S04]  /*3f00*/  IADD3 R17, PT, PT, R21, R17, R20 ;  /* 0x0000001115117210 */ /* 0x000fc80007ffe014 */
[----:B------:R-:W-:-:S04]  /*3f10*/  IADD3 R17, PT, PT, R23, R17, R22 ;  /* 0x0000001117117210 */ /* 0x000fc80007ffe016 */
[----:B------:R-:W-:-:S04]  /*3f20*/  IADD3 R17, PT, PT, R25, R17, R24 ;  /* 0x0000001119117210 */ /* 0x000fc80007ffe018 */
[----:B------:R-:W-:-:S04]  /*3f30*/  IADD3 R17, PT, PT, R27, R17, R26 ;  /* 0x000000111b117210 */ /* 0x000fc80007ffe01a */
[----:B------:R-:W-:-:S05]  /*3f40*/  IADD3 R17, PT, PT, R0, R17, R16 ;  /* 0x0000001100117210 */ /* 0x000fca0007ffe010 */
[----:B------:R-:W-:-:S05]  /*3f50*/  IMAD.HI.U32 R0, R17, -0x55555555, RZ ;  /* 0xaaaaaaab11007827 */ /* 0x000fca00078e00ff */
[----:B------:R-:W-:-:S04]  /*3f60*/  SHF.R.U32.HI R0, RZ, 0x8, R0 ;  /* 0x00000008ff007819 */ /* 0x000fc80000011600 */
[----:B-1----:R-:W-:-:S04]  /*3f70*/  LOP3.LUT R2, R0, 0x3, RZ, 0xc0, !PT ;  /* 0x0000000300027812 */ /* 0x002fc800078ec0ff */
[----:B------:R-:W-:-:S13]  /*3f80*/  ISETP.NE.AND P0, PT, R2, 0x3, PT ;  /* 0x000000030200780c */ /* 0x000fda0003f05270 */
[----:B0-----:R-:W-:Y:S05]  /*3f90*/  @!P0 BRA `(.L_x_89) ;  /* 0x00000000005c8947 */ /* 0x001fea0003800000 */
[----:B------:R-:W-:Y:S01]  /*3fa0*/  VIADD R0, R0, 0x1 ;  /* 0x0000000100007836 */ /* 0x000fe20000000000 */
[----:B------:R-:W-:Y:S01]  /*3fb0*/  BSSY.RECONVERGENT B1, `(.L_x_89) ;  /* 0x0000015000017945 */ /* 0x000fe20003800200 */
[----:B------:R-:W-:Y:S01]  /*3fc0*/  ISETP.NE.AND P2, PT, RZ, UR6, PT ;  /* 0x00000006ff007c0c */ /* 0x000fe2000bf45270 */
[----:B------:R-:W-:Y:S01]  /*3fd0*/  IMAD.MOV.U32 R9, RZ, RZ, RZ ;  /* 0x000000ffff097224 */ /* 0x000fe200078e00ff */
[----:B------:R-:W-:Y:S02]  /*3fe0*/  LEA R6, R56, UR4, 0x2 ;  /* 0x0000000438067c11 */ /* 0x000fe4000f8e10ff */
[----:B------:R-:W-:-:S05]  /*3ff0*/  LOP3.LUT R0, R0, 0x3, RZ, 0xc0, !PT ;  /* 0x0000000300007812 */ /* 0x000fca00078ec0ff */
[----:B------:R-:W-:-:S07]  /*4000*/  IMAD.MOV R0, RZ, RZ, -R0 ;  /* 0x000000ffff007224 */ /* 0x000fce00078e0a00 */
.L_x_90:
[----:B0-----:R-:W0:Y:S01]  /*4010*/  @!P2 LDC.64 R4, c[0x0][0x3d0] ;  /* 0x0000f400ff04ab82 */ /* 0x001e220000000a00 */
[----:B------:R-:W-:Y:S01]  /*4020*/  CS2R R2, SRZ ;  /* 0x0000000000027805 */ /* 0x000fe2000001ff00 */
[----:B------:R1:W2:Y:S05]  /*4030*/  LDS R7, [R6] ;  /* 0x0000000006077984 */ /* 0x0002aa0000000800 */
[----:B0-----:R-:W3:Y:S01]  /*4040*/  @!P2 LDG.E.64 R2, desc[UR8][R4.64] ;  /* 0x000000080402a981 */ /* 0x001ee2000c1e1b00 */
[----:B------:R-:W-:Y:S02]  /*4050*/  VIADD R0, R0, 0x1 ;  /* 0x0000000100007836 */ /* 0x000fe40000000000 */
[----:B-1----:R-:W-:Y:S01]  /*4060*/  VIADD R6, R6, 0x600 ;  /* 0x0000060006067836 */ /* 0x002fe20000000000 */
[----:B---3--:R-:W-:-:S02]  /*4070*/  IADD3 R8, P0, PT, R56, R2, RZ ;  /* 0x0000000238087210 */ /* 0x008fc40007f1e0ff */
[----:B------:R-:W-:-:S03]  /*4080*/  IADD3 R56, P1, PT, R56, 0x180, RZ ;  /* 0x0000018038387810 */ /* 0x000fc60007f3e0ff */
[----:B------:R-:W-:Y:S01]  /*4090*/  IMAD.X R3, R9, 0x1, R3, P0 ;  /* 0x0000000109037824 */ /* 0x000fe200000e0603 */
[----:B------:R-:W-:Y:S01]  /*40a0*/  LEA R2, P0, R8, UR10, 0x2 ;  /* 0x0000000a08027c11 */ /* 0x000fe2000f8010ff */
[----:B------:R-:W-:-:S03]  /*40b0*/  IMAD.X R9, RZ, RZ, R9, P1 ;  /* 0x000000ffff097224 */ /* 0x000fc600008e0609 */
[----:B------:R-:W-:Y:S02]  /*40c0*/  LEA.HI.X R3, R8, UR11, R3, 0x2, P0 ;  /* 0x0000000b08037c11 */ /* 0x000fe400080f1403 */
[----:B------:R-:W-:-:S03]  /*40d0*/  ISETP.NE.AND P0, PT, R0, RZ, PT ;  /* 0x000000ff0000720c */ /* 0x000fc60003f05270 */
[----:B--2---:R0:W-:Y:S10]  /*40e0*/  STG.E desc[UR8][R2.64], R7 ;  /* 0x0000000702007986 */ /* 0x0041f4000c101908 */
[----:B------:R-:W-:Y:S05]  /*40f0*/  @P0 BRA `(.L_x_90) ;  /* 0xfffffffc00c40947 */ /* 0x000fea000383ffff */
[----:B------:R-:W-:Y:S05]  /*4100*/  BSYNC.RECONVERGENT B1 ;  /* 0x0000000000017941 */ /* 0x000fea0003800200 */
.L_x_89:
[----:B------:R-:W-:Y:S05]  /*4110*/  BSYNC.RECONVERGENT B0 ;  /* 0x0000000000007941 */ /* 0x000fea0003800200 */
.L_x_88:
[----:B------:R-:W-:-:S13]  /*4120*/  ISETP.GE.U32.AND P0, PT, R17, 0x480, PT ;  /* 0x000004801100780c */ /* 0x000fda0003f06070 */
[----:B------:R-:W-:Y:S05]  /*4130*/  @!P0 EXIT ;  /* 0x000000000000894d */ /* 0x000fea0003800000 */
[----:B------:R-:W1:Y:S01]  /*4140*/  S2UR UR5, SR_CgaCtaId ;  /* 0x00000000000579c3 */ /* 0x000e620000008800 */
[----:B------:R-:W-:Y:S01]  /*4150*/  UMOV UR4, 0x400 ;  /* 0x0000040000047882 */ /* 0x000fe20000000000 */
[----:B------:R-:W-:Y:S01]  /*4160*/  UISETP.NE.AND UP0, UPT, UR6, URZ, UPT ;  /* 0x000000ff0600728c */ /* 0x000fe2000bf05270 */
[----:B------:R-:W-:Y:S02]  /*4170*/  IMAD.MOV.U32 R19, RZ, RZ, RZ ;  /* 0x000000ffff137224 */ /* 0x000fe400078e00ff */
[----:B------:R-:W-:-:S03]  /*4180*/  IMAD.MOV.U32 R21, RZ, RZ, RZ ;  /* 0x000000ffff157224 */ /* 0x000fc600078e00ff */
[----:B0-----:R-:W0:Y:S01]  /*4190*/  LDC.64 R2, c[0x0][0x390] ;  /* 0x0000e400ff027b82 */ /* 0x001e220000000a00 */
[----:B------:R-:W-:Y:S01]  /*41a0*/  PLOP3.LUT P0, PT, PT, PT, UP0, 0x80, 0x8 ;  /* 0x000000000008781c */ /* 0x000fe20003f0f008 */
[----:B------:R-:W-:Y:S02]  /*41b0*/  UISETP.NE.AND UP0, UPT, UR6, URZ, UPT ;  /* 0x000000ff0600728c */ /* 0x000fe4000bf05270 */
[----:B-1----:R-:W-:-:S06]  /*41c0*/  ULEA UR4, UR5, UR4, 0x18 ;  /* 0x0000000405047291 */ /* 0x002fcc000f8ec0ff */
[C---:B------:R-:W-:Y:S01]  /*41d0*/  LEA R0, R56.reuse, UR4, 0x2 ;  /* 0x0000000438007c11 */ /* 0x040fe2000f8e10ff */
[----:B0-----:R-:W-:-:S04]  /*41e0*/  IMAD.WIDE.U32 R8, R56, 0x4, R2 ;  /* 0x0000000438087825 */ /* 0x001fc800078e0002 */
[----:B------:R-:W-:-:S07]  /*41f0*/  VIADD R0, R0, 0xc00 ;  /* 0x00000c0000007836 */ /* 0x000fce0000000000 */
.L_x_91:
[----:B-1----:R-:W0:Y:S01]  /*4200*/  @!P0 LDC.64 R6, c[0x0][0x3d0] ;  /* 0x0000f400ff068b82 */ /* 0x002e220000000a00 */
[----:B------:R-:W-:Y:S01]  /*4210*/  CS2R R2, SRZ ;  /* 0x0000000000027805 */ /* 0x000fe2000001ff00 */
[----:B------:R-:W1:Y:S04]  /*4220*/  LDS R15, [R0+-0xc00] ;  /* 0xfff40000000f7984 */ /* 0x000e680000000800 */
[----:B------:R-:W2:Y:S04]  /*4230*/  LDS R17, [R0+-0x600] ;  /* 0xfffa000000117984 */ /* 0x000ea80000000800 */
[----:B0-----:R-:W3:Y:S01]  /*4240*/  @!P0 LDG.E.64 R2, desc[UR8][R6.64] ;  /* 0x0000000806028981 */ /* 0x001ee2000c1e1b00 */
[----:B------:R-:W-:-:S13]  /*4250*/  PLOP3.LUT P0, PT, PT, PT, UP0, 0x80, 0x8 ;  /* 0x000000000008781c */ /* 0x000fda0003f0f008 */
[----:B------:R-:W0:Y:S01]  /*4260*/  @!P0 LDC.64 R10, c[0x0][0x3d0] ;  /* 0x0000f400ff0a8b82 */ /* 0x000e220000000a00 */
[----:B---3--:R-:W-:-:S04]  /*4270*/  LEA R5, P1, R2, R19, 0x2 ;  /* 0x0000001302057211 */ /* 0x008fc800078210ff */
[----:B------:R-:W-:Y:S02]  /*4280*/  LEA.HI.X R3, R2, R21, R3, 0x2, P1 ;  /* 0x0000001502037211 */ /* 0x000fe400008f1403 */
[----:B------:R-:W-:-:S05]  /*4290*/  IADD3 R4, P1, PT, R8, R5, RZ ;  /* 0x0000000508047210 */ /* 0x000fca0007f3e0ff */
[----:B------:R-:W-:Y:S01]  /*42a0*/  IMAD.X R5, R9, 0x1, R3, P1 ;  /* 0x0000000109057824 */ /* 0x000fe200008e0603 */
[----:B------:R-:W-:-:S04]  /*42b0*/  CS2R R2, SRZ ;  /* 0x0000000000027805 */ /* 0x000fc8000001ff00 */
[----:B-1----:R1:W-:Y:S04]  /*42c0*/  STG.E desc[UR8][R4.64], R15 ;  /* 0x0000000f04007986 */ /* 0x0023e8000c101908 */
[----:B0-----:R-:W3:Y:S01]  /*42d0*/  @!P0 LDG.E.64 R2, desc[UR8][R10.64] ;  /* 0x000000080a028981 */ /* 0x001ee2000c1e1b00 */
[----:B------:R-:W0:Y:S03]  /*42e0*/  @!P0 LDC.64 R12, c[0x0][0x3d0] ;  /* 0x0000f400ff0c8b82 */ /* 0x000e260000000a00 */
[----:B------:R-:W4:Y:S01]  /*42f0*/  LDS R15, [R0] ;  /* 0x00000000000f7984 */ /* 0x000f220000000800 */
[----:B---3--:R-:W-:-:S04]  /*4300*/  LEA R7, P1, R2, R19, 0x2 ;  /* 0x0000001302077211 */ /* 0x008fc800078210ff */
[----:B------:R-:W-:Y:S02]  /*4310*/  LEA.HI.X R3, R2, R21, R3, 0x2, P1 ;  /* 0x0000001502037211 */ /* 0x000fe400008f1403 */
[----:B------:R-:W-:-:S05]  /*4320*/  IADD3 R6, P1, PT, R8, R7, RZ ;  /* 0x0000000708067210 */ /* 0x000fca0007f3e0ff */
[----:B------:R-:W-:Y:S01]  /*4330*/  IMAD.X R7, R9, 0x1, R3, P1 ;  /* 0x0000000109077824 */ /* 0x000fe200008e0603 */
[----:B------:R-:W-:-:S04]  /*4340*/  CS2R R2, SRZ ;  /* 0x0000000000027805 */ /* 0x000fc8000001ff00 */
[----:B--2---:R-:W-:Y:S04]  /*4350*/  STG.E desc[UR8][R6.64+0x600], R17 ;  /* 0x0006001106007986 */ /* 0x004fe8000c101908 */
[----:B0-----:R-:W1:Y:S01]  /*4360*/  @!P0 LDG.E.64 R2, desc[UR8][R12.64] ;  /* 0x000000080c028981 */ /* 0x001e62000c1e1b00 */
[----:B------:R-:W0:Y:S03]  /*4370*/  @!P0 LDC.64 R10, c[0x0][0x3d0] ;  /* 0x0000f400ff0a8b82 */ /* 0x000e260000000a00 */
[----:B------:R2:W3:Y:S01]  /*4380*/  LDS R7, [R0+0x600] ;  /* 0x0006000000077984 */ /* 0x0004e20000000800 */
[----:B-1----:R-:W-:-:S04]  /*4390*/  LEA R5, P1, R2, R19, 0x2 ;  /* 0x0000001302057211 */ /* 0x002fc800078210ff */
[----:B------:R-:W-:Y:S02]  /*43a0*/  LEA.HI.X R3, R2, R21, R3, 0x2, P1 ;  /* 0x0000001502037211 */ /* 0x000fe400008f1403 */
[----:B------:R-:W-:-:S05]  /*43b0*/  IADD3 R4, P1, PT, R8, R5, RZ ;  /* 0x0000000508047210 */ /* 0x000fca0007f3e0ff */
[----:B------:R-:W-:Y:S01]  /*43c0*/  IMAD.X R5, R9, 0x1, R3, P1 ;  /* 0x0000000109057824 */ /* 0x000fe200008e0603 */
[----:B------:R-:W-:-:S04]  /*43d0*/  CS2R R2, SRZ ;  /* 0x0000000000027805 */ /* 0x000fc8000001ff00 */
[----:B----4-:R1:W-:Y:S04]  /*43e0*/  STG.E desc[UR8][R4.64+0xc00], R15 ;  /* 0x000c000f04007986 */ /* 0x0103e8000c101908 */
[----:B0-----:R-:W4:Y:S01]  /*43f0*/  @!P0 LDG.E.64 R2, desc[UR8][R10.64] ;  /* 0x000000080a028981 */ /* 0x001f22000c1e1b00 */
[----:B------:R-:W-:Y:S02]  /*4400*/  VIADD R56, R56, 0x600 ;  /* 0x0000060038387836 */ /* 0x000fe40000000000 */
[----:B--2---:R-:W-:Y:S01]  /*4410*/  VIADD R0, R0, 0x1800 ;  /* 0x0000180000007836 */ /* 0x004fe20000000000 */
[----:B----4-:R-:W-:Y:S02]  /*4420*/  LEA R13, P1, R2, R19, 0x2 ;  /* 0x00000013020d7211 */ /* 0x010fe400078210ff */
[----:B------:R-:W-:-:S02]  /*4430*/  IADD3 R19, P2, PT, R19, 0x1800, RZ ;  /* 0x0000180013137810 */ /* 0x000fc40007f5e0ff */
[----:B------:R-:W-:Y:S02]  /*4440*/  LEA.HI.X R3, R2, R21, R3, 0x2, P1 ;  /* 0x0000001502037211 */ /* 0x000fe400008f1403 */
[----:B------:R-:W-:Y:S01]  /*4450*/  IADD3 R2, P1, PT, R8, R13, RZ ;  /* 0x0000000d08027210 */ /* 0x000fe20007f3e0ff */
[----:B------:R-:W-:-:S04]  /*4460*/  IMAD.X R21, RZ, RZ, R21, P2 ;  /* 0x000000ffff157224 */ /* 0x000fc800010e0615 */
[----:B------:R-:W-:Y:S01]  /*4470*/  IMAD.X R3, R9, 0x1, R3, P1 ;  /* 0x0000000109037824 */ /* 0x000fe200008e0603 */
[----:B------:R-:W-:-:S04]  /*4480*/  ISETP.GE.AND P1, PT, R56, R69, PT ;  /* 0x000000453800720c */ /* 0x000fc80003f26270 */
[----:B---3--:R1:W-:Y:S09]  /*4490*/  STG.E desc[UR8][R2.64+0x1200], R7 ;  /* 0x0012000702007986 */ /* 0x0083f2000c101908 */
[----:B------:R-:W-:Y:S05]  /*44a0*/  @!P1 BRA `(.L_x_91) ;  /* 0xfffffffc00549947 */ /* 0x000fea000383ffff */
[----:B------:R-:W-:Y:S05]  /*44b0*/  EXIT ;  /* 0x000000000000794d */ /* 0x000fea0003800000 */
.L_x_1:
        /* <DEDUP_REMOVED lines=10> */
[--C-:B------:R-:W-:Y:S02]  /*4560*/  IADD3 R3, P0, P1, R3, UR4, R4.reuse ;  /* 0x0000000403037c10 */ /* 0x100fe4000f91e004 */
[----:B------:R-:W-:-:S04]  /*4570*/  SHF.R.S32.HI R4, RZ, 0x1f, R4 ;  /* 0x0000001fff047819 */ /* 0x000fc80000011404 */
[----:B------:R-:W-:Y:S02]  /*4580*/  IADD3.X R4, PT, PT, RZ, UR5, R4, P0, P1 ;  /* 0x00000005ff047c10 */ /* 0x000fe400087e2404 */
        /* <DEDUP_REMOVED lines=29> */
[----:B--2---:R-:W-:Y:S04]  /*4760*/  STS [R21], R4 ;  /* 0x0000000415007388 */ /* 0x004fe80000000800 */
[----:B---3--:R0:W-:Y:S04]  /*4770*/  STS [R21+0x80], R5 ;  /* 0x0000800515007388 */ /* 0x0081e80000000800 */
[----:B----4-:R-:W-:Y:S04]  /*4780*/  STS [R21+0x100], R6 ;  /* 0x0001000615007388 */ /* 0x010fe80000000800 */
[----:B-----5:R-:W-:Y:S01]  /*4790*/  STS [R21+0x180], R7 ;  /* 0x0001800715007388 */ /* 0x020fe20000000800 */
[----:B0-----:R-:W0:Y:S03]  /*47a0*/  LDC R5, c[0x0][0x3a8] ;  /* 0x0000ea00ff057b82 */ /* 0x001e260000000800 */
        /* <DEDUP_REMOVED lines=61> */
.L_x_93:
[----:B------:R-:W-:Y:S05]  /*4b80*/  BSYNC.RECONVERGENT B0 ;  /* 0x0000000000007941 */ /* 0x000fea0003800200 */
.L_x_92:
        /* <DEDUP_REMOVED lines=28> */
.L_x_95:
[----:B------:R-:W-:Y:S05]  /*4d50*/  BSYNC.RECONVERGENT B0 ;  /* 0x0000000000007941 */ /* 0x000fea0003800200 */
.L_x_94:
        /* <DEDUP_REMOVED lines=28> */
.L_x_97:
[----:B------:R-:W-:Y:S05]  /*4f20*/  BSYNC.RECONVERGENT B0 ;  /* 0x0000000000007941 */ /* 0x000fea0003800200 */
.L_x_96:
        /* <DEDUP_REMOVED lines=28> */
.L_x_99:
[----:B------:R-:W-:Y:S05]  /*50f0*/  BSYNC.RECONVERGENT B0 ;  /* 0x0000000000007941 */ /* 0x000fea0003800200 */
.L_x_98:
        /* <DEDUP_REMOVED lines=28> */
.L_x_101:
[----:B------:R-:W-:Y:S05]  /*52c0*/  BSYNC.RECONVERGENT B0 ;  /* 0x0000000000007941 */ /* 0x000fea0003800200 */
.L_x_100:
        /* <DEDUP_REMOVED lines=28> */
.L_x_103:
[----:B------:R-:W-:Y:S05]  /*5490*/  BSYNC.RECONVERGENT B0 ;  /* 0x0000000000007941 */ /* 0x000fea0003800200 */
.L_x_102:
        /* <DEDUP_REMOVED lines=28> */
.L_x_105:
[----:B------:R-:W-:Y:S05]  /*5660*/  BSYNC.RECONVERGENT B0 ;  /* 0x0000000000007941 */ /* 0x000fea0003800200 */
.L_x_104:
        /* <DEDUP_REMOVED lines=28> */
.L_x_107:
[----:B------:R-:W-:Y:S05]  /*5830*/  BSYNC.RECONVERGENT B0 ;  /* 0x0000000000007941 */ /* 0x000fea0003800200 */
.L_x_106:
        /* <DEDUP_REMOVED lines=28> */
.L_x_109:
[----:B------:R-:W-:Y:S05]  /*5a00*/  BSYNC.RECONVERGENT B0 ;  /* 0x0000000000007941 */ /* 0x000fea0003800200 */
.L_x_108:
        /* <DEDUP_REMOVED lines=28> */
.L_x_111:
[----:B------:R-:W-:Y:S05]  /*5bd0*/  BSYNC.RECONVERGENT B0 ;  /* 0x0000000000007941 */ /* 0x000fea0003800200 */
.L_x_110:
        /* <DEDUP_REMOVED lines=28> */
.L_x_113:
[----:B------:R-:W-:Y:S05]  /*5da0*/  BSYNC.RECONVERGENT B0 ;  /* 0x0000000000007941 */ /* 0x000fea0003800200 */
.L_x_112:
        /* <DEDUP_REMOVED lines=28> */
.L_x_115:
[----:B------:R-:W-:Y:S05]  /*5f70*/  BSYNC.RECONVERGENT B0 ;  /* 0x0000000000007941 */ /* 0x000fea0003800200 */
.L_x_114:
        /* <DEDUP_REMOVED lines=32> */
.L_x_117:
[----:B------:R-:W-:Y:S05]  /*6180*/  BSYNC.RECONVERGENT B0 ;  /* 0x0000000000007941 */ /* 0x000fea0003800200 */
.L_x_116:
        /* <DEDUP_REMOVED lines=26> */
.L_x_119:
[----:B------:R-:W-:Y:S05]  /*6330*/  BSYNC.RECONVERGENT B0 ;  /* 0x0000000000007941 */ /* 0x000fea0003800200 */
.L_x_118:
        /* <DEDUP_REMOVED lines=26> */
.L_x_121:
[----:B------:R-:W-:Y:S05]  /*64e0*/  BSYNC.RECONVERGENT B0 ;  /* 0x0000000000007941 */ /* 0x000fea0003800200 */
.L_x_120:
        /* <DEDUP_REMOVED lines=26> */
.L_x_123:
[----:B------:R-:W-:Y:S05]  /*6690*/  BSYNC.RECONVERGENT B0 ;  /* 0x0000000000007941 */ /* 0x000fea0003800200 */
.L_x_122:
        /* <DEDUP_REMOVED lines=26> */
.L_x_125:
[----:B------:R-:W-:Y:S05]  /*6840*/  BSYNC.RECONVERGENT B0 ;  /* 0x0000000000007941 */ /* 0x000fea0003800200 */
.L_x_124:
[----:B-1----:R-:W-:Y:S01]  /*6850*/  IADD3 R2, PT, PT, R30, R31, R50 ;  /* 0x0000001f1e027210 */ /* 0x002fe20007ffe032 */
[----:B------:R-:W-:Y:S01]  /*6860*/  BAR.SYNC.DEFER_BLOCKING 0x0 ;  /* 0x0000000000007b1d */ /* 0x000fe20000010000 */
[C---:B------:R-:W-:Y:S02]  /*6870*/  ISETP.NE.AND P1, PT, R49.reuse, 0x1f, PT ;  /* 0x0000001f3100780c */ /* 0x040fe40003f25270 */
[----:B------:R-:W-:Y:S02]  /*6880*/  IADD3 R2, PT, PT, R28, R29, R2 ;  /* 0x0000001d1c027210 */ /* 0x000fe40007ffe002 */
[----:B------:R-:W-:Y:S02]  /*6890*/  ISETP.NE.AND P2, PT, R49, RZ, PT ;  /* 0x000000ff3100720c */ /* 0x000fe40003f45270 */
[----:B------:R-:W-:-:S04]  /*68a0*/  IADD3 R2, PT, PT, R26, R27, R2 ;  /* 0x0000001b1a027210 */ /* 0x000fc80007ffe002 */
[----:B------:R-:W-:-:S03]  /*68b0*/  IADD3 R2, PT, PT, R24, R25, R2 ;  /* 0x0000001918027210 */ /* 0x000fc60007ffe002 */
[----:B------:R-:W-:Y:S02]  /*68c0*/  @!P1 LEA R53, R52, UR4, 0x2 ;  /* 0x0000000434359c11 */ /* 0x000fe4000f8e10ff */
[----:B------:R-:W-:-:S04]  /*68d0*/  IADD3 R2, PT, PT, R22, R23, R2 ;  /* 0x0000001716027210 */ /* 0x000fc80007ffe002 */
[----:B------:R-:W-:-:S04]  /*68e0*/  IADD3 R2, PT, PT, R16, R21, R2 ;  /* 0x0000001510027210 */ /* 0x000fc80007ffe002 */
[----:B------:R-:W-:-:S04]  /*68f0*/  IADD3 R2, PT, PT, R19, R20, R2 ;  /* 0x0000001413027210 */ /* 0x000fc80007ffe002 */
[----:B------:R-:W-:-:S05]  /*6900*/  IADD3 R55, PT, PT, R17, R18, R2 ;  /* 0x0000001211377210 */ /* 0x000fca0007ffe002 */
        /* <DEDUP_REMOVED lines=11> */
[----:B------:R-:W-:Y:S01]  /*69c0*/  @!P1 STS [R53], R54 ;  /* 0x0000003635009388 */ /* 0x000fe20000000800 */
[----:B------:R-:W-:Y:S01]  /*69d0*/  BAR.SYNC.DEFER_BLOCKING 0x0 ;  /* 0x0000000000007b1d */ /* 0x000fe20000010000 */
[----:B------:R-:W-:-:S05]  /*69e0*/  ISETP.NE.AND P1, PT, R52, 0x9, PT ;  /* 0x000000093400780c */ /* 0x000fca0003f25270 */
[----:B------:R-:W0:Y:S04]  /*69f0*/  LDS.128 R4, [UR4] ;  /* 0x00000004ff047984 */ /* 0x000e280008000c00 */
[----:B------:R-:W1:Y:S04]  /*6a00*/  LDS.128 R8, [UR4+0x10] ;  /* 0x00001004ff087984 */ /* 0x000e680008000c00 */
[----:B------:R-:W2:Y:S01]  /*6a10*/  LDS.128 R12, [UR4+0x20] ;  /* 0x00002004ff0c7984 */ /* 0x000ea20008000c00 */
[----:B0-----:R-:W-:-:S04]  /*6a20*/  IMAD.IADD R5, R4, 0x1, R5 ;  /* 0x0000000104057824 */ /* 0x001fc800078e0205 */
[----:B------:R-:W-:Y:S01]  /*6a30*/  IMAD.IADD R6, R6, 0x1, R5 ;  /* 0x0000000106067824 */ /* 0x000fe200078e0205 */
[----:B------:R-:W-:Y:S02]  /*6a40*/  SEL R4, R5, R4, !P0 ;  /* 0x0000000405047207 */ /* 0x000fe40004000000 */
[----:B------:R-:W-:Y:S01]  /*6a50*/  ISETP.NE.AND P0, PT, R52, 0x3, PT ;  /* 0x000000033400780c */ /* 0x000fe20003f05270 */
[----:B------:R-:W-:-:S03]  /*6a60*/  IMAD.IADD R7, R7, 0x1, R6 ;  /* 0x0000000107077824 */ /* 0x000fc600078e0206 */
[----:B------:R-:W-:Y:S01]  /*6a70*/  SEL R4, R6, R4, !P0 ;  /* 0x0000000406047207 */ /* 0x000fe20004000000 */
[----:B-1----:R-:W-:Y:S01]  /*6a80*/  IMAD.IADD R8, R7, 0x1, R8 ;  /* 0x0000000107087824 */ /* 0x002fe200078e0208 */
[----:B------:R-:W-:-:S03]  /*6a90*/  ISETP.NE.AND P0, PT, R52, 0x4, PT ;  /* 0x000000043400780c */ /* 0x000fc60003f05270 */
[----:B------:R-:W-:Y:S01]  /*6aa0*/  IMAD.IADD R9, R9, 0x1, R8 ;  /* 0x0000000109097824 */ /* 0x000fe200078e0208 */
[----:B------:R-:W-:Y:S02]  /*6ab0*/  SEL R4, R7, R4, !P0 ;  /* 0x0000000407047207 */ /* 0x000fe40004000000 */
[----:B------:R-:W-:Y:S01]  /*6ac0*/  ISETP.NE.AND P0, PT, R52, 0x5, PT ;  /* 0x000000053400780c */ /* 0x000fe20003f05270 */
[----:B------:R-:W-:-:S03]  /*6ad0*/  IMAD.IADD R10, R10, 0x1, R9 ;  /* 0x000000010a0a7824 */ /* 0x000fc600078e0209 */
[----:B------:R-:W-:Y:S01]  /*6ae0*/  SEL R4, R8, R4, !P0 ;  /* 0x0000000408047207 */ /* 0x000fe20004000000 */
[----:B------:R-:W-:Y:S01]  /*6af0*/  IMAD.IADD R11, R11, 0x1, R10 ;  /* 0x000000010b0b7824 */ /* 0x000fe200078e020a */
[----:B------:R-:W-:-:S03]  /*6b00*/  ISETP.NE.AND P0, PT, R52, 0x6, PT ;  /* 0x000000063400780c */ /* 0x000fc60003f05270 */
[----:B--2---:R-:W-:Y:S01]  /*6b10*/  IMAD.IADD R12, R11, 0x1, R12 ;  /* 0x000000010b0c7824 */ /* 0x004fe200078e020c */
[----:B------:R-:W-:Y:S02]  /*6b20*/  SEL R4, R9, R4, !P0 ;  /* 0x0000000409047207 */ /* 0x000fe40004000000 */
[----:B------:R-:W-:Y:S01]  /*6b30*/  ISETP.NE.AND P0, PT, R52, 0x7, PT ;  /* 0x000000073400780c */ /* 0x000fe20003f05270 */
[----:B------:R-:W-:Y:S02]  /*6b40*/  IMAD.IADD R3, R13, 0x1, R12 ;  /* 0x000000010d037824 */ /* 0x000fe400078e020c */
[----:B------:R-:W-:Y:S01]  /*6b50*/  IMAD.IADD R13, R54, 0x1, -R55 ;  /* 0x00000001360d7824 */ /* 0x000fe200078e0a37 */
[----:B------:R-:W-:Y:S01]  /*6b60*/  SEL R4, R10, R4, !P0 ;  /* 0x000000040a047207 */ /* 0x000fe20004000000 */
[----:B------:R-:W-:Y:S01]  /*6b70*/  IMAD.IADD R14, R14, 0x1, R3 ;  /* 0x000000010e0e7824 */ /* 0x000fe200078e0203 */
[----:B------:R-:W-:-:S03]  /*6b80*/  ISETP.NE.AND P0, PT, R52, 0x8, PT ;  /* 0x000000083400780c */ /* 0x000fc60003f05270 */
[----:B------:R-:W-:Y:S01]  /*6b90*/  IMAD.IADD R15, R15, 0x1, R14 ;  /* 0x000000010f0f7824 */ /* 0x000fe200078e020e */
[----:B------:R-:W-:Y:S02]  /*6ba0*/  SEL R4, R11, R4, !P0 ;  /* 0x000000040b047207 */ /* 0x000fe40004000000 */
[----:B------:R-:W-:Y:S02]  /*6bb0*/  ISETP.NE.AND P0, PT, R52, 0xa, PT ;  /* 0x0000000a3400780c */ /* 0x000fe40003f05270 */
[----:B------:R-:W-:Y:S02]  /*6bc0*/  SEL R4, R12, R4, !P1 ;  /* 0x000000040c047207 */ /* 0x000fe40004800000 */
[----:B------:R-:W-:Y:S02]  /*6bd0*/  ISETP.NE.AND P1, PT, R52, 0xb, PT ;  /* 0x0000000b3400780c */ /* 0x000fe40003f25270 */
[----:B------:R-:W-:Y:S02]  /*6be0*/  SEL R4, R3, R4, !P0 ;  /* 0x0000000403047207 */ /* 0x000fe40004000000 */
[----:B------:R-:W-:-:S02]  /*6bf0*/  ISETP.GT.U32.AND P0, PT, R0, 0x1f, PT ;  /* 0x0000001f0000780c */ /* 0x000fc40003f04070 */
[----:B------:R-:W-:Y:S02]  /*6c00*/  SEL R3, R13, RZ, P2 ;  /* 0x000000ff0d037207 */ /* 0x000fe40001000000 */
[----:B------:R-:W-:Y:S02]  /*6c10*/  SEL R4, R14, R4, !P1 ;  /* 0x000000040e047207 */ /* 0x000fe40004800000 */
[----:B------:R-:W-:-:S03]  /*6c20*/  ISETP.GE.U32.AND P1, PT, R0, 0x20, PT ;  /* 0x000000200000780c */ /* 0x000fc60003f26070 */
[----:B------:R-:W-:-:S05]  /*6c30*/  IMAD.IADD R4, R4, 0x1, R3 ;  /* 0x0000000104047824 */ /* 0x000fca00078e0203 */
[----:B------:R-:W-:Y:S01]  /*6c40*/  SEL R13, R13, R4, !P1 ;  /* 0x000000040d0d7207 */ /* 0x000fe20004800000 */
[----:B------:R-:W-:Y:S06]  /*6c50*/  @P0 BRA `(.L_x_126) ;  /* 0x0000000800540947 */ /* 0x000fec0003800000 */
[----:B------:R-:W0:Y:S01]  /*6c60*/  LDC.64 R6, c[0x0][0x3a0] ;  /* 0x0000e800ff067b82 */ /* 0x000e220000000a00 */
[----:B------:R-:W-:-:S07]  /*6c70*/  ISETP.NE.AND P1, PT, R0, RZ, PT ;  /* 0x000000ff0000720c */ /* 0x000fce0003f25270 */
[----:B------:R-:W1:Y:S06]  /*6c80*/  LDC R4, c[0x0][0x370] ;  /* 0x0000dc00ff047b82 */ /* 0x000e6c0000000800 */
[----:B------:R-:W-:Y:S01]  /*6c90*/  @!P1 IMAD.MOV.U32 R14, RZ, RZ, 0x64 ;  /* 0x00000064ff0e9424 */ /* 0x000fe200078e00ff */
[----:B------:R2:W-:Y:S01]  /*6ca0*/  @!P1 STS [UR4+0x4c], R15 ;  /* 0x00004c0fff009988 */ /* 0x0005e20008000804 */
[----:B0-----:R-:W-:-:S05]  /*6cb0*/  IMAD.WIDE R2, R51, 0x8, R6 ;  /* 0x0000000833027825 */ /* 0x001fca00078e0206 */
[----:B------:R2:W-:Y:S01]  /*6cc0*/  @!P1 ST.E.64.STRONG.GPU desc[UR8][R2.64+0x100], R14 ;  /* 0x0001000e02009985 */ /* 0x0005e2000c10fb08 */
[----:B-1----:R-:W-:Y:S02]  /*6cd0*/  ISETP.GT.U32.AND P2, PT, R4, 0x1f3, PT ;  /* 0x000001f30400780c */ /* 0x002fe40003f44070 */
[----:B------:R-:W-:-:S05]  /*6ce0*/  LOP3.LUT R4, RZ, R0, RZ, 0x33, !PT ;  /* 0x00000000ff047212 */ /* 0x000fca00078e33ff */
[----:B------:R-:W-:-:S06]  /*6cf0*/  IMAD.IADD R5, R51, 0x1, R4 ;  /* 0x0000000133057824 */ /* 0x000fcc00078e0204 */
[----:B--2---:R-:W-:Y:S05]  /*6d00*/  @P2 BRA `(.L_x_127) ;  /* 0x0000000000082947 */ /* 0x004fea0003800000 */
[----:B------:R0:W-:Y:S06]  /*6d10*/  MEMBAR.SC.CTA ;  /* 0x0000000000007992 */ /* 0x0001ec0000000000 */
[----:B0-----:R-:W-:Y:S05]  /*6d20*/  BRA `(.L_x_128) ;  /* 0x0000000000087947 */ /* 0x001fea0003800000 */
.L_x_127:
[----:B------:R-:W-:Y:S05]  /*6d30*/  NANOSLEEP 0x47e ;  /* 0x0000047e0000795d */ /* 0x000fea0003800000 */
[----:B------:R-:W-:Y:S01]  /*6d40*/  NOP ;  /* 0x0000000000007918 */ /* 0x000fe20000000000 */
.L_x_128:
[----:B------:R-:W-:-:S05]  /*6d50*/  IMAD.WIDE R6, R5, 0x8, R6 ;  /* 0x0000000805067825 */ /* 0x000fca00078e0206 */
[----:B------:R-:W2:Y:S01]  /*6d60*/  LD.E.64.STRONG.GPU R4, desc[UR8][R6.64+0x100] ;  /* 0x0001000806047980 */ /* 0x000ea2000c10fb00 */
[----:B------:R-:W-:Y:S01]  /*6d70*/  UMOV UR5, 0xffffffff ;  /* 0xffffffff00057882 */ /* 0x000fe20000000000 */
[----:B--2---:R-:W-:Y:S02]  /*6d80*/  ISETP.NE.AND P0, PT, R4, 0x63, PT ;  /* 0x000000630400780c */ /* 0x004fe40003f05270 */
[----:B------:R-:W-:Y:S11]  /*6d90*/  BRA.DIV UR5, `(.L_x_129) ;  /* 0x000000c205807947 */ /* 0x000ff6000b800000 */
[----:B------:R-:W-:-:S13]  /*6da0*/  VOTE.ANY P0, !P0 ;  /* 0x0000000000ff7806 */ /* 0x000fda0004000100 */
.L_x_404:
[----:B------:R-:W-:Y:S05]  /*6db0*/  @!P0 BRA `(.L_x_130) ;  /* 0x0000000000308947 */ /* 0x000fea0003800000 */
.L_x_134:
[----:B------:R-:W-:Y:S05]  /*6dc0*/  YIELD ;  /* 0x0000000000007946 */ /* 0x000fea0003800000 */
[----:B------:R-:W-:Y:S05]  /*6dd0*/  @P2 BRA `(.L_x_131) ;  /* 0x0000000000082947 */ /* 0x000fea0003800000 */
[----:B------:R0:W-:Y:S06]  /*6de0*/  MEMBAR.SC.CTA ;  /* 0x0000000000007992 */ /* 0x0001ec0000000000 */
[----:B0-----:R-:W-:Y:S05]  /*6df0*/  BRA `(.L_x_132) ;  /* 0x0000000000087947 */ /* 0x001fea0003800000 */
.L_x_131:
[----:B------:R-:W-:Y:S05]  /*6e00*/  NANOSLEEP 0x4c ;  /* 0x0000004c0000795d */ /* 0x000fea0003800000 */
[----:B------:R-:W-:Y:S01]  /*6e10*/  NOP ;  /* 0x0000000000007918 */ /* 0x000fe20000000000 */
.L_x_132:
[----:B------:R-:W2:Y:S01]  /*6e20*/  LD.E.64.STRONG.GPU R4, desc[UR8][R6.64+0x100] ;  /* 0x0001000806047980 */ /* 0x000ea2000c10fb00 */
[----:B------:R-:W-:Y:S01]  /*6e30*/  UMOV UR5, 0xffffffff ;  /* 0xffffffff00057882 */ /* 0x000fe20000000000 */
[----:B--2---:R-:W-:Y:S02]  /*6e40*/  ISETP.NE.AND P0, PT, R4, 0x63, PT ;  /* 0x000000630400780c */ /* 0x004fe40003f05270 */
[----:B------:R-:W-:Y:S11]  /*6e50*/  BRA.DIV UR5, `(.L_x_133) ;  /* 0x000000c205707947 */ /* 0x000ff6000b800000 */
[----:B------:R-:W-:-:S13]  /*6e60*/  VOTE.ANY P0, !P0 ;  /* 0x0000000000ff7806 */ /* 0x000fda0004000100 */
.L_x_407:
[----:B------:R-:W-:Y:S05]  /*6e70*/  @P0 BRA `(.L_x_134) ;  /* 0xfffffffc00d00947 */ /* 0x000fea000383ffff */
.L_x_130:
[----:B------:R-:W-:Y:S01]  /*6e80*/  LOP3.LUT R8, RZ, R0, RZ, 0x33, !PT ;  /* 0x00000000ff087212 */ /* 0x000fe200078e33ff */
[----:B------:R-:W-:Y:S01]  /*6e90*/  UMOV UR5, 0xffffffff ;  /* 0xffffffff00057882 */ /* 0x000fe20000000000 */
[----:B------:R-:W-:-:S03]  /*6ea0*/  ISETP.NE.AND P0, PT, R4, 0x65, PT ;  /* 0x000000650400780c */ /* 0x000fc60003f05270 */
[----:B------:R-:W-:Y:S01]  /*6eb0*/  IMAD.IADD R8, R51, 0x1, R8 ;  /* 0x0000000133087824 */ /* 0x000fe200078e0208 */
[----:B------:R-:W-:Y:S09]  /*6ec0*/  BRA.DIV UR5, `(.L_x_135) ;  /* 0x000000c205747947 */ /* 0x000ff2000b800000 */
[----:B------:R-:W0:Y:S01]  /*6ed0*/  S2R R14, SR_GEMASK ;  /* 0x00000000000e7919 */ /* 0x000e220000003c00 */
[----:B------:R-:W-:Y:S01]  /*6ee0*/  VOTE.ANY R10, PT, !P0 ;  /* 0x00000000000a7806 */ /* 0x000fe200040e0100 */
[C---:B------:R-:W-:Y:S02]  /*6ef0*/  VIADD R51, R49.reuse, 0x2 ;  /* 0x0000000231337836 */ /* 0x040fe40000000000 */
[C---:B------:R-:W-:Y:S02]  /*6f00*/  VIADD R52, R49.reuse, 0x4 ;  /* 0x0000000431347836 */ /* 0x040fe40000000000 */
[----:B------:R-:W-:Y:S01]  /*6f10*/  VIADD R9, R49, 0x10 ;  /* 0x0000001031097836 */ /* 0x000fe20000000000 */
[----:B0-----:R-:W-:-:S05]  /*6f20*/  LOP3.LUT R10, R10, 0x80000000, R14, 0xec, !PT ;  /* 0x800000000a0a7812 */ /* 0x001fca00078eec0e */
[----:B------:R-:W-:-:S05]  /*6f30*/  VIADD R7, R10, 0xffffffff ;  /* 0xffffffff0a077836 */ /* 0x000fca0000000000 */
[----:B------:R-:W-:-:S04]  /*6f40*/  LOP3.LUT R7, R10, R7, RZ, 0xc, !PT ;  /* 0x000000070a077212 */ /* 0x000fc800078e0cff */
[----:B------:R0:W1:Y:S02]  /*6f50*/  POPC R0, R7 ;  /* 0x0000000700007309 */ /* 0x0000640000000000 */
[C---:B0-----:R-:W-:Y:S01]  /*6f60*/  VIADD R7, R49.reuse, 0x8 ;  /* 0x0000000831077836 */ /* 0x041fe20000000000 */
[----:B-1----:R-:W0:Y:S01]  /*6f70*/  SHFL.DOWN PT, R12, R5, 0x1, R0 ;  /* 0x08200000050c7989 */ /* 0x002e2200000e0000 */
[-C--:B------:R-:W-:Y:S02]  /*6f80*/  ISETP.GE.AND P0, PT, R49, R0.reuse, PT ;  /* 0x000000003100720c */ /* 0x080fe40003f06270 */
[-C--:B------:R-:W-:Y:S02]  /*6f90*/  ISETP.GT.AND P2, PT, R9, R0.reuse, PT ;  /* 0x000000000900720c */ /* 0x080fe40003f44270 */
[----:B0-----:R-:W-:Y:S02]  /*6fa0*/  SEL R12, R12, RZ, !P0 ;  /* 0x000000ff0c0c7207 */ /* 0x001fe40004000000 */
[----:B------:R-:W-:-:S03]  /*6fb0*/  ISETP.GT.AND P0, PT, R51, R0, PT ;  /* 0x000000003300720c */ /* 0x000fc60003f04270 */
[----:B------:R-:W-:-:S05]  /*6fc0*/  IMAD.IADD R53, R12, 0x1, R5 ;  /* 0x000000010c357824 */ /* 0x000fca00078e0205 */
[----:B------:R-:W0:Y:S02]  /*6fd0*/  SHFL.DOWN PT, R12, R53, 0x2, R0 ;  /* 0x08400000350c7989 */ /* 0x000e2400000e0000 */
[----:B0-----:R-:W-:Y:S02]  /*6fe0*/  SEL R12, R12, RZ, !P0 ;  /* 0x000000ff0c0c7207 */ /* 0x001fe40004000000 */
[----:B------:R-:W-:-:S03]  /*6ff0*/  ISETP.GT.AND P0, PT, R52, R0, PT ;  /* 0x000000003400720c */ /* 0x000fc60003f04270 */
[----:B------:R-:W-:-:S05]  /*7000*/  IMAD.IADD R55, R53, 0x1, R12 ;  /* 0x0000000135377824 */ /* 0x000fca00078e020c */
[----:B------:R-:W0:Y:S02]  /*7010*/  SHFL.DOWN PT, R12, R55, 0x4, R0 ;  /* 0x08800000370c7989 */ /* 0x000e2400000e0000 */
[----:B0-----:R-:W-:Y:S02]  /*7020*/  SEL R12, R12, RZ, !P0 ;  /* 0x000000ff0c0c7207 */ /* 0x001fe40004000000 */
[----:B------:R-:W-:Y:S02]  /*7030*/  ISETP.GT.AND P0, PT, R7, R0, PT ;  /* 0x000000000700720c */ /* 0x000fe40003f04270 */
[----:B------:R-:W0:Y:S01]  /*7040*/  LDC.64 R6, c[0x0][0x3a0] ;  /* 0x0000e800ff067b82 */ /* 0x000e220000000a00 */
[----:B------:R-:W-:-:S05]  /*7050*/  IMAD.IADD R5, R55, 0x1, R12 ;  /* 0x0000000137057824 */ /* 0x000fca00078e020c */
[----:B------:R-:W1:Y:S01]  /*7060*/  SHFL.DOWN PT, R12, R5, 0x8, R0 ;  /* 0x09000000050c7989 */ /* 0x000e6200000e0000 */
[----:B0-----:R-:W-:-:S05]  /*7070*/  IADD3 R6, P3, PT, R6, 0x100, RZ ;  /* 0x0000010006067810 */ /* 0x001fca0007f7e0ff */
[----:B------:R-:W-:Y:S01]  /*7080*/  IMAD.X R7, RZ, RZ, R7, P3 ;  /* 0x000000ffff077224 */ /* 0x000fe200018e0607 */
[----:B-1----:R-:W-:Y:S02]  /*7090*/  SEL R12, R12, RZ, !P0 ;  /* 0x000000ff0c0c7207 */ /* 0x002fe40004000000 */
[----:B------:R-:W-:-:S03]  /*70a0*/  ISETP.NE.AND P0, PT, R4, 0x65, PT ;  /* 0x000000650400780c */ /* 0x000fc60003f05270 */
[----:B------:R-:W-:-:S05]  /*70b0*/  IMAD.IADD R53, R5, 0x1, R12 ;  /* 0x0000000105357824 */ /* 0x000fca00078e020c */
[----:B------:R-:W0:Y:S05]  /*70c0*/  SHFL.DOWN PT, R12, R53, 0x10, R0 ;  /* 0x0a000000350c7989 */ /* 0x000e2a00000e0000 */
[----:B------:R-:W-:Y:S02]  /*70d0*/  VOTE.ALL P0, P0 ;  /* 0x0000000000ff7806 */ /* 0x000fe40000000000 */
[----:B0-----:R-:W-:-:S05]  /*70e0*/  SEL R12, R12, RZ, !P2 ;  /* 0x000000ff0c0c7207 */ /* 0x001fca0005000000 */
[----:B------:R-:W-:-:S07]  /*70f0*/  IMAD.IADD R54, R53, 0x1, R12 ;  /* 0x0000000135367824 */ /* 0x000fce00078e020c */
.L_x_416:
[----:B------:R-:W-:Y:S05]  /*7100*/  @!P0 BRA `(.L_x_136) ;  /* 0x0000000000ec8947 */ /* 0x000fea0003800000 */
[----:B------:R-:W-:-:S07]  /*7110*/  IMAD.MOV.U32 R53, RZ, RZ, R8 ;  /* 0x000000ffff357224 */ /* 0x000fce00078e0008 */
.L_x_144:
[----:B------:R-:W-:Y:S02]  /*7120*/  IMAD.MOV.U32 R4, RZ, RZ, R6 ;  /* 0x000000ffff047224 */ /* 0x000fe400078e0006 */
[----:B------:R-:W-:Y:S02]  /*7130*/  IMAD.MOV.U32 R5, RZ, RZ, R7 ;  /* 0x000000ffff057224 */ /* 0x000fe400078e0007 */
[----:B------:R-:W-:-:S05]  /*7140*/  IMAD.WIDE R4, R53, 0x8, R4 ;  /* 0x0000000835047825 */ /* 0x000fca00078e0204 */
[----:B------:R-:W2:Y:S01]  /*7150*/  LD.E.64.STRONG.GPU R8, desc[UR8][R4.64+-0x100] ;  /* 0xffff000804087980 */ /* 0x000ea2000c10fb00 */
[----:B------:R-:W-:Y:S05]  /*7160*/  YIELD ;  /* 0x0000000000007946 */ /* 0x000fea0003800000 */
[----:B------:R-:W-:Y:S01]  /*7170*/  UMOV UR5, 0xffffffff ;  /* 0xffffffff00057882 */ /* 0x000fe20000000000 */
[----:B--2---:R-:W-:Y:S02]  /*7180*/  ISETP.NE.AND P0, PT, R8, 0x63, PT ;  /* 0x000000630800780c */ /* 0x004fe40003f05270 */
[----:B------:R-:W-:Y:S11]  /*7190*/  BRA.DIV UR5, `(.L_x_137) ;  /* 0x000000c205c47947 */ /* 0x000ff6000b800000 */
[----:B------:R-:W-:-:S13]  /*71a0*/  VOTE.ANY P0, !P0 ;  /* 0x0000000000ff7806 */ /* 0x000fda0004000100 */
.L_x_419:
[----:B------:R-:W-:Y:S05]  /*71b0*/  @!P0 BRA `(.L_x_138) ;  /* 0x0000000000388947 */ /* 0x000fea0003800000 */
.L_x_142:
[----:B------:R-:W-:Y:S05]  /*71c0*/  YIELD ;  /* 0x0000000000007946 */ /* 0x000fea0003800000 */
[----:B------:R-:W0:Y:S02]  /*71d0*/  LDCU UR5, c[0x0][0x370] ;  /* 0x00006e00ff0577ac */ /* 0x000e240008000800 */
[----:B0-----:R-:W-:-:S09]  /*71e0*/  UISETP.GT.U32.AND UP0, UPT, UR5, 0x1f3, UPT ;  /* 0x000001f30500788c */ /* 0x001fd2000bf04070 */
[----:B------:R-:W-:Y:S05]  /*71f0*/  BRA.U UP0, `(.L_x_139) ;  /* 0x0000000100087547 */ /* 0x000fea000b800000 */
[----:B------:R0:W-:Y:S06]  /*7200*/  MEMBAR.SC.CTA ;  /* 0x0000000000007992 */ /* 0x0001ec0000000000 */
[----:B0-----:R-:W-:Y:S05]  /*7210*/  BRA `(.L_x_140) ;  /* 0x0000000000087947 */ /* 0x001fea0003800000 */
.L_x_139:
[----:B------:R-:W-:Y:S05]  /*7220*/  NANOSLEEP 0x4c ;  /* 0x0000004c0000795d */ /* 0x000fea0003800000 */
[----:B------:R-:W-:Y:S01]  /*7230*/  NOP ;  /* 0x0000000000007918 */ /* 0x000fe20000000000 */
.L_x_140:
[----:B------:R-:W2:Y:S01]  /*7240*/  LD.E.64.STRONG.GPU R8, desc[UR8][R4.64+-0x100] ;  /* 0xffff000804087980 */ /* 0x000ea2000c10fb00 */
[----:B------:R-:W-:Y:S01]  /*7250*/  UMOV UR5, 0xffffffff ;  /* 0xffffffff00057882 */ /* 0x000fe20000000000 */
[----:B--2---:R-:W-:Y:S02]  /*7260*/  ISETP.NE.AND P0, PT, R8, 0x63, PT ;  /* 0x000000630800780c */ /* 0x004fe40003f05270 */
[----:B------:R-:W-:Y:S11]  /*7270*/  BRA.DIV UR5, `(.L_x_141) ;  /* 0x000000c205ac7947 */ /* 0x000ff6000b800000 */
[----:B------:R-:W-:-:S13]  /*7280*/  VOTE.ANY P0, !P0 ;  /* 0x0000000000ff7806 */ /* 0x000fda0004000100 */
.L_x_422:
[----:B------:R-:W-:Y:S05]  /*7290*/  @P0 BRA `(.L_x_142) ;  /* 0xfffffffc00c80947 */ /* 0x000fea000383ffff */
.L_x_138:
[----:B------:R-:W-:Y:S01]  /*72a0*/  UMOV UR5, 0xffffffff ;  /* 0xffffffff00057882 */ /* 0x000fe20000000000 */
[----:B------:R-:W-:Y:S02]  /*72b0*/  ISETP.NE.AND P0, PT, R8, 0x65, PT ;  /* 0x000000650800780c */ /* 0x000fe40003f05270 */
[----:B------:R-:W-:Y:S11]  /*72c0*/  BRA.DIV UR5, `(.L_x_143) ;  /* 0x000000c205b87947 */ /* 0x000ff6000b800000 */
[----:B------:R-:W-:Y:S01]  /*72d0*/  VOTE.ANY R10, PT, !P0 ;  /* 0x00000000000a7806 */ /* 0x000fe200040e0100 */
[----:B------:R-:W-:-:S03]  /*72e0*/  VIADD R53, R53, 0xffffffe0 ;  /* 0xffffffe035357836 */ /* 0x000fc60000000000 */
[----:B------:R-:W-:-:S05]  /*72f0*/  LOP3.LUT R10, R10, 0x80000000, R14, 0xec, !PT ;  /* 0x800000000a0a7812 */ /* 0x000fca00078eec0e */
[----:B------:R-:W-:-:S05]  /*7300*/  VIADD R5, R10, 0xffffffff ;  /* 0xffffffff0a057836 */ /* 0x000fca0000000000 */
[----:B------:R-:W-:-:S04]  /*7310*/  LOP3.LUT R5, R10, R5, RZ, 0xc, !PT ;  /* 0x000000050a057212 */ /* 0x000fc800078e0cff */
[----:B------:R-:W0:Y:S02]  /*7320*/  POPC R0, R5 ;  /* 0x0000000500007309 */ /* 0x000e240000000000 */
[----:B0-----:R-:W0:Y:S01]  /*7330*/  SHFL.DOWN PT, R12, R9, 0x1, R0 ;  /* 0x08200000090c7989 */ /* 0x001e2200000e0000 */
[----:B------:R-:W-:-:S04]  /*7340*/  ISETP.GE.AND P0, PT, R49, R0, PT ;  /* 0x000000003100720c */ /* 0x000fc80003f06270 */
[----:B0-----:R-:W-:Y:S02]  /*7350*/  SEL R12, R12, RZ, !P0 ;  /* 0x000000ff0c0c7207 */ /* 0x001fe40004000000 */
[----:B------:R-:W-:-:S03]  /*7360*/  ISETP.GT.AND P0, PT, R51, R0, PT ;  /* 0x000000003300720c */ /* 0x000fc60003f04270 */
[----:B------:R-:W-:Y:S02]  /*7370*/  IMAD.IADD R55, R12, 0x1, R9 ;  /* 0x000000010c377824 */ /* 0x000fe400078e0209 */
[----:B------:R-:W-:-:S03]  /*7380*/  VIADD R9, R49, 0x8 ;  /* 0x0000000831097836 */ /* 0x000fc60000000000 */
[----:B------:R-:W0:Y:S02]  /*7390*/  SHFL.DOWN PT, R12, R55, 0x2, R0 ;  /* 0x08400000370c7989 */ /* 0x000e2400000e0000 */
[----:B0-----:R-:W-:Y:S02]  /*73a0*/  SEL R12, R12, RZ, !P0 ;  /* 0x000000ff0c0c7207 */ /* 0x001fe40004000000 */
[----:B------:R-:W-:-:S03]  /*73b0*/  ISETP.GT.AND P0, PT, R52, R0, PT ;  /* 0x000000003400720c */ /* 0x000fc60003f04270 */
[----:B------:R-:W-:-:S05]  /*73c0*/  IMAD.IADD R57, R55, 0x1, R12 ;  /* 0x0000000137397824 */ /* 0x000fca00078e020c */
[----:B------:R-:W0:Y:S02]  /*73d0*/  SHFL.DOWN PT, R12, R57, 0x4, R0 ;  /* 0x08800000390c7989 */ /* 0x000e2400000e0000 */
[----:B0-----:R-:W-:Y:S02]  /*73e0*/  SEL R12, R12, RZ, !P0 ;  /* 0x000000ff0c0c7207 */ /* 0x001fe40004000000 */
[----:B------:R-:W-:Y:S01]  /*73f0*/  ISETP.GT.AND P0, PT, R9, R0, PT ;  /* 0x000000000900720c */ /* 0x000fe20003f04270 */
[----:B------:R-:W-:Y:S02]  /*7400*/  VIADD R9, R49, 0x10 ;  /* 0x0000001031097836 */ /* 0x000fe40000000000 */
[----:B------:R-:W-:-:S03]  /*7410*/  IMAD.IADD R5, R57, 0x1, R12 ;  /* 0x0000000139057824 */ /* 0x000fc600078e020c */
[----:B------:R-:W-:Y:S02]  /*7420*/  ISETP.GT.AND P2, PT, R9, R0, PT ;  /* 0x000000000900720c */ /* 0x000fe40003f44270 */
[----:B------:R-:W0:Y:S02]  /*7430*/  SHFL.DOWN PT, R12, R5, 0x8, R0 ;  /* 0x09000000050c7989 */ /* 0x000e2400000e0000 */
[----:B0-----:R-:W-:Y:S02]  /*7440*/  SEL R12, R12, RZ, !P0 ;  /* 0x000000ff0c0c7207 */ /* 0x001fe40004000000 */
[----:B------:R-:W-:-:S03]  /*7450*/  ISETP.NE.AND P0, PT, R8, 0x65, PT ;  /* 0x000000650800780c */ /* 0x000fc60003f05270 */
[----:B------:R-:W-:-:S05]  /*7460*/  IMAD.IADD R55, R5, 0x1, R12 ;  /* 0x0000000105377824 */ /* 0x000fca00078e020c */
[----:B------:R-:W0:Y:S05]  /*7470*/  SHFL.DOWN PT, R12, R55, 0x10, R0 ;  /* 0x0a000000370c7989 */ /* 0x000e2a00000e0000 */
[----:B------:R-:W-:Y:S02]  /*7480*/  VOTE.ALL P0, P0 ;  /* 0x0000000000ff7806 */ /* 0x000fe40000000000 */
[----:B0-----:R-:W-:-:S04]  /*7490*/  SEL R12, R12, RZ, !P2 ;  /* 0x000000ff0c0c7207 */ /* 0x001fc80005000000 */
[----:B------:R-:W-:-:S07]  /*74a0*/  IADD3 R54, PT, PT, R55, R12, R54 ;  /* 0x0000000c37367210 */ /* 0x000fce0007ffe036 */
.L_x_431:
[----:B------:R-:W-:Y:S05]  /*74b0*/  @P0 BRA `(.L_x_144) ;  /* 0xfffffffc00180947 */ /* 0x000fea000383ffff */
.L_x_136:
[----:B------:R-:W-:Y:S01]  /*74c0*/  ISETP.NE.AND P0, PT, R49, RZ, PT ;  /* 0x000000ff3100720c */ /* 0x000fe20003f05270 */
[----:B------:R-:W0:Y:S01]  /*74d0*/  @!P1 S2R R5, SR_CgaCtaId ;  /* 0x0000000000059919 */ /* 0x000e220000008800 */
[----:B------:R-:W-:Y:S01]  /*74e0*/  @!P1 MOV R0, 0x400 ;  /* 0x0000040000009802 */ /* 0x000fe20000000f00 */
[----:B------:R-:W-:Y:S02]  /*74f0*/  @!P1 IMAD.IADD R15, R15, 0x1, R54 ;  /* 0x000000010f0f9824 */ /* 0x000fe400078e0236 */
[----:B------:R-:W-:-:S05]  /*7500*/  @!P1 IMAD.MOV.U32 R14, RZ, RZ, 0x65 ;  /* 0x00000065ff0e9424 */ /* 0x000fca00078e00ff */
[----:B------:R1:W-:Y:S03]  /*7510*/  @!P1 ST.E.64.STRONG.GPU desc[UR8][R2.64+0x100], R14 ;  /* 0x0001000e02009985 */ /* 0x0003e6000c10fb08 */
[----:B------:R-:W-:Y:S01]  /*7520*/  @!P0 MOV R4, 0x400 ;  /* 0x0000040000048802 */ /* 0x000fe20000000f00 */
[----:B------:R-:W2:Y:S01]  /*7530*/  @!P0 S2R R7, SR_CgaCtaId ;  /* 0x0000000000078919 */ /* 0x000ea20000008800 */
[----:B0-----:R-:W-:-:S05]  /*7540*/  @!P1 LEA R0, R5, R0, 0x18 ;  /* 0x0000000005009211 */ /* 0x001fca00078ec0ff */
[----:B------:R1:W-:Y:S04]  /*7550*/  @!P1 STS [R0+0x48], R15 ;  /* 0x0000480f00009388 */ /* 0x0003e80000000800 */
[----:B------:R1:W-:Y:S01]  /*7560*/  @!P1 STS [R0+0x44], R54 ;  /* 0x0000443600009388 */ /* 0x0003e20000000800 */
[----:B--2---:R-:W-:Y:S01]  /*7570*/  @!P0 LEA R7, R7, R4, 0x18 ;  /* 0x0000000407078211 */ /* 0x004fe200078ec0ff */
[----:B------:R-:W-:Y:S02]  /*7580*/  IMAD.MOV.U32 R4, RZ, RZ, R13 ;  /* 0x000000ffff047224 */ /* 0x000fe400078e000d */
[----:B------:R-:W-:Y:S02]  /*7590*/  @!P0 IMAD.MOV.U32 R4, RZ, RZ, R54 ;  /* 0x000000ffff048224 */ /* 0x000fe400078e0036 */
[----:B------:R1:W-:Y:S05]  /*75a0*/  @!P0 STS [R7+0x3c], R54 ;  /* 0x00003c3607008388 */ /* 0x0003ea0000000800 */
.L_x_126:
[----:B------:R-:W-:Y:S05]  /*75b0*/  WARPSYNC.ALL ;  /* 0x0000000000007948 */ /* 0x000fea0003800000 */
[----:B------:R-:W0:Y:S08]  /*75c0*/  S2UR UR5, SR_CgaCtaId ;  /* 0x00000000000579c3 */ /* 0x000e300000008800 */
[----:B------:R-:W-:Y:S06]  /*75d0*/  BAR.SYNC.DEFER_BLOCKING 0x0 ;  /* 0x0000000000007b1d */ /* 0x000fec0000010000 */
[----:B------:R-:W-:Y:S01]  /*75e0*/  UMOV UR4, 0x400 ;  /* 0x0000040000047882 */ /* 0x000fe20000000000 */
[----:B-1----:R-:W1:Y:S01]  /*75f0*/  S2R R3, SR_TID.X ;  /* 0x0000000000037919 */ /* 0x002e620000002100 */
[----:B0-----:R-:W-:-:S09]  /*7600*/  ULEA UR4, UR5, UR4, 0x18 ;  /* 0x0000000405047291 */ /* 0x001fd2000f8ec0ff */
[----:B------:R-:W0:Y:S04]  /*7610*/  LDS R0, [UR4+0x3c] ;  /* 0x00003c04ff007984 */ /* 0x000e280008000800 */
[----:B------:R-:W2:Y:S01]  /*7620*/  LDS R2, [UR4+0x4c] ;  /* 0x00004c04ff027984 */ /* 0x000ea20008000800 */
[----:B-1----:R-:W-:-:S03]  /*7630*/  ISETP.NE.AND P0, PT, R3, RZ, PT ;  /* 0x000000ff0300720c */ /* 0x002fc60003f05270 */
[----:B------:R-:W1:Y:S01]  /*7640*/  LDS R14, [UR4+0x44] ;  /* 0x00004404ff0e7984 */ /* 0x000e620008000800 */
[----:B0-----:R-:W-:Y:S02]  /*7650*/  SEL R5, R0, RZ, P0 ;  /* 0x000000ff00057207 */ /* 0x001fe40000000000 */
[----:B--2---:R-:W-:-:S03]  /*7660*/  ISETP.GT.AND P0, PT, R2, 0x180, PT ;  /* 0x000001800200780c */ /* 0x004fc60003f04270 */
[----:B------:R-:W-:-:S04]  /*7670*/  IMAD.IADD R55, R5, 0x1, R4 ;  /* 0x0000000105377824 */ /* 0x000fc800078e0204 */
[C-C-:B------:R-:W-:Y:S01]  /*7680*/  IMAD.IADD R57, R55.reuse, 0x1, R50.reuse ;  /* 0x0000000137397824 */ /* 0x140fe200078e0232 */
[----:B------:R-:W-:-:S05]  /*7690*/  IADD3 R53, PT, PT, R55, R31, R50 ;  /* 0x0000001f37357210 */ /* 0x000fca0007ffe032 */
[----:B------:R-:W-:-:S04]  /*76a0*/  IMAD.IADD R51, R53, 0x1, R30 ;  /* 0x0000000135337824 */ /* 0x000fc800078e021e */
        /* <DEDUP_REMOVED lines=12> */
[----:B------:R-:W-:Y:S01]  /*7770*/  IMAD.IADD R12, R49, 0x1, R18 ;  /* 0x00000001310c7824 */ /* 0x000fe200078e0212 */
[----:B-1----:R-:W-:Y:S06]  /*7780*/  @P0 BRA `(.L_x_145) ;  /* 0x00000010000c0947 */ /* 0x002fec0003800000 */
[----:B------:R-:W-:Y:S01]  /*7790*/  ISETP.NE.AND P0, PT, R50, RZ, PT ;  /* 0x000000ff3200720c */ /* 0x000fe20003f05270 */
[----:B------:R-:W-:-:S12]  /*77a0*/  BSSY.RECONVERGENT B0, `(.L_x_146) ;  /* 0x000000e000007945 */ /* 0x000fd80003800200 */
[----:B------:R-:W-:Y:S05]  /*77b0*/  @!P0 BRA `(.L_x_147) ;  /* 0x0000000000308947 */ /* 0x000fea0003800000 */
[----:B------:R-:W0:Y:S01]  /*77c0*/  LDCU.U8 UR4, c[0x0][0x3b8] ;  /* 0x00007700ff0477ac */ /* 0x000e220008000000 */
[----:B------:R-:W-:Y:S01]  /*77d0*/  CS2R R2, SRZ ;  /* 0x0000000000027805 */ /* 0x000fe2000001ff00 */
[----:B------:R-:W1:Y:S01]  /*77e0*/  LDCU.64 UR6, c[0x0][0x390] ;  /* 0x00007200ff0677ac */ /* 0x000e620008000a00 */
[----:B0-----:R-:W-:-:S09]  /*77f0*/  UISETP.NE.AND UP0, UPT, UR4, URZ, UPT ;  /* 0x000000ff0400728c */ /* 0x001fd2000bf05270 */
[----:B-1----:R-:W-:Y:S05]  /*7800*/  BRA.U UP0, `(.L_x_148) ;  /* 0x0000000100087547 */ /* 0x002fea000b800000 */
[----:B------:R-:W0:Y:S02]  /*7810*/  LDC.64 R2, c[0x0][0x3d0] ;  /* 0x0000f400ff027b82 */ /* 0x000e240000000a00 */
[----:B0-----:R-:W5:Y:S02]  /*7820*/  LDG.E.64 R2, desc[UR8][R2.64] ;  /* 0x0000000802027981 */ /* 0x001f64000c1e1b00 */
.L_x_148:
[----:B-----5:R-:W-:-:S04]  /*7830*/  IADD3 R14, P0, PT, R55, R2, RZ ;  /* 0x00000002370e7210 */ /* 0x020fc80007f1e0ff */
[----:B------:R-:W-:Y:S02]  /*7840*/  LEA.HI.X.SX32 R3, R55, R3, 0x1, P0 ;  /* 0x0000000337037211 */ /* 0x000fe400000f0eff */
[----:B------:R-:W-:-:S04]  /*7850*/  LEA R2, P0, R14, UR6, 0x2 ;  /* 0x000000060e027c11 */ /* 0x000fc8000f8010ff */
[----:B------:R-:W-:-:S05]  /*7860*/  LEA.HI.X R3, R14, UR7, R3, 0x2, P0 ;  /* 0x000000070e037c11 */ /* 0x000fca00080f1403 */
[----:B------:R0:W-:Y:S04]  /*7870*/  STG.E desc[UR8][R2.64], R48 ;  /* 0x0000003002007986 */ /* 0x0001e8000c101908 */
.L_x_147:
[----:B------:R-:W-:Y:S05]  /*7880*/  BSYNC.RECONVERGENT B0 ;  /* 0x0000000000007941 */ /* 0x000fea0003800200 */
.L_x_146:
[----:B------:R-:W-:Y:S01]  /*7890*/  ISETP.NE.AND P0, PT, R31, RZ, PT ;  /* 0x000000ff1f00720c */ /* 0x000fe20003f05270 */
[----:B------:R-:W-:-:S12]  /*78a0*/  BSSY.RECONVERGENT B0, `(.L_x_149) ;  /* 0x000000e000007945 */ /* 0x000fd80003800200 */
[----:B------:R-:W-:Y:S05]  /*78b0*/  @!P0 BRA `(.L_x_150) ;  /* 0x0000000000308947 */ /* 0x000fea0003800000 */
[----:B------:R-:W1:Y:S01]  /*78c0*/  LDCU.U8 UR4, c[0x0][0x3b8] ;  /* 0x00007700ff0477ac */ /* 0x000e620008000000 */
[----:B0-----:R-:W-:Y:S01]  /*78d0*/  CS2R R2, SRZ ;  /* 0x0000000000027805 */ /* 0x001fe2000001ff00 */
[----:B------:R-:W0:Y:S01]  /*78e0*/  LDCU.64 UR6, c[0x0][0x390] ;  /* 0x00007200ff0677ac */ /* 0x000e220008000a00 */
[----:B-1----:R-:W-:-:S09]  /*78f0*/  UISETP.NE.AND UP0, UPT, UR4, URZ, UPT ;  /* 0x000000ff0400728c */ /* 0x002fd2000bf05270 */
[----:B0-----:R-:W-:Y:S05]  /*7900*/  BRA.U UP0, `(.L_x_151) ;  /* 0x0000000100087547 */ /* 0x001fea000b800000 */
[----:B------:R-:W0:Y:S02]  /*7910*/  LDC.64 R2, c[0x0][0x3d0] ;  /* 0x0000f400ff027b82 */ /* 0x000e240000000a00 */
[----:B0-----:R-:W5:Y:S02]  /*7920*/  LDG.E.64 R2, desc[UR8][R2.64] ;  /* 0x0000000802027981 */ /* 0x001f64000c1e1b00 */
.L_x_151:
[----:B-----5:R-:W-:-:S04]  /*7930*/  IADD3 R14, P0, PT, R57, R2, RZ ;  /* 0x00000002390e7210 */ /* 0x020fc80007f1e0ff */
[----:B------:R-:W-:Y:S02]  /*7940*/  LEA.HI.X.SX32 R3, R57, R3, 0x1, P0 ;  /* 0x0000000339037211 */ /* 0x000fe400000f0eff */
[----:B------:R-:W-:-:S04]  /*7950*/  LEA R2, P0, R14, UR6, 0x2 ;  /* 0x000000060e027c11 */ /* 0x000fc8000f8010ff */
[----:B------:R-:W-:-:S05]  /*7960*/  LEA.HI.X R3, R14, UR7, R3, 0x2, P0 ;  /* 0x000000070e037c11 */ /* 0x000fca00080f1403 */
[----:B------:R1:W-:Y:S04]  /*7970*/  STG.E desc[UR8][R2.64], R47 ;  /* 0x0000002f02007986 */ /* 0x0003e8000c101908 */
.L_x_150:
[----:B------:R-:W-:Y:S05]  /*7980*/  BSYNC.RECONVERGENT B0 ;  /* 0x0000000000007941 */ /* 0x000fea0003800200 */
.L_x_149:
[----:B------:R-:W-:Y:S01]  /*7990*/  ISETP.NE.AND P0, PT, R30, RZ, PT ;  /* 0x000000ff1e00720c */ /* 0x000fe20003f05270 */
[----:B------:R-:W-:-:S12]  /*79a0*/  BSSY.RECONVERGENT B0, `(.L_x_152) ;  /* 0x000000e000007945 */ /* 0x000fd80003800200 */
[----:B------:R-:W-:Y:S05]  /*79b0*/  @!P0 BRA `(.L_x_153) ;  /* 0x0000000000308947 */ /* 0x000fea0003800000 */
[----:B------:R-:W2:Y:S01]  /*79c0*/  LDCU.U8 UR4, c[0x0][0x3b8] ;  /* 0x00007700ff0477ac */ /* 0x000ea20008000000 */
[----:B01----:R-:W-:Y:S01]  /*79d0*/  CS2R R2, SRZ ;  /* 0x0000000000027805 */ /* 0x003fe2000001ff00 */
[----:B------:R-:W0:Y:S01]  /*79e0*/  LDCU.64 UR6, c[0x0][0x390] ;  /* 0x00007200ff0677ac */ /* 0x000e220008000a00 */
[----:B--2---:R-:W-:-:S09]  /*79f0*/  UISETP.NE.AND UP0, UPT, UR4, URZ, UPT ;  /* 0x000000ff0400728c */ /* 0x004fd2000bf05270 */
[----:B0-----:R-:W-:Y:S05]  /*7a00*/  BRA.U UP0, `(.L_x_154) ;  /* 0x0000000100087547 */ /* 0x001fea000b800000 */
[----:B------:R-:W0:Y:S02]  /*7a10*/  LDC.64 R2, c[0x0][0x3d0] ;  /* 0x0000f400ff027b82 */ /* 0x000e240000000a00 */
[----:B0-----:R-:W5:Y:S02]  /*7a20*/  LDG.E.64 R2, desc[UR8][R2.64] ;  /* 0x0000000802027981 */ /* 0x001f64000c1e1b00 */
.L_x_154:
[----:B-----5:R-:W-:-:S04]  /*7a30*/  IADD3 R14, P0, PT, R53, R2, RZ ;  /* 0x00000002350e7210 */ /* 0x020fc80007f1e0ff */
[----:B------:R-:W-:Y:S02]  /*7a40*/  LEA.HI.X.SX32 R3, R53, R3, 0x1, P0 ;  /* 0x0000000335037211 */ /* 0x000fe400000f0eff */
[----:B------:R-:W-:-:S04]  /*7a50*/  LEA R2, P0, R14, UR6, 0x2 ;  /* 0x000000060e027c11 */ /* 0x000fc8000f8010ff */
[----:B------:R-:W-:-:S05]  /*7a60*/  LEA.HI.X R3, R14, UR7, R3, 0x2, P0 ;  /* 0x000000070e037c11 */ /* 0x000fca00080f1403 */
[----:B------:R2:W-:Y:S04]  /*7a70*/  STG.E desc[UR8][R2.64], R46 ;  /* 0x0000002e02007986 */ /* 0x0005e8000c101908 */
.L_x_153:
[----:B------:R-:W-:Y:S05]  /*7a80*/  BSYNC.RECONVERGENT B0 ;  /* 0x0000000000007941 */ /* 0x000fea0003800200 */
.L_x_152:
[----:B------:R-:W-:Y:S01]  /*7a90*/  ISETP.NE.AND P0, PT, R29, RZ, PT ;  /* 0x000000ff1d00720c */ /* 0x000fe20003f05270 */
[----:B------:R-:W-:-:S12]  /*7aa0*/  BSSY.RECONVERGENT B0, `(.L_x_155) ;  /* 0x000000e000007945 */ /* 0x000fd80003800200 */
[----:B------:R-:W-:Y:S05]  /*7ab0*/  @!P0 BRA `(.L_x_156) ;  /* 0x0000000000308947 */ /* 0x000fea0003800000 */
[----:B------:R-:W3:Y:S01]  /*7ac0*/  LDCU.U8 UR4, c[0x0][0x3b8] ;  /* 0x00007700ff0477ac */ /* 0x000ee20008000000 */
[----:B012---:R-:W-:Y:S01]  /*7ad0*/  CS2R R2, SRZ ;  /* 0x0000000000027805 */ /* 0x007fe2000001ff00 */
[----:B------:R-:W0:Y:S01]  /*7ae0*/  LDCU.64 UR6, c[0x0][0x390] ;  /* 0x00007200ff0677ac */ /* 0x000e220008000a00 */
[----:B---3--:R-:W-:-:S09]  /*7af0*/  UISETP.NE.AND UP0, UPT, UR4, URZ, UPT ;  /* 0x000000ff0400728c */ /* 0x008fd2000bf05270 */
[----:B0-----:R-:W-:Y:S05]  /*7b00*/  BRA.U UP0, `(.L_x_157) ;  /* 0x0000000100087547 */ /* 0x001fea000b800000 */
[----:B------:R-:W0:Y:S02]  /*7b10*/  LDC.64 R2, c[0x0][0x3d0] ;  /* 0x0000f400ff027b82 */ /* 0x000e240000000a00 */
[----:B0-----:R-:W5:Y:S02]  /*7b20*/  LDG.E.64 R2, desc[UR8][R2.64] ;  /* 0x0000000802027981 */ /* 0x001f64000c1e1b00 */
.L_x_157:
[----:B-----5:R-:W-:-:S04]  /*7b30*/  IADD3 R14, P0, PT, R51, R2, RZ ;  /* 0x00000002330e7210 */ /* 0x020fc80007f1e0ff */
[----:B------:R-:W-:Y:S02]  /*7b40*/  LEA.HI.X.SX32 R3, R51, R3, 0x1, P0 ;  /* 0x0000000333037211 */ /* 0x000fe400000f0eff */
[----:B------:R-:W-:-:S04]  /*7b50*/  LEA R2, P0, R14, UR6, 0x2 ;  /* 0x000000060e027c11 */ /* 0x000fc8000f8010ff */
[----:B------:R-:W-:-:S05]  /*7b60*/  LEA.HI.X R3, R14, UR7, R3, 0x2, P0 ;  /* 0x000000070e037c11 */ /* 0x000fca00080f1403 */
[----:B------:R3:W-:Y:S04]  /*7b70*/  STG.E desc[UR8][R2.64], R45 ;  /* 0x0000002d02007986 */ /* 0x0007e8000c101908 */
.L_x_156:
[----:B------:R-:W-:Y:S05]  /*7b80*/  BSYNC.RECONVERGENT B0 ;  /* 0x0000000000007941 */ /* 0x000fea0003800200 */
.L_x_155:
[----:B------:R-:W-:Y:S01]  /*7b90*/  ISETP.NE.AND P0, PT, R28, RZ, PT ;  /* 0x000000ff1c00720c */ /* 0x000fe20003f05270 */
[----:B------:R-:W4:Y:S01]  /*7ba0*/  LDCU.U8 UR4, c[0x0][0x3b8] ;  /* 0x00007700ff0477ac */ /* 0x000f220008000000 */
[----:B------:R-:W-:Y:S11]  /*7bb0*/  BSSY.RECONVERGENT B0, `(.L_x_158) ;  /* 0x000000d000007945 */ /* 0x000ff60003800200 */
[----:B------:R-:W-:Y:S05]  /*7bc0*/  @!P0 BRA `(.L_x_159) ;  /* 0x00000000002c8947 */ /* 0x000fea0003800000 */
[----:B----4-:R-:W-:Y:S01]  /*7bd0*/  UISETP.NE.AND UP0, UPT, UR4, URZ, UPT ;  /* 0x000000ff0400728c */ /* 0x010fe2000bf05270 */
[----:B0123--:R-:W-:Y:S01]  /*7be0*/  CS2R R2, SRZ ;  /* 0x0000000000027805 */ /* 0x00ffe2000001ff00 */
[----:B------:R-:W0:Y:S07]  /*7bf0*/  LDCU.64 UR6, c[0x0][0x390] ;  /* 0x00007200ff0677ac */ /* 0x000e2e0008000a00 */
[----:B------:R-:W-:Y:S05]  /*7c00*/  BRA.U UP0, `(.L_x_160) ;  /* 0x0000000100087547 */ /* 0x000fea000b800000 */
[----:B------:R-:W1:Y:S02]  /*7c10*/  LDC.64 R2, c[0x0][0x3d0] ;  /* 0x0000f400ff027b82 */ /* 0x000e640000000a00 */
[----:B-1----:R-:W5:Y:S02]  /*7c20*/  LDG.E.64 R2, desc[UR8][R2.64] ;  /* 0x0000000802027981 */ /* 0x002f64000c1e1b00 */
.L_x_160:
[----:B-----5:R-:W-:-:S04]  /*7c30*/  IADD3 R14, P0, PT, R7, R2, RZ ;  /* 0x00000002070e7210 */ /* 0x020fc80007f1e0ff */
[----:B------:R-:W-:Y:S02]  /*7c40*/  LEA.HI.X.SX32 R3, R7, R3, 0x1, P0 ;  /* 0x0000000307037211 */ /* 0x000fe400000f0eff */
[----:B0-----:R-:W-:-:S04]  /*7c50*/  LEA R2, P0, R14, UR6, 0x2 ;  /* 0x000000060e027c11 */ /* 0x001fc8000f8010ff */
[----:B------:R-:W-:-:S05]  /*7c60*/  LEA.HI.X R3, R14, UR7, R3, 0x2, P0 ;  /* 0x000000070e037c11 */ /* 0x000fca00080f1403 */
[----:B------:R0:W-:Y:S04]  /*7c70*/  STG.E desc[UR8][R2.64], R44 ;  /* 0x0000002c02007986 */ /* 0x0001e8000c101908 */
.L_x_159:
[----:B----4-:R-:W-:Y:S05]  /*7c80*/  BSYNC.RECONVERGENT B0 ;  /* 0x0000000000007941 */ /* 0x010fea0003800200 */
.L_x_158:
        /* <DEDUP_REMOVED lines=9> */
.L_x_163:
[----:B-----5:R-:W-:-:S04]  /*7d20*/  IADD3 R7, P0, PT, R4, R2, RZ ;  /* 0x0000000204077210 */ /* 0x020fc80007f1e0ff */
[----:B------:R-:W-:Y:S02]  /*7d30*/  LEA.HI.X.SX32 R4, R4, R3, 0x1, P0 ;  /* 0x0000000304047211 */ /* 0x000fe400000f0eff */
[----:B0-----:R-:W-:-:S04]  /*7d40*/  LEA R2, P0, R7, UR6, 0x2 ;  /* 0x0000000607027c11 */ /* 0x001fc8000f8010ff */
[----:B------:R-:W-:-:S05]  /*7d50*/  LEA.HI.X R3, R7, UR7, R4, 0x2, P0 ;  /* 0x0000000707037c11 */ /* 0x000fca00080f1404 */
[----:B------:R4:W-:Y:S04]  /*7d60*/  STG.E desc[UR8][R2.64], R43 ;  /* 0x0000002b02007986 */ /* 0x0009e8000c101908 */
.L_x_162:
[----:B------:R-:W-:Y:S05]  /*7d70*/  BSYNC.RECONVERGENT B0 ;  /* 0x0000000000007941 */ /* 0x000fea0003800200 */
.L_x_161:
        /* <DEDUP_REMOVED lines=9> */
.L_x_166:
[----:B-----5:R-:W-:-:S04]  /*7e10*/  IADD3 R4, P0, PT, R5, R2, RZ ;  /* 0x0000000205047210 */ /* 0x020fc80007f1e0ff */
[----:B------:R-:W-:Y:S02]  /*7e20*/  LEA.HI.X.SX32 R3, R5, R3, 0x1, P0 ;  /* 0x0000000305037211 */ /* 0x000fe400000f0eff */
[----:B0-----:R-:W-:-:S04]  /*7e30*/  LEA R2, P0, R4, UR6, 0x2 ;  /* 0x0000000604027c11 */ /* 0x001fc8000f8010ff */
[----:B------:R-:W-:-:S05]  /*7e40*/  LEA.HI.X R3, R4, UR7, R3, 0x2, P0 ;  /* 0x0000000704037c11 */ /* 0x000fca00080f1403 */
[----:B------:R0:W-:Y:S04]  /*7e50*/  STG.E desc[UR8][R2.64], R42 ;  /* 0x0000002a02007986 */ /* 0x0001e8000c101908 */
.L_x_165:
[----:B------:R-:W-:Y:S05]  /*7e60*/  BSYNC.RECONVERGENT B0 ;  /* 0x0000000000007941 */ /* 0x000fea0003800200 */
.L_x_164:
        /* <DEDUP_REMOVED lines=9> */
.L_x_169:
[----:B-----5:R-:W-:-:S04]  /*7f00*/  IADD3 R4, P0, PT, R0, R2, RZ ;  /* 0x0000000200047210 */ /* 0x020fc80007f1e0ff */
[----:B------:R-:W-:Y:S02]  /*7f10*/  LEA.HI.X.SX32 R3, R0, R3, 0x1, P0 ;  /* 0x0000000300037211 */ /* 0x000fe400000f0eff */
[----:B0-----:R-:W-:-:S04]  /*7f20*/  LEA R2, P0, R4, UR6, 0x2 ;  /* 0x0000000604027c11 */ /* 0x001fc8000f8010ff */
[----:B------:R-:W-:-:S05]  /*7f30*/  LEA.HI.X R3, R4, UR7, R3, 0x2, P0 ;  /* 0x0000000704037c11 */ /* 0x000fca00080f1403 */
[----:B------:R0:W-:Y:S04]  /*7f40*/  STG.E desc[UR8][R2.64], R41 ;  /* 0x0000002902007986 */ /* 0x0001e8000c101908 */
.L_x_168:
[----:B------:R-:W-:Y:S05]  /*7f50*/  BSYNC.RECONVERGENT B0 ;  /* 0x0000000000007941 */ /* 0x000fea0003800200 */
.L_x_167:
        /* <DEDUP_REMOVED lines=9> */
.L_x_172:
[----:B-----5:R-:W-:-:S04]  /*7ff0*/  IADD3 R0, P0, PT, R9, R2, RZ ;  /* 0x0000000209007210 */ /* 0x020fc80007f1e0ff */
[----:B------:R-:W-:Y:S02]  /*8000*/  LEA.HI.X.SX32 R3, R9, R3, 0x1, P0 ;  /* 0x0000000309037211 */ /* 0x000fe400000f0eff */
[----:B0-----:R-:W-:-:S04]  /*8010*/  LEA R2, P0, R0, UR6, 0x2 ;  /* 0x0000000600027c11 */ /* 0x001fc8000f8010ff */
[----:B------:R-:W-:-:S05]  /*8020*/  LEA.HI.X R3, R0, UR7, R3, 0x2, P0 ;  /* 0x0000000700037c11 */ /* 0x000fca00080f1403 */
[----:B------:R0:W-:Y:S04]  /*8030*/  STG.E desc[UR8][R2.64], R40 ;  /* 0x0000002802007986 */ /* 0x0001e8000c101908 */
.L_x_171:
[----:B------:R-:W-:Y:S05]  /*8040*/  BSYNC.RECONVERGENT B0 ;  /* 0x0000000000007941 */ /* 0x000fea0003800200 */
.L_x_170:
        /* <DEDUP_REMOVED lines=9> */
.L_x_175:
[----:B-----5:R-:W-:-:S04]  /*80e0*/  IADD3 R0, P0, PT, R6, R2, RZ ;  /* 0x0000000206007210 */ /* 0x020fc80007f1e0ff */
[----:B------:R-:W-:Y:S02]  /*80f0*/  LEA.HI.X.SX32 R3, R6, R3, 0x1, P0 ;  /* 0x0000000306037211 */ /* 0x000fe400000f0eff */
[----:B0-----:R-:W-:-:S04]  /*8100*/  LEA R2, P0, R0, UR6, 0x2 ;  /* 0x0000000600027c11 */ /* 0x001fc8000f8010ff */
[----:B------:R-:W-:-:S05]  /*8110*/  LEA.HI.X R3, R0, UR7, R3, 0x2, P0 ;  /* 0x0000000700037c11 */ /* 0x000fca00080f1403 */
[----:B------:R0:W-:Y:S04]  /*8120*/  STG.E desc[UR8][R2.64], R39 ;  /* 0x0000002702007986 */ /* 0x0001e8000c101908 */
.L_x_174:
[----:B------:R-:W-:Y:S05]  /*8130*/  BSYNC.RECONVERGENT B0 ;  /* 0x0000000000007941 */ /* 0x000fea0003800200 */
.L_x_173:
        /* <DEDUP_REMOVED lines=9> */
.L_x_178:
[----:B-----5:R-:W-:-:S04]  /*81d0*/  IADD3 R0, P0, PT, R11, R2, RZ ;  /* 0x000000020b007210 */ /* 0x020fc80007f1e0ff */
[----:B------:R-:W-:Y:S02]  /*81e0*/  LEA.HI.X.SX32 R3, R11, R3, 0x1, P0 ;  /* 0x000000030b037211 */ /* 0x000fe400000f0eff */
[----:B0-----:R-:W-:-:S04]  /*81f0*/  LEA R2, P0, R0, UR6, 0x2 ;  /* 0x0000000600027c11 */ /* 0x001fc8000f8010ff */
[----:B------:R-:W-:-:S05]  /*8200*/  LEA.HI.X R3, R0, UR7, R3, 0x2, P0 ;  /* 0x0000000700037c11 */ /* 0x000fca00080f1403 */
[----:B------:R0:W-:Y:S04]  /*8210*/  STG.E desc[UR8][R2.64], R38 ;  /* 0x0000002602007986 */ /* 0x0001e8000c101908 */
.L_x_177:
[----:B------:R-:W-:Y:S05]  /*8220*/  BSYNC.RECONVERGENT B0 ;  /* 0x0000000000007941 */ /* 0x000fea0003800200 */
.L_x_176:
        /* <DEDUP_REMOVED lines=9> */
.L_x_181:
[----:B-----5:R-:W-:-:S04]  /*82c0*/  IADD3 R0, P0, PT, R8, R2, RZ ;  /* 0x0000000208007210 */ /* 0x020fc80007f1e0ff */
[----:B------:R-:W-:Y:S02]  /*82d0*/  LEA.HI.X.SX32 R3, R8, R3, 0x1, P0 ;  /* 0x0000000308037211 */ /* 0x000fe400000f0eff */
[----:B0-----:R-:W-:-:S04]  /*82e0*/  LEA R2, P0, R0, UR6, 0x2 ;  /* 0x0000000600027c11 */ /* 0x001fc8000f8010ff */
[----:B------:R-:W-:-:S05]  /*82f0*/  LEA.HI.X R3, R0, UR7, R3, 0x2, P0 ;  /* 0x0000000700037c11 */ /* 0x000fca00080f1403 */
[----:B------:R0:W-:Y:S04]  /*8300*/  STG.E desc[UR8][R2.64], R37 ;  /* 0x0000002502007986 */ /* 0x0001e8000c101908 */
.L_x_180:
[----:B------:R-:W-:Y:S05]  /*8310*/  BSYNC.RECONVERGENT B0 ;  /* 0x0000000000007941 */ /* 0x000fea0003800200 */
.L_x_179:
        /* <DEDUP_REMOVED lines=9> */
.L_x_184:
[----:B-----5:R-:W-:-:S04]  /*83b0*/  IADD3 R0, P0, PT, R13, R2, RZ ;  /* 0x000000020d007210 */ /* 0x020fc80007f1e0ff */
[----:B------:R-:W-:Y:S02]  /*83c0*/  LEA.HI.X.SX32 R3, R13, R3, 0x1, P0 ;  /* 0x000000030d037211 */ /* 0x000fe400000f0eff */
[----:B0-----:R-:W-:-:S04]  /*83d0*/  LEA R2, P0, R0, UR6, 0x2 ;  /* 0x0000000600027c11 */ /* 0x001fc8000f8010ff */
[----:B------:R-:W-:-:S05]  /*83e0*/  LEA.HI.X R3, R0, UR7, R3, 0x2, P0 ;  /* 0x0000000700037c11 */ /* 0x000fca00080f1403 */
[----:B------:R0:W-:Y:S04]  /*83f0*/  STG.E desc[UR8][R2.64], R36 ;  /* 0x0000002402007986 */ /* 0x0001e8000c101908 */
.L_x_183:
[----:B------:R-:W-:Y:S05]  /*8400*/  BSYNC.RECONVERGENT B0 ;  /* 0x0000000000007941 */ /* 0x000fea0003800200 */
.L_x_182:
        /* <DEDUP_REMOVED lines=9> */
.L_x_187:
[----:B-----5:R-:W-:-:S04]  /*84a0*/  IADD3 R0, P0, PT, R15, R2, RZ ;  /* 0x000000020f007210 */ /* 0x020fc80007f1e0ff */
[----:B------:R-:W-:Y:S02]  /*84b0*/  LEA.HI.X.SX32 R3, R15, R3, 0x1, P0 ;  /* 0x000000030f037211 */ /* 0x000fe400000f0eff */
[----:B0-----:R-:W-:-:S04]  /*84c0*/  LEA R2, P0, R0, UR6, 0x2 ;  /* 0x0000000600027c11 */ /* 0x001fc8000f8010ff */
[----:B------:R-:W-:-:S05]  /*84d0*/  LEA.HI.X R3, R0, UR7, R3, 0x2, P0 ;  /* 0x0000000700037c11 */ /* 0x000fca00080f1403 */
[----:B------:R0:W-:Y:S04]  /*84e0*/  STG.E desc[UR8][R2.64], R35 ;  /* 0x0000002302007986 */ /* 0x0001e8000c101908 */
.L_x_186:
[----:B------:R-:W-:Y:S05]  /*84f0*/  BSYNC.RECONVERGENT B0 ;  /* 0x0000000000007941 */ /* 0x000fea0003800200 */
.L_x_185:
        /* <DEDUP_REMOVED lines=9> */
.L_x_190:
[----:B-----5:R-:W-:-:S04]  /*8590*/  IADD3 R0, P0, PT, R10, R2, RZ ;  /* 0x000000020a007210 */ /* 0x020fc80007f1e0ff */
[----:B------:R-:W-:Y:S02]  /*85a0*/  LEA.HI.X.SX32 R3, R10, R3, 0x1, P0 ;  /* 0x000000030a037211 */ /* 0x000fe400000f0eff */
[----:B0-----:R-:W-:-:S04]  /*85b0*/  LEA R2, P0, R0, UR6, 0x2 ;  /* 0x0000000600027c11 */ /* 0x001fc8000f8010ff */
[----:B------:R-:W-:-:S05]  /*85c0*/  LEA.HI.X R3, R0, UR7, R3, 0x2, P0 ;  /* 0x0000000700037c11 */ /* 0x000fca00080f1403 */
[----:B------:R0:W-:Y:S04]  /*85d0*/  STG.E desc[UR8][R2.64], R34 ;  /* 0x0000002202007986 */ /* 0x0001e8000c101908 */
.L_x_189:
[----:B------:R-:W-:Y:S05]  /*85e0*/  BSYNC.RECONVERGENT B0 ;  /* 0x0000000000007941 */ /* 0x000fea0003800200 */
.L_x_188:
        /* <DEDUP_REMOVED lines=9> */
.L_x_193:
[----:B-----5:R-:W-:-:S04]  /*8680*/  IADD3 R0, P0, PT, R49, R2, RZ ;  /* 0x0000000231007210 */ /* 0x020fc80007f1e0ff */
[----:B------:R-:W-:Y:S02]  /*8690*/  LEA.HI.X.SX32 R3, R49, R3, 0x1, P0 ;  /* 0x0000000331037211 */ /* 0x000fe400000f0eff */
[----:B0-----:R-:W-:-:S04]  /*86a0*/  LEA R2, P0, R0, UR6, 0x2 ;  /* 0x0000000600027c11 */ /* 0x001fc8000f8010ff */
[----:B------:R-:W-:-:S05]  /*86b0*/  LEA.HI.X R3, R0, UR7, R3, 0x2, P0 ;  /* 0x0000000700037c11 */ /* 0x000fca00080f1403 */
[----:B------:R0:W-:Y:S04]  /*86c0*/  STG.E desc[UR8][R2.64], R33 ;  /* 0x0000002102007986 */ /* 0x0001e8000c101908 */
.L_x_192:
[----:B------:R-:W-:Y:S05]  /*86d0*/  BSYNC.RECONVERGENT B0 ;  /* 0x0000000000007941 */ /* 0x000fea0003800200 */
.L_x_191:
[----:B------:R-:W-:-:S13]  /*86e0*/  ISETP.NE.AND P0, PT, R17, RZ, PT ;  /* 0x000000ff1100720c */ /* 0x000fda0003f05270 */
[----:B------:R-:W-:Y:S05]  /*86f0*/  @!P0 EXIT ;  /* 0x000000000000894d */ /* 0x000fea0003800000 */
[----:B------:R-:W-:Y:S01]  /*8700*/  UISETP.NE.AND UP0, UPT, UR4, URZ, UPT ;  /* 0x000000ff0400728c */ /* 0x000fe2000bf05270 */
[----:B01234-:R-:W-:-:S08]  /*8710*/  CS2R R2, SRZ ;  /* 0x0000000000027805 */ /* 0x01ffd0000001ff00 */
[----:B------:R-:W-:Y:S05]  /*8720*/  BRA.U UP0, `(.L_x_194) ;  /* 0x0000000100087547 */ /* 0x000fea000b800000 */
[----:B------:R-:W0:Y:S02]  /*8730*/  LDC.64 R2, c[0x0][0x3d0] ;  /* 0x0000f400ff027b82 */ /* 0x000e240000000a00 */
[----:B0-----:R-:W5:Y:S02]  /*8740*/  LDG.E.64 R2, desc[UR8][R2.64] ;  /* 0x0000000802027981 */ /* 0x001f64000c1e1b00 */
.L_x_194:
[----:B------:R-:W0:Y:S01]  /*8750*/  LDCU.64 UR4, c[0x0][0x390] ;  /* 0x00007200ff0477ac */ /* 0x000e220008000a00 */
[----:B-----5:R-:W-:-:S04]  /*8760*/  IADD3 R0, P0, PT, R12, R2, RZ ;  /* 0x000000020c007210 */ /* 0x020fc80007f1e0ff */
[----:B------:R-:W-:Y:S02]  /*8770*/  LEA.HI.X.SX32 R3, R12, R3, 0x1, P0 ;  /* 0x000000030c037211 */ /* 0x000fe400000f0eff */
[----:B0-----:R-:W-:-:S04]  /*8780*/  LEA R2, P0, R0, UR4, 0x2 ;  /* 0x0000000400027c11 */ /* 0x001fc8000f8010ff */
[----:B------:R-:W-:-:S05]  /*8790*/  LEA.HI.X R3, R0, UR5, R3, 0x2, P0 ;  /* 0x0000000500037c11 */ /* 0x000fca00080f1403 */
[----:B------:R-:W-:Y:S01]  /*87a0*/  STG.E desc[UR8][R2.64], R32 ;  /* 0x0000002002007986 */ /* 0x000fe2000c101908 */
[----:B------:R-:W-:Y:S05]  /*87b0*/  EXIT ;  /* 0x000000000000794d */ /* 0x000fea0003800000 */
.L_x_145:
[----:B------:R-:W-:Y:S01]  /*87c0*/  BAR.SYNC.DEFER_BLOCKING 0x0 ;  /* 0x0000000000007b1d */ /* 0x000fe20000010000 */
[----:B------:R-:W-:Y:S02]  /*87d0*/  ISETP.NE.AND P1, PT, R50, RZ, PT ;  /* 0x000000ff3200720c */ /* 0x000fe40003f25270 */
[----:B------:R-:W-:Y:S02]  /*87e0*/  ISETP.NE.AND P2, PT, R31, RZ, PT ;  /* 0x000000ff1f00720c */ /* 0x000fe40003f45270 */
[----:B------:R-:W-:Y:S02]  /*87f0*/  ISETP.NE.AND P3, PT, R30, RZ, PT ;  /* 0x000000ff1e00720c */ /* 0x000fe40003f65270 */
[----:B------:R-:W-:Y:S02]  /*8800*/  ISETP.NE.AND P4, PT, R29, RZ, PT ;  /* 0x000000ff1d00720c */ /* 0x000fe40003f85270 */
[----:B------:R-:W-:Y:S02]  /*8810*/  ISETP.NE.AND P6, PT, R27, RZ, PT ;  /* 0x000000ff1b00720c */ /* 0x000fe40003fc5270 */
[----:B------:R-:W-:-:S02]  /*8820*/  ISETP.NE.AND P0, PT, R26, RZ, PT ;  /* 0x000000ff1a00720c */ /* 0x000fc40003f05270 */
[----:B------:R-:W-:Y:S01]  /*8830*/  ISETP.NE.AND P5, PT, R28, RZ, PT ;  /* 0x000000ff1c00720c */ /* 0x000fe20003fa5270 */
[--C-:B------:R-:W-:Y:S02]  /*8840*/  @P1 IMAD.IADD R29, R55, 0x1, -R14.reuse ;  /* 0x00000001371d1824 */ /* 0x100fe400078e0a0e */
[--C-:B------:R-:W-:Y:S02]  /*8850*/  @P2 IMAD.IADD R27, R57, 0x1, -R14.reuse ;  /* 0x00000001391b2824 */ /* 0x100fe400078e0a0e */
[--C-:B------:R-:W-:Y:S01]  /*8860*/  @P3 IMAD.IADD R53, R53, 0x1, -R14.reuse ;  /* 0x0000000135353824 */ /* 0x100fe200078e0a0e */
[----:B------:R-:W-:Y:S01]  /*8870*/  @P1 LEA R29, R29, UR4, 0x2 ;  /* 0x000000041d1d1c11 */ /* 0x000fe2000f8e10ff */
[--C-:B------:R-:W-:Y:S01]  /*8880*/  @P4 IMAD.IADD R51, R51, 0x1, -R14.reuse ;  /* 0x0000000133334824 */ /* 0x100fe200078e0a0e */
[----:B------:R-:W-:Y:S01]  /*8890*/  @P2 LEA R26, R27, UR4, 0x2 ;  /* 0x000000041b1a2c11 */ /* 0x000fe2000f8e10ff */
[--C-:B------:R-:W-:Y:S01]  /*88a0*/  @P6 IMAD.IADD R4, R4, 0x1, -R14.reuse ;  /* 0x0000000104046824 */ /* 0x100fe200078e0a0e */
[----:B------:R-:W-:Y:S01]  /*88b0*/  @P3 LEA R53, R53, UR4, 0x2 ;  /* 0x0000000435353c11 */ /* 0x000fe2000f8e10ff */
[----:B------:R-:W-:Y:S01]  /*88c0*/  @P1 STS [R29], R48 ;  /* 0x000000301d001388 */ /* 0x000fe20000000800 */
[----:B------:R-:W-:Y:S01]  /*88d0*/  ISETP.NE.AND P1, PT, R25, RZ, PT ;  /* 0x000000ff1900720c */ /* 0x000fe20003f25270 */
[--C-:B------:R-:W-:Y:S01]  /*88e0*/  @P5 IMAD.IADD R7, R7, 0x1, -R14.reuse ;  /* 0x0000000107075824 */ /* 0x100fe200078e0a0e */
[----:B------:R-:W-:Y:S01]  /*88f0*/  @P6 LEA R4, R4, UR4, 0x2 ;  /* 0x0000000404046c11 */ /* 0x000fe2000f8e10ff */
[----:B------:R-:W-:Y:S01]  /*8900*/  @P2 STS [R26], R47 ;  /* 0x0000002f1a002388 */ /* 0x000fe20000000800 */
[----:B------:R-:W-:Y:S01]  /*8910*/  ISETP.NE.AND P2, PT, R24, RZ, PT ;  /* 0x000000ff1800720c */ /* 0x000fe20003f45270 */
[----:B------:R-:W-:Y:S01]  /*8920*/  @P0 IMAD.IADD R5, R5, 0x1, -R14 ;  /* 0x0000000105050824 */ /* 0x000fe200078e0a0e */
[----:B------:R-:W-:Y:S01]  /*8930*/  @P4 LEA R24, R51, UR4, 0x2 ;  /* 0x0000000433184c11 */ /* 0x000fe2000f8e10ff */
[----:B------:R-:W-:Y:S01]  /*8940*/  @P3 STS [R53], R46 ;  /* 0x0000002e35003388 */ /* 0x000fe20000000800 */
[----:B------:R-:W-:-:S02]  /*8950*/  ISETP.NE.AND P3, PT, R23, RZ, PT ;  /* 0x000000ff1700720c */ /* 0x000fc40003f65270 */
[----:B------:R-:W-:Y:S01]  /*8960*/  @P5 LEA R7, R7, UR4, 0x2 ;  /* 0x0000000407075c11 */ /* 0x000fe2000f8e10ff */
[----:B------:R-:W-:Y:S01]  /*8970*/  @P4 STS [R24], R45 ;  /* 0x0000002d18004388 */ /* 0x000fe20000000800 */
[----:B------:R-:W-:Y:S01]  /*8980*/  @P0 LEA R5, R5, UR4, 0x2 ;  /* 0x0000000405050c11 */ /* 0x000fe2000f8e10ff */
[--C-:B------:R-:W-:Y:S01]  /*8990*/  @P1 IMAD.IADD R0, R0, 0x1, -R14.reuse ;  /* 0x0000000100001824 */ /* 0x100fe200078e0a0e */
[----:B------:R-:W-:Y:S01]  /*89a0*/  ISETP.NE.AND P4, PT, R22, RZ, PT ;  /* 0x000000ff1600720c */ /* 0x000fe20003f85270 */
        /* <DEDUP_REMOVED lines=11> */
[----:B------:R0:W-:Y:S01]  /*8a60*/  @P1 STS [R0], R41 ;  /* 0x0000002900001388 */ /* 0x0001e20000000800 */
[----:B------:R-:W-:Y:S01]  /*8a70*/  ISETP.NE.AND P1, PT, R19, RZ, PT ;  /* 0x000000ff1300720c */ /* 0x000fe20003f25270 */
[--C-:B------:R-:W-:Y:S02]  /*8a80*/  @P4 IMAD.IADD R11, R11, 0x1, -R14.reuse ;  /* 0x000000010b0b4824 */ /* 0x100fe400078e0a0e */
[----:B------:R1:W-:Y:S01]  /*8a90*/  @P2 STS [R9], R40 ;  /* 0x0000002809002388 */ /* 0x0003e20000000800 */
[----:B------:R-:W-:Y:S01]  /*8aa0*/  ISETP.NE.AND P2, PT, R18, RZ, PT ;  /* 0x000000ff1200720c */ /* 0x000fe20003f45270 */
[--C-:B------:R-:W-:Y:S01]  /*8ab0*/  @P5 IMAD.IADD R8, R8, 0x1, -R14.reuse ;  /* 0x0000000108085824 */ /* 0x100fe200078e0a0e */
[----:B------:R-:W-:Y:S01]  /*8ac0*/  @P4 LEA R11, R11, UR4, 0x2 ;  /* 0x000000040b0b4c11 */ /* 0x000fe2000f8e10ff */
[----:B------:R1:W-:Y:S01]  /*8ad0*/  @P3 STS [R6], R39 ;  /* 0x0000002706003388 */ /* 0x0003e20000000800 */
[----:B------:R-:W-:Y:S01]  /*8ae0*/  ISETP.NE.AND P3, PT, R17, RZ, PT ;  /* 0x000000ff1100720c */ /* 0x000fe20003f65270 */
[--C-:B------:R-:W-:Y:S01]  /*8af0*/  @P6 IMAD.IADD R13, R13, 0x1, -R14.reuse ;  /* 0x000000010d0d6824 */ /* 0x100fe200078e0a0e */
[----:B------:R-:W-:Y:S01]  /*8b00*/  @P5 LEA R8, R8, UR4, 0x2 ;  /* 0x0000000408085c11 */ /* 0x000fe2000f8e10ff */
[--C-:B------:R-:W-:Y:S01]  /*8b10*/  @P0 IMAD.IADD R15, R15, 0x1, -R14.reuse ;  /* 0x000000010f0f0824 */ /* 0x100fe200078e0a0e */
[----:B------:R1:W-:Y:S01]  /*8b20*/  @P4 STS [R11], R38 ;  /* 0x000000260b004388 */ /* 0x0003e20000000800 */
[----:B------:R-:W-:Y:S01]  /*8b30*/  @P1 IMAD.IADD R10, R10, 0x1, -R14 ;  /* 0x000000010a0a1824 */ /* 0x000fe200078e0a0e */
[----:B------:R-:W-:-:S02]  /*8b40*/  @P6 LEA R13, R13, UR4, 0x2 ;  /* 0x000000040d0d6c11 */ /* 0x000fc4000f8e10ff */
[----:B0-----:R-:W-:Y:S01]  /*8b50*/  @P0 LEA R0, R15, UR4, 0x2 ;  /* 0x000000040f000c11 */ /* 0x001fe2000f8e10ff */
[--C-:B------:R-:W-:Y:S01]  /*8b60*/  @P2 IMAD.IADD R49, R49, 0x1, -R14.reuse ;  /* 0x0000000131312824 */ /* 0x100fe200078e0a0e */
[----:B------:R-:W-:Y:S01]  /*8b70*/  @P1 LEA R5, R10, UR4, 0x2 ;  /* 0x000000040a051c11 */ /* 0x000fe2000f8e10ff */
[----:B------:R1:W-:Y:S01]  /*8b80*/  @P5 STS [R8], R37 ;  /* 0x0000002508005388 */ /* 0x0003e20000000800 */
[----:B------:R-:W-:Y:S01]  /*8b90*/  ISETP.GE.AND P4, PT, R3, R2, PT ;  /* 0x000000020300720c */ /* 0x000fe20003f86270 */
[----:B------:R-:W-:Y:S01]  /*8ba0*/  @P3 IMAD.IADD R12, R12, 0x1, -R14 ;  /* 0x000000010c0c3824 */ /* 0x000fe200078e0a0e */
[----:B------:R-:W-:Y:S01]  /*8bb0*/  @P2 LEA R4, R49, UR4, 0x2 ;  /* 0x0000000431042c11 */ /* 0x000fe2000f8e10ff */
[----:B------:R1:W-:Y:S03]  /*8bc0*/  @P6 STS [R13], R36 ;  /* 0x000000240d006388 */ /* 0x0003e60000000800 */
[----:B------:R-:W-:Y:S01]  /*8bd0*/  @P3 LEA R7, R12, UR4, 0x2 ;  /* 0x000000040c073c11 */ /* 0x000fe2000f8e10ff */
[----:B------:R1:W-:Y:S04]  /*8be0*/  @P0 STS [R0], R35 ;  /* 0x0000002300000388 */ /* 0x0003e80000000800 */
[----:B------:R1:W-:Y:S04]  /*8bf0*/  @P1 STS [R5], R34 ;  /* 0x0000002205001388 */ /* 0x0003e80000000800 */
[----:B------:R1:W-:Y:S04]  /*8c00*/  @P2 STS [R4], R33 ;  /* 0x0000002104002388 */ /* 0x0003e80000000800 */
[----:B------:R1:W-:Y:S01]  /*8c10*/  @P3 STS [R7], R32 ;  /* 0x0000002007003388 */ /* 0x0003e20000000800 */
[----:B------:R-:W-:Y:S06]  /*8c20*/  BAR.SYNC.DEFER_BLOCKING 0x0 ;  /* 0x0000000000007b1d */ /* 0x000fec0000010000 */
[----:B------:R-:W-:Y:S05]  /*8c30*/  @P4 EXIT ;  /* 0x000000000000494d */ /* 0x000fea0003800000 */
[----:B-1----:R-:W-:Y:S01]  /*8c40*/  LOP3.LUT R5, RZ, R3, RZ, 0x33, !PT ;  /* 0x00000003ff057212 */ /* 0x002fe200078e33ff */
[----:B------:R-:W0:Y:S01]  /*8c50*/  LDCU.U8 UR6, c[0x0][0x3b8] ;  /* 0x00007700ff0677ac */ /* 0x000e220008000000 */
[----:B------:R-:W-:Y:S03]  /*8c60*/  BSSY.RECONVERGENT B0, `(.L_x_195) ;  /* 0x000001e000007945 */ /* 0x000fe60003800200 */
[----:B------:R-:W-:Y:S01]  /*8c70*/  IMAD.IADD R5, R2, 0x1, R5 ;  /* 0x0000000102057824 */ /* 0x000fe200078e0205 */
[----:B------:R-:W1:Y:S03]  /*8c80*/  LDCU.64 UR10, c[0x0][0x390] ;  /* 0x00007200ff0a77ac */ /* 0x000e660008000a00 */
[C---:B------:R-:W-:Y:S01]  /*8c90*/  IMAD.HI.U32 R0, R5.reuse, -0x55555555, RZ ;  /* 0xaaaaaaab05007827 */ /* 0x040fe200078e00ff */
[----:B------:R-:W-:-:S04]  /*8ca0*/  ISETP.GE.U32.AND P1, PT, R5, 0x480, PT ;  /* 0x000004800500780c */ /* 0x000fc80003f26070 */
[----:B------:R-:W-:-:S04]  /*8cb0*/  SHF.R.U32.HI R0, RZ, 0x8, R0 ;  /* 0x00000008ff007819 */ /* 0x000fc80000011600 */
[----:B------:R-:W-:-:S04]  /*8cc0*/  LOP3.LUT R4, R0, 0x3, RZ, 0xc0, !PT ;  /* 0x0000000300047812 */ /* 0x000fc800078ec0ff */
[----:B------:R-:W-:-:S13]  /*8cd0*/  ISETP.NE.AND P0, PT, R4, 0x3, PT ;  /* 0x000000030400780c */ /* 0x000fda0003f05270 */
[----:B01----:R-:W-:Y:S05]  /*8ce0*/  @!P0 BRA `(.L_x_196) ;  /* 0x0000000000548947 */ /* 0x003fea0003800000 */
[----:B------:R-:W-:Y:S01]  /*8cf0*/  VIADD R0, R0, 0x1 ;  /* 0x0000000100007836 */ /* 0x000fe20000000000 */
[----:B------:R-:W-:Y:S01]  /*8d00*/  LEA R8, R3, UR4, 0x2 ;  /* 0x0000000403087c11 */ /* 0x000fe2000f8e10ff */
[----:B------:R-:W-:Y:S01]  /*8d10*/  IMAD.IADD R9, R14, 0x1, R3 ;  /* 0x000000010e097824 */ /* 0x000fe200078e0203 */
[----:B------:R-:W-:Y:S02]  /*8d20*/  ISETP.NE.AND P2, PT, RZ, UR6, PT ;  /* 0x00000006ff007c0c */ /* 0x000fe4000bf45270 */
[----:B------:R-:W-:-:S05]  /*8d30*/  LOP3.LUT R0, R0, 0x3, RZ, 0xc0, !PT ;  /* 0x0000000300007812 */ /* 0x000fca00078ec0ff */
[----:B------:R-:W-:Y:S02]  /*8d40*/  IMAD R3, R0, 0x180, R3 ;  /* 0x0000018000037824 */ /* 0x000fe400078e0203 */
[----:B------:R-:W-:-:S07]  /*8d50*/  IMAD.MOV R0, RZ, RZ, -R0 ;  /* 0x000000ffff007224 */ /* 0x000fce00078e0a00 */
.L_x_197:
[----:B0-----:R-:W0:Y:S01]  /*8d60*/  @!P2 LDC.64 R6, c[0x0][0x3d0] ;  /* 0x0000f400ff06ab82 */ /* 0x001e220000000a00 */
[----:B------:R-:W-:Y:S01]  /*8d70*/  CS2R R4, SRZ ;  /* 0x0000000000047805 */ /* 0x000fe2000001ff00 */
[----:B------:R1:W2:Y:S05]  /*8d80*/  LDS R11, [R8] ;  /* 0x00000000080b7984 */ /* 0x0002aa0000000800 */
[----:B0-----:R-:W3:Y:S01]  /*8d90*/  @!P2 LDG.E.64 R4, desc[UR8][R6.64] ;  /* 0x000000080604a981 */ /* 0x001ee2000c1e1b00 */
[----:B------:R-:W-:Y:S02]  /*8da0*/  VIADD R0, R0, 0x1 ;  /* 0x0000000100007836 */ /* 0x000fe40000000000 */
[----:B-1----:R-:W-:Y:S01]  /*8db0*/  VIADD R8, R8, 0x600 ;  /* 0x0000060008087836 */ /* 0x002fe20000000000 */
[----:B---3--:R-:W-:-:S04]  /*8dc0*/  IADD3 R10, P0, PT, R9, R4, RZ ;  /* 0x00000004090a7210 */ /* 0x008fc80007f1e0ff */
[C---:B------:R-:W-:Y:S01]  /*8dd0*/  LEA.HI.X.SX32 R5, R9.reuse, R5, 0x1, P0 ;  /* 0x0000000509057211 */ /* 0x040fe200000f0eff */
[----:B------:R-:W-:Y:S01]  /*8de0*/  VIADD R9, R9, 0x180 ;  /* 0x0000018009097836 */ /* 0x000fe20000000000 */
[----:B------:R-:W-:-:S04]  /*8df0*/  LEA R4, P0, R10, UR10, 0x2 ;  /* 0x0000000a0a047c11 */ /* 0x000fc8000f8010ff */
[----:B------:R-:W-:Y:S02]  /*8e00*/  LEA.HI.X R5, R10, UR11, R5, 0x2, P0 ;  /* 0x0000000b0a057c11 */ /* 0x000fe400080f1405 */
[----:B------:R-:W-:-:S03]  /*8e10*/  ISETP.NE.AND P0, PT, R0, RZ, PT ;  /* 0x000000ff0000720c */ /* 0x000fc60003f05270 */
[----:B--2---:R0:W-:Y:S10]  /*8e20*/  STG.E desc[UR8][R4.64], R11 ;  /* 0x0000000b04007986 */ /* 0x0041f4000c101908 */
[----:B------:R-:W-:Y:S05]  /*8e30*/  @P0 BRA `(.L_x_197) ;  /* 0xfffffffc00c80947 */ /* 0x000fea000383ffff */
.L_x_196:
[----:B------:R-:W-:Y:S05]  /*8e40*/  BSYNC.RECONVERGENT B0 ;  /* 0x0000000000007941 */ /* 0x000fea0003800200 */
.L_x_195:
[----:B------:R-:W-:Y:S05]  /*8e50*/  @!P1 EXIT ;  /* 0x000000000000994d */ /* 0x000fea0003800000 */
[----:B------:R-:W1:Y:S01]  /*8e60*/  S2UR UR5, SR_CgaCtaId ;  /* 0x00000000000579c3 */ /* 0x000e620000008800 */
[----:B------:R-:W-:Y:S01]  /*8e70*/  UMOV UR4, 0x400 ;  /* 0x0000040000047882 */ /* 0x000fe20000000000 */
[----:B------:R-:W-:Y:S01]  /*8e80*/  UISETP.NE.AND UP0, UPT, UR6, URZ, UPT ;  /* 0x000000ff0600728c */ /* 0x000fe2000bf05270 */
[----:B------:R-:W-:Y:S01]  /*8e90*/  IMAD.IADD R15, R14, 0x1, R3 ;  /* 0x000000010e0f7824 */ /* 0x000fe200078e0203 */
[----:B------:R-:W2:Y:S04]  /*8ea0*/  LDCU.64 UR10, c[0x0][0x390] ;  /* 0x00007200ff0a77ac */ /* 0x000ea80008000a00 */
[----:B------:R-:W-:Y:S01]  /*8eb0*/  PLOP3.LUT P0, PT, PT, PT, UP0, 0x80, 0x8 ;  /* 0x000000000008781c */ /* 0x000fe20003f0f008 */
[----:B-1----:R-:W-:-:S06]  /*8ec0*/  ULEA UR4, UR5, UR4, 0x18 ;  /* 0x0000000405047291 */ /* 0x002fcc000f8ec0ff */
[----:B------:R-:W-:-:S05]  /*8ed0*/  LEA R0, R3, UR4, 0x2 ;  /* 0x0000000403007c11 */ /* 0x000fca000f8e10ff */
[----:B--2---:R-:W-:-:S07]  /*8ee0*/  VIADD R0, R0, 0xc00 ;  /* 0x00000c0000007836 */ /* 0x004fce0000000000 */
.L_x_198:
[----:B--2---:R-:W1:Y:S01]  /*8ef0*/  @!P0 LDC.64 R8, c[0x0][0x3d0] ;  /* 0x0000f400ff088b82 */ /* 0x004e620000000a00 */
[----:B0-----:R-:W-:Y:S01]  /*8f00*/  CS2R R4, SRZ ;  /* 0x0000000000047805 */ /* 0x001fe2000001ff00 */
[----:B------:R-:W-:Y:S01]  /*8f10*/  UISETP.NE.AND UP0, UPT, UR6, URZ, UPT ;  /* 0x000000ff0600728c */ /* 0x000fe2000bf05270 */
[----:B------:R-:W0:Y:S01]  /*8f20*/  LDS R17, [R0+-0xc00] ;  /* 0xfff4000000117984 */ /* 0x000e220000000800 */
[----:B------:R-:W-:-:S03]  /*8f30*/  SHF.R.S32.HI R21, RZ, 0x1f, R15 ;  /* 0x0000001fff157819 */ /* 0x000fc6000001140f */
[----:B------:R-:W2:Y:S04]  /*8f40*/  LDS R19, [R0+-0x600] ;  /* 0xfffa000000137984 */ /* 0x000ea80000000800 */
[----:B-1----:R-:W3:Y:S01]  /*8f50*/  @!P0 LDG.E.64 R4, desc[UR8][R8.64] ;  /* 0x0000000808048981 */ /* 0x002ee2000c1e1b00 */
[----:B------:R-:W-:-:S13]  /*8f60*/  PLOP3.LUT P0, PT, PT, PT, UP0, 0x80, 0x8 ;  /* 0x000000000008781c */ /* 0x000fda0003f0f008 */
[----:B------:R-:W1:Y:S01]  /*8f70*/  @!P0 LDC.64 R10, c[0x0][0x3d0] ;  /* 0x0000f400ff0a8b82 */ /* 0x000e620000000a00 */
[----:B---3--:R-:W-:-:S05]  /*8f80*/  IADD3 R4, P1, PT, R15, R4, RZ ;  /* 0x000000040f047210 */ /* 0x008fca0007f3e0ff */
[----:B------:R-:W-:Y:S01]  /*8f90*/  IMAD.X R5, R21, 0x1, R5, P1 ;  /* 0x0000000115057824 */ /* 0x000fe200008e0605 */
[----:B------:R-:W-:-:S04]  /*8fa0*/  LEA R6, P1, R4, UR10, 0x2 ;  /* 0x0000000a04067c11 */ /* 0x000fc8000f8210ff */
[----:B------:R-:W-:Y:S02]  /*8fb0*/  LEA.HI.X R7, R4, UR11, R5, 0x2, P1 ;  /* 0x0000000b04077c11 */ /* 0x000fe400088f1405 */
[----:B------:R-:W-:-:S03]  /*8fc0*/  CS2R R4, SRZ ;  /* 0x0000000000047805 */ /* 0x000fc6000001ff00 */
[----:B0-----:R0:W-:Y:S04]  /*8fd0*/  STG.E desc[UR8][R6.64], R17 ;  /* 0x0000001106007986 */ /* 0x0011e8000c101908 */
[----:B-1----:R-:W3:Y:S01]  /*8fe0*/  @!P0 LDG.E.64 R4, desc[UR8][R10.64] ;  /* 0x000000080a048981 */ /* 0x002ee2000c1e1b00 */
[----:B------:R-:W1:Y:S03]  /*8ff0*/  @!P0 LDC.64 R12, c[0x0][0x3d0] ;  /* 0x0000f400ff0c8b82 */ /* 0x000e660000000a00 */
[----:B------:R-:W4:Y:S01]  /*9000*/  LDS R17, [R0] ;  /* 0x0000000000117984 */ /* 0x000f220000000800 */
[----:B---3--:R-:W-:-:S05]  /*9010*/  IADD3 R4, P1, PT, R15, R4, RZ ;  /* 0x000000040f047210 */ /* 0x008fca0007f3e0ff */
[----:B------:R-:W-:Y:S01]  /*9020*/  IMAD.X R5, R21, 0x1, R5, P1 ;  /* 0x0000000115057824 */ /* 0x000fe200008e0605 */
[----:B------:R-:W-:-:S04]  /*9030*/  LEA R8, P1, R4, UR10, 0x2 ;  /* 0x0000000a04087c11 */ /* 0x000fc8000f8210ff */
[----:B------:R-:W-:Y:S02]  /*9040*/  LEA.HI.X R9, R4, UR11, R5, 0x2, P1 ;  /* 0x0000000b04097c11 */ /* 0x000fe400088f1405 */
[----:B------:R-:W-:-:S03]  /*9050*/  CS2R R4, SRZ ;  /* 0x0000000000047805 */ /* 0x000fc6000001ff00 */
[----:B--2---:R-:W-:Y:S04]  /*9060*/  STG.E desc[UR8][R8.64+0x600], R19 ;  /* 0x0006001308007986 */ /* 0x004fe8000c101908 */
[----:B-1----:R-:W2:Y:S01]  /*9070*/  @!P0 LDG.E.64 R4, desc[UR8][R12.64] ;  /* 0x000000080c048981 */ /* 0x002ea2000c1e1b00 */
[----:B------:R-:W1:Y:S03]  /*9080*/  @!P0 LDC.64 R10, c[0x0][0x3d0] ;  /* 0x0000f400ff0a8b82 */ /* 0x000e660000000a00 */
[----:B------:R3:W5:Y:S01]  /*9090*/  LDS R9, [R0+0x600] ;  /* 0x0006000000097984 */ /* 0x0007620000000800 */
[----:B--2---:R-:W-:-:S05]  /*90a0*/  IADD3 R4, P1, PT, R15, R4, RZ ;  /* 0x000000040f047210 */ /* 0x004fca0007f3e0ff */
[----:B------:R-:W-:Y:S01]  /*90b0*/  IMAD.X R5, R21, 0x1, R5, P1 ;  /* 0x0000000115057824 */ /* 0x000fe200008e0605 */
[----:B0-----:R-:W-:-:S04]  /*90c0*/  LEA R6, P1, R4, UR10, 0x2 ;  /* 0x0000000a04067c11 */ /* 0x001fc8000f8210ff */
[----:B------:R-:W-:Y:S02]  /*90d0*/  LEA.HI.X R7, R4, UR11, R5, 0x2, P1 ;  /* 0x0000000b04077c11 */ /* 0x000fe400088f1405 */
[----:B------:R-:W-:-:S03]  /*90e0*/  CS2R R4, SRZ ;  /* 0x0000000000047805 */ /* 0x000fc6000001ff00 */
[----:B----4-:R2:W-:Y:S04]  /*90f0*/  STG.E desc[UR8][R6.64+0xc00], R17 ;  /* 0x000c001106007986 */ /* 0x0105e8000c101908 */
[----:B-1----:R-:W4:Y:S01]  /*9100*/  @!P0 LDG.E.64 R4, desc[UR8][R10.64] ;  /* 0x000000080a048981 */ /* 0x002f22000c1e1b00 */
[----:B------:R-:W-:Y:S02]  /*9110*/  VIADD R3, R3, 0x600 ;  /* 0x0000060003037836 */ /* 0x000fe40000000000 */
[----:B---3--:R-:W-:Y:S01]  /*9120*/  VIADD R0, R0, 0x1800 ;  /* 0x0000180000007836 */ /* 0x008fe20000000000 */
[C---:B----4-:R-:W-:Y:S01]  /*9130*/  IADD3 R8, P1, PT, R15.reuse, R4, RZ ;  /* 0x000000040f087210 */ /* 0x050fe20007f3e0ff */
[----:B------:R-:W-:-:S04]  /*9140*/  VIADD R15, R15, 0x600 ;  /* 0x000006000f0f7836 */ /* 0x000fc80000000000 */
[----:B------:R-:W-:Y:S01]  /*9150*/  IMAD.X R5, R21, 0x1, R5, P1 ;  /* 0x0000000115057824 */ /* 0x000fe200008e0605 */
[----:B------:R-:W-:-:S04]  /*9160*/  LEA R4, P1, R8, UR10, 0x2 ;  /* 0x0000000a08047c11 */ /* 0x000fc8000f8210ff */
[----:B------:R-:W-:Y:S02]  /*9170*/  LEA.HI.X R5, R8, UR11, R5, 0x2, P1 ;  /* 0x0000000b08057c11 */ /* 0x000fe400088f1405 */
[----:B------:R-:W-:-:S03]  /*9180*/  ISETP.GE.AND P1, PT, R3, R2, PT ;  /* 0x000000020300720c */ /* 0x000fc60003f26270 */
[----:B-----5:R2:W-:Y:S10]  /*9190*/  STG.E desc[UR8][R4.64+0x1200], R9 ;  /* 0x0012000904007986 */ /* 0x0205f4000c101908 */
[----:B------:R-:W-:Y:S05]  /*91a0*/  @!P1 BRA `(.L_x_198) ;  /* 0xfffffffc00509947 */ /* 0x000fea000383ffff */
[----:B------:R-:W-:Y:S05]  /*91b0*/  EXIT ;  /* 0x000000000000794d */ /* 0x000fea0003800000 */
.L_x_0:
[----:B------:R-:W0:Y:S01]  /*91c0*/  LDC R69, c[0x0][0x3b0] ;  /* 0x0000ec00ff457b82 */ /* 0x000e220000000800 */
[----:B------:R-:W-:Y:S01]  /*91d0*/  ISETP.NE.AND P0, PT, R51, RZ, PT ;  /* 0x000000ff3300720c */ /* 0x000fe20003f05270 */
[----:B------:R-:W-:Y:S01]  /*91e0*/  BSSY.RECONVERGENT B0, `(.L_x_199) ;  /* 0x00009bf000007945 */ /* 0x000fe20003800200 */
[----:B0-----:R-:W-:-:S11]  /*91f0*/  IMAD.IADD R2, R69, 0x1, -R4 ;  /* 0x0000000145027824 */ /* 0x001fd600078e0a04 */
        /* <DEDUP_REMOVED lines=10> */
[----:B------:R-:W-:-:S04]  /*92a0*/  IMAD R27, R6, 0x11, R5 ;  /* 0x00000011061b7824 */ /* 0x000fc800078e0205 */
[C---:B------:R-:W-:Y:S01]  /*92b0*/  VIADD R5, R27.reuse, 0x20 ;  /* 0x000000201b057836 */ /* 0x040fe20000000000 */
[C---:B------:R-:W-:Y:S01]  /*92c0*/  IADD3 R4, P0, P1, R27.reuse, UR4, R4 ;  /* 0x000000041b047c10 */ /* 0x040fe2000f91e004 */
[C---:B------:R-:W-:Y:S01]  /*92d0*/  VIADD R7, R27.reuse, 0x40 ;  /* 0x000000401b077836 */ /* 0x040fe20000000000 */
[CC--:B------:R-:W-:Y:S01]  /*92e0*/  ISETP.GE.AND P2, PT, R27.reuse, R2.reuse, PT ;  /* 0x000000021b00720c */ /* 0x0c0fe20003f46270 */
[----:B------:R-:W-:Y:S01]  /*92f0*/  VIADD R13, R27, 0xa0 ;  /* 0x000000a01b0d7836 */ /* 0x000fe20000000000 */
[-C--:B------:R-:W-:Y:S01]  /*9300*/  ISETP.GE.AND P3, PT, R5, R2.reuse, PT ;  /* 0x000000020500720c */ /* 0x080fe20003f66270 */
[----:B------:R-:W-:Y:S01]  /*9310*/  VIADD R5, R27, 0x60 ;  /* 0x000000601b057836 */ /* 0x000fe20000000000 */
[-C--:B------:R-:W-:Y:S01]  /*9320*/  ISETP.GE.AND P4, PT, R7, R2.reuse, PT ;  /* 0x000000020700720c */ /* 0x080fe20003f86270 */
[----:B------:R-:W-:Y:S01]  /*9330*/  VIADD R15, R27, 0xc0 ;  /* 0x000000c01b0f7836 */ /* 0x000fe20000000000 */
[----:B------:R-:W-:Y:S02]  /*9340*/  IADD3.X R7, PT, PT, RZ, UR5, RZ, P0, P1 ;  /* 0x00000005ff077c10 */ /* 0x000fe400087e24ff */
[----:B------:R-:W-:Y:S01]  /*9350*/  ISETP.GE.AND P5, PT, R5, R2, PT ;  /* 0x000000020500720c */ /* 0x000fe20003fa6270 */
[----:B------:R-:W-:Y:S01]  /*9360*/  VIADD R5, R27, 0x80 ;  /* 0x000000801b057836 */ /* 0x000fe20000000000 */
[----:B---3--:R-:W-:-:S02]  /*9370*/  LEA R6, P0, R4, UR10, 0x2 ;  /* 0x0000000a04067c11 */ /* 0x008fc4000f8010ff */
[-C--:B------:R-:W-:Y:S02]  /*9380*/  ISETP.GE.AND P1, PT, R15, R2.reuse, PT ;  /* 0x000000020f00720c */ /* 0x080fe40003f26270 */
[----:B------:R-:W-:Y:S02]  /*9390*/  LEA.HI.X R7, R4, UR11, R7, 0x2, P0 ;  /* 0x0000000b04077c11 */ /* 0x000fe400080f1407 */
[-C--:B------:R-:W-:Y:S01]  /*93a0*/  ISETP.GE.AND P6, PT, R5, R2.reuse, PT ;  /* 0x000000020500720c */ /* 0x080fe20003fc6270 */
[----:B------:R-:W-:Y:S01]  /*93b0*/  VIADD R5, R27, 0xe0 ;  /* 0x000000e01b057836 */ /* 0x000fe20000000000 */
[-C--:B------:R-:W-:Y:S01]  /*93c0*/  ISETP.GE.AND P0, PT, R13, R2.reuse, PT ;  /* 0x000000020d00720c */ /* 0x080fe20003f06270 */
[----:B------:R-:W-:Y:S01]  /*93d0*/  VIADD R13, R27, 0x100 ;  /* 0x000001001b0d7836 */ /* 0x000fe20000000000 */
[----:B------:R-:W2:Y:S02]  /*93e0*/  @!P2 LDG.E R3, desc[UR8][R6.64] ;  /* 0x000000080603a981 */ /* 0x000ea4000c1e1900 */
[-C--:B------:R-:W-:Y:S01]  /*93f0*/  ISETP.GE.AND P2, PT, R5, R2.reuse, PT ;  /* 0x000000020500720c */ /* 0x080fe20003f46270 */
[----:B------:R-:W-:Y:S01]  /*9400*/  VIADD R5, R27, 0x120 ;  /* 0x000001201b057836 */ /* 0x000fe20000000000 */
[----:B------:R-:W3:Y:S01]  /*9410*/  @!P3 LDG.E R8, desc[UR8][R6.64+0x80] ;  /* 0x000080080608b981 */ /* 0x000ee2000c1e1900 */
[----:B------:R-:W-:Y:S01]  /*9420*/  ISETP.GE.AND P3, PT, R13, R2, PT ;  /* 0x000000020d00720c */ /* 0x000fe20003f66270 */
[----:B------:R-:W-:-:S02]  /*9430*/  VIADD R13, R27, 0x140 ;  /* 0x000001401b0d7836 */ /* 0x000fc40000000000 */
[----:B------:R-:W4:Y:S01]  /*9440*/  @!P4 LDG.E R9, desc[UR8][R6.64+0x100] ;  /* 0x000100080609c981 */ /* 0x000f22000c1e1900 */
[-C--:B------:R-:W-:Y:S01]  /*9450*/  ISETP.GE.AND P4, PT, R5, R2.reuse, PT ;  /* 0x000000020500720c */ /* 0x080fe20003f86270 */
[----:B------:R-:W-:Y:S02]  /*9460*/  VIADD R5, R27, 0x160 ;  /* 0x000001601b057836 */ /* 0x000fe40000000000 */
[----:B------:R-:W5:Y:S01]  /*9470*/  @!P5 LDG.E R10, desc[UR8][R6.64+0x180] ;  /* 0x00018008060ad981 */ /* 0x000f62000c1e1900 */
[-C--:B------:R-:W-:Y:S01]  /*9480*/  ISETP.GE.AND P5, PT, R13, R2.reuse, PT ;  /* 0x000000020d00720c */ /* 0x080fe20003fa6270 */
[----:B------:R-:W-:Y:S02]  /*9490*/  VIADD R13, R27, 0x180 ;  /* 0x000001801b0d7836 */ /* 0x000fe40000000000 */
[----:B------:R-:W5:Y:S01]  /*94a0*/  @!P6 LDG.E R11, desc[UR8][R6.64+0x200] ;  /* 0x00020008060be981 */ /* 0x000f62000c1e1900 */
[----:B------:R-:W-:Y:S01]  /*94b0*/  ISETP.GE.AND P6, PT, R5, R2, PT ;  /* 0x000000020500720c */ /* 0x000fe20003fc6270 */
[----:B------:R-:W-:-:S02]  /*94c0*/  VIADD R5, R27, 0x1a0 ;  /* 0x000001a01b057836 */ /* 0x000fc40000000000 */
[----:B------:R-:W5:Y:S01]  /*94d0*/  @!P0 LDG.E R12, desc[UR8][R6.64+0x280] ;  /* 0x00028008060c8981 */ /* 0x000f62000c1e1900 */
        /* <DEDUP_REMOVED lines=9> */
[----:B------:R-:W-:-:S03]  /*9570*/  ISETP.GE.AND P3, PT, R5, R2, PT ;  /* 0x000000020500720c */ /* 0x000fc60003f66270 */
[----:B------:R-:W5:Y:S01]  /*9580*/  @!P4 LDG.E R18, desc[UR8][R6.64+0x480] ;  /* 0x000480080612c981 */ /* 0x000f62000c1e1900 */
[----:B------:R-:W-:-:S03]  /*9590*/  ISETP.GE.AND P4, PT, R13, R2, PT ;  /* 0x000000020d00720c */ /* 0x000fc60003f86270 */
[----:B------:R-:W5:Y:S04]  /*95a0*/  @!P5 LDG.E R19, desc[UR8][R6.64+0x500] ;  /* 0x000500080613d981 */ /* 0x000f68000c1e1900 */
[----:B------:R-:W5:Y:S04]  /*95b0*/  @!P6 LDG.E R20, desc[UR8][R6.64+0x580] ;  /* 0x000580080614e981 */ /* 0x000f68000c1e1900 */
[----:B------:R-:W5:Y:S04]  /*95c0*/  @!P0 LDG.E R21, desc[UR8][R6.64+0x600] ;  /* 0x0006000806158981 */ /* 0x000f68000c1e1900 */
[----:B------:R-:W5:Y:S04]  /*95d0*/  @!P1 LDG.E R22, desc[UR8][R6.64+0x680] ;  /* 0x0006800806169981 */ /* 0x000f68000c1e1900 */
[----:B------:R-:W5:Y:S04]  /*95e0*/  @!P2 LDG.E R23, desc[UR8][R6.64+0x700] ;  /* 0x000700080617a981 */ /* 0x000f68000c1e1900 */
[----:B------:R-:W5:Y:S04]  /*95f0*/  @!P3 LDG.E R24, desc[UR8][R6.64+0x780] ;  /* 0x000780080618b981 */ /* 0x000f68000c1e1900 */
[----:B------:R0:W5:Y:S01]  /*9600*/  @!P4 LDG.E R25, desc[UR8][R6.64+0x800] ;  /* 0x000800080619c981 */ /* 0x000162000c1e1900 */
[----:B------:R-:W1:Y:S01]  /*9610*/  S2UR UR5, SR_CgaCtaId ;  /* 0x00000000000579c3 */ /* 0x000e620000008800 */
[----:B------:R-:W-:Y:S01]  /*9620*/  SHF.R.U32.HI R4, RZ, 0x5, R56 ;  /* 0x00000005ff047819 */ /* 0x000fe20000011638 */
[----:B------:R-:W-:Y:S01]  /*9630*/  UMOV UR4, 0x400 ;  /* 0x0000040000047882 */ /* 0x000fe20000000000 */
[----:B------:R-:W1:Y:S01]  /*9640*/  S2R R5, SR_LANEID ;  /* 0x0000000000057919 */ /* 0x000e620000000000 */
[----:B------:R-:W-:Y:S01]  /*9650*/  BSSY.RECONVERGENT B1, `(.L_x_201) ;  /* 0x0000052000017945 */ /* 0x000fe20003800200 */
[----:B------:R-:W-:-:S03]  /*9660*/  IMAD.MOV.U32 R58, RZ, RZ, 0x1 ;  /* 0x00000001ff3a7424 */ /* 0x000fc600078e00ff */
[----:B0-----:R-:W0:Y:S01]  /*9670*/  LDC R6, c[0x0][0x3a8] ;  /* 0x0000ea00ff067b82 */ /* 0x001e220000000800 */
[----:B-1----:R-:W-:Y:S01]  /*9680*/  ULEA UR4, UR5, UR4, 0x18 ;  /* 0x0000000405047291 */ /* 0x002fe2000f8ec0ff */
[----:B------:R-:W-:-:S05]  /*9690*/  IMAD R13, R4, 0x220, R5 ;  /* 0x00000220040d7824 */ /* 0x000fca00078e0205 */
[----:B------:R-:W-:-:S05]  /*96a0*/  LEA R13, R13, UR4, 0x2 ;  /* 0x000000040d0d7c11 */ /* 0x000fca000f8e10ff */
[----:B--2---:R1:W-:Y:S04]  /*96b0*/  STS [R13], R3 ;  /* 0x000000030d007388 */ /* 0x0043e80000000800 */
[----:B---3--:R2:W-:Y:S04]  /*96c0*/  STS [R13+0x80], R8 ;  /* 0x000080080d007388 */ /* 0x0085e80000000800 */
[----:B----4-:R3:W-:Y:S01]  /*96d0*/  STS [R13+0x100], R9 ;  /* 0x000100090d007388 */ /* 0x0107e20000000800 */
[----:B-1----:R-:W-:-:S03]  /*96e0*/  IMAD R3, R56, 0x11, RZ ;  /* 0x0000001138037824 */ /* 0x002fc600078e02ff */
[----:B-----5:R-:W-:Y:S01]  /*96f0*/  STS [R13+0x180], R10 ;  /* 0x0001800a0d007388 */ /* 0x020fe20000000800 */
[----:B--2---:R-:W-:-:S03]  /*9700*/  IMAD R8, R5, 0x40, R13 ;  /* 0x0000004005087824 */ /* 0x004fc600078e020d */
[----:B------:R1:W-:Y:S01]  /*9710*/  STS [R13+0x200], R11 ;  /* 0x0002000b0d007388 */ /* 0x0003e20000000800 */
[C---:B------:R-:W-:Y:S02]  /*9720*/  VIADD R7, R3.reuse, 0x1 ;  /* 0x0000000103077836 */ /* 0x040fe40000000000 */
[C---:B---3--:R-:W-:Y:S01]  /*9730*/  VIADD R9, R3.reuse, 0x3 ;  /* 0x0000000303097836 */ /* 0x048fe20000000000 */
[----:B------:R-:W-:Y:S04]  /*9740*/  STS [R13+0x280], R12 ;  /* 0x0002800c0d007388 */ /* 0x000fe80000000800 */
[----:B------:R-:W-:Y:S01]  /*9750*/  STS [R13+0x300], R14 ;  /* 0x0003000e0d007388 */ /* 0x000fe20000000800 */
[----:B-1----:R-:W-:-:S03]  /*9760*/  VIADD R11, R3, 0x4 ;  /* 0x00000004030b7836 */ /* 0x002fc60000000000 */
        /* <DEDUP_REMOVED lines=24> */
[----:B------:R-:W-:Y:S02]  /*98f0*/  ISETP.GE.OR P2, PT, R3, R2, !P2 ;  /* 0x000000020300720c */ /* 0x000fe40005746670 */
[-C--:B-1----:R-:W-:Y:S01]  /*9900*/  ISETP.GT.AND P3, PT, R63, R6.reuse, PT ;  /* 0x000000063f00720c */ /* 0x082fe20003f64270 */
[----:B------:R1:W0:Y:S01]  /*9910*/  LDS R43, [R8+0x30] ;  /* 0x00003000082b7984 */ /* 0x0002220000000800 */
[----:B--2---:R-:W-:Y:S02]  /*9920*/  ISETP.GT.AND P4, PT, R57, R6, PT ;  /* 0x000000063900720c */ /* 0x004fe40003f84270 */
[----:B------:R-:W-:Y:S01]  /*9930*/  ISETP.GE.OR P3, PT, R7, R2, !P3 ;  /* 0x000000020700720c */ /* 0x000fe20005f66670 */
[----:B------:R1:W2:Y:S01]  /*9940*/  LDS R42, [R8+0x34] ;  /* 0x00003400082a7984 */ /* 0x0002a20000000800 */
[----:B------:R-:W-:Y:S01]  /*9950*/  VIADD R7, R3, 0x2 ;  /* 0x0000000203077836 */ /* 0x000fe20000000000 */
[----:B---3--:R-:W-:-:S02]  /*9960*/  ISETP.GT.AND P0, PT, R53, R6, PT ;  /* 0x000000063500720c */ /* 0x008fc40003f04270 */
[----:B------:R1:W3:Y:S01]  /*9970*/  LDS R41, [R8+0x38] ;  /* 0x0000380008297984 */ /* 0x0002e20000000800 */
[----:B----4-:R-:W-:Y:S02]  /*9980*/  ISETP.GT.AND P1, PT, R51, R6, PT ;  /* 0x000000063300720c */ /* 0x010fe40003f24270 */
[-C--:B------:R-:W-:Y:S01]  /*9990*/  ISETP.GE.OR P4, PT, R7, R2.reuse, !P4 ;  /* 0x000000020700720c */ /* 0x080fe20006786670 */
[----:B------:R1:W4:Y:S01]  /*99a0*/  LDS R40, [R8+0x3c] ;  /* 0x00003c0008287984 */ /* 0x0003220000000800 */
[-C--:B------:R-:W-:Y:S02]  /*99b0*/  ISETP.GE.OR P0, PT, R9, R2.reuse, !P0 ;  /* 0x000000020900720c */ /* 0x080fe40004706670 */
[----:B------:R-:W-:Y:S01]  /*99c0*/  ISETP.GE.OR P1, PT, R11, R2, !P1 ;  /* 0x000000020b00720c */ /* 0x000fe20004f26670 */
[----:B------:R1:W0:Y:S01]  /*99d0*/  LDS R38, [R8+0x40] ;  /* 0x0000400008267984 */ /* 0x0002220000000800 */
[----:B------:R-:W-:Y:S11]  /*99e0*/  @P2 BRA `(.L_x_202) ;  /* 0x0000000000602947 */ /* 0x000ff60003800000 */
[----:B------:R-:W-:Y:S01]  /*99f0*/  IABS R10, R6 ;  /* 0x00000006000a7213 */ /* 0x000fe20000000000 */
[----:B01----:R-:W-:Y:S01]  /*9a00*/  IMAD.MOV.U32 R8, RZ, RZ, RZ ;  /* 0x000000ffff087224 */ /* 0x003fe200078e00ff */
[----:B------:R-:W-:Y:S02]  /*9a10*/  IABS R12, R65 ;  /* 0x00000041000c7213 */ /* 0x000fe40000000000 */
[----:B------:R-:W0:Y:S01]  /*9a20*/  I2F.RP R11, R10 ;  /* 0x0000000a000b7306 */ /* 0x000e220000209400 */
[----:B------:R-:W-:Y:S02]  /*9a30*/  ISETP.GE.AND P5, PT, R65, RZ, PT ;  /* 0x000000ff4100720c */ /* 0x000fe40003fa6270 */
[----:B------:R-:W-:-:S05]  /*9a40*/  ISETP.NE.AND P6, PT, R6, RZ, PT ;  /* 0x000000ff0600720c */ /* 0x000fca0003fc5270 */
[----:B0-----:R-:W0:Y:S02]  /*9a50*/  MUFU.RCP R11, R11 ;  /* 0x0000000b000b7308 */ /* 0x001e240000001000 */
[----:B0-----:R-:W-:-:S06]  /*9a60*/  VIADD R9, R11, 0xffffffe ;  /* 0x0ffffffe0b097836 */ /* 0x001fcc0000000000 */
[----:B------:R-:W0:Y:S02]  /*9a70*/  F2I.FTZ.U32.TRUNC.NTZ R9, R9 ;  /* 0x0000000900097305 */ /* 0x000e24000021f000 */
[----:B0-----:R-:W-:-:S04]  /*9a80*/  IMAD.MOV R7, RZ, RZ, -R9 ;  /* 0x000000ffff077224 */ /* 0x001fc800078e0a09 */
[----:B------:R-:W-:-:S04]  /*9a90*/  IMAD R7, R7, R10, RZ ;  /* 0x0000000a07077224 */ /* 0x000fc800078e02ff */
        /* <DEDUP_REMOVED lines=13> */
.L_x_202:
[----:B------:R-:W-:Y:S05]  /*9b70*/  BSYNC.RECONVERGENT B1 ;  /* 0x0000000000017941 */ /* 0x000fea0003800200 */
.L_x_201:
[----:B------:R-:W-:Y:S01]  /*9b80*/  BSSY.RECONVERGENT B1, `(.L_x_203) ;  /* 0x000001c000017945 */ /* 0x000fe20003800200 */
[----:B------:R-:W-:Y:S01]  /*9b90*/  ISETP.GT.AND P2, PT, R50, R6, PT ;  /* 0x000000063200720c */ /* 0x000fe20003f44270 */
[----:B------:R-:W-:Y:S02]  /*9ba0*/  IMAD.MOV.U32 R67, RZ, RZ, 0x1 ;  /* 0x00000001ff437424 */ /* 0x000fe400078e00ff */
[----:B------:R-:W-:Y:S10]  /*9bb0*/  @P3 BRA `(.L_x_204) ;  /* 0x0000000000603947 */ /* 0x000ff40003800000 */
        /* <DEDUP_REMOVED lines=24> */
.L_x_204:
[----:B------:R-:W-:Y:S05]  /*9d40*/  BSYNC.RECONVERGENT B1 ;  /* 0x0000000000017941 */ /* 0x000fea0003800200 */
.L_x_203:
        /* <DEDUP_REMOVED lines=28> */
.L_x_206:
[----:B------:R-:W-:Y:S05]  /*9f10*/  BSYNC.RECONVERGENT B1 ;  /* 0x0000000000017941 */ /* 0x000fea0003800200 */
.L_x_205:
[----:B------:R-:W-:Y:S01]  /*9f20*/  BSSY.RECONVERGENT B1, `(.L_x_207) ;  /* 0x0000020000017945 */ /* 0x000fe20003800200 */
[----:B------:R-:W-:Y:S01]  /*9f30*/  ISETP.GT.AND P4, PT, R48, R6, PT ;  /* 0x000000063000720c */ /* 0x000fe20003f84270 */
[C---:B------:R-:W-:Y:S02]  /*9f40*/  VIADD R11, R3.reuse, 0x5 ;  /* 0x00000005030b7836 */ /* 0x040fe40000000000 */
[C---:B------:R-:W-:Y:S02]  /*9f50*/  VIADD R13, R3.reuse, 0x6 ;  /* 0x00000006030d7836 */ /* 0x040fe40000000000 */
[C---:B------:R-:W-:Y:S02]  /*9f60*/  VIADD R15, R3.reuse, 0x7 ;  /* 0x00000007030f7836 */ /* 0x040fe40000000000 */
[----:B------:R-:W-:Y:S02]  /*9f70*/  VIADD R17, R3, 0x8 ;  /* 0x0000000803117836 */ /* 0x000fe40000000000 */
[----:B------:R-:W-:Y:S01]  /*9f80*/  IMAD.MOV.U32 R59, RZ, RZ, 0x1 ;  /* 0x00000001ff3b7424 */ /* 0x000fe200078e00ff */
[----:B------:R-:W-:Y:S06]  /*9f90*/  @P0 BRA `(.L_x_208) ;  /* 0x0000000000600947 */ /* 0x000fec0003800000 */
        /* <DEDUP_REMOVED lines=24> */
.L_x_208:
[----:B------:R-:W-:Y:S05]  /*a120*/  BSYNC.RECONVERGENT B1 ;  /* 0x0000000000017941 */ /* 0x000fea0003800200 */
.L_x_207:
[----:B------:R-:W-:Y:S01]  /*a130*/  ISETP.GT.AND P0, PT, R47, R6, PT ;  /* 0x000000062f00720c */ /* 0x000fe20003f04270 */
[----:B------:R-:W-:Y:S01]  /*a140*/  BSSY.RECONVERGENT B1, `(.L_x_209) ;  /* 0x000001f000017945 */ /* 0x000fe20003800200 */
[-C--:B------:R-:W-:Y:S01]  /*a150*/  ISETP.GE.OR P2, PT, R11, R2.reuse, !P2 ;  /* 0x000000020b00720c */ /* 0x080fe20005746670 */
[----:B------:R-:W-:Y:S01]  /*a160*/  IMAD.MOV.U32 R52, RZ, RZ, 0x1 ;  /* 0x00000001ff347424 */ /* 0x000fe200078e00ff */
[-C--:B------:R-:W-:Y:S02]  /*a170*/  ISETP.GE.OR P3, PT, R13, R2.reuse, !P3 ;  /* 0x000000020d00720c */ /* 0x080fe40005f66670 */
[-C--:B------:R-:W-:Y:S02]  /*a180*/  ISETP.GE.OR P4, PT, R15, R2.reuse, !P4 ;  /* 0x000000020f00720c */ /* 0x080fe40006786670 */
[----:B------:R-:W-:Y:S01]  /*a190*/  ISETP.GE.OR P0, PT, R17, R2, !P0 ;  /* 0x000000021100720c */ /* 0x000fe20004706670 */
[----:B------:R-:W-:-:S12]  /*a1a0*/  @P1 BRA `(.L_x_210) ;  /* 0x0000000000601947 */ /* 0x000fd80003800000 */
        /* <DEDUP_REMOVED lines=24> */
.L_x_210:
[----:B------:R-:W-:Y:S05]  /*a330*/  BSYNC.RECONVERGENT B1 ;  /* 0x0000000000017941 */ /* 0x000fea0003800200 */
.L_x_209:
        /* <DEDUP_REMOVED lines=28> */
.L_x_212:
[----:B------:R-:W-:Y:S05]  /*a500*/  BSYNC.RECONVERGENT B1 ;  /* 0x0000000000017941 */ /* 0x000fea0003800200 */
.L_x_211:
        /* <DEDUP_REMOVED lines=28> */
.L_x_214:
[----:B------:R-:W-:Y:S05]  /*a6d0*/  BSYNC.RECONVERGENT B1 ;  /* 0x0000000000017941 */ /* 0x000fea0003800200 */
.L_x_213:
[----:B------:R-:W-:Y:S01]  /*a6e0*/  BSSY.RECONVERGENT B1, `(.L_x_215) ;  /* 0x0000020000017945 */ /* 0x000fe20003800200 */
[----:B0-----:R-:W-:Y:S01]  /*a6f0*/  ISETP.GT.AND P3, PT, R44, R6, PT ;  /* 0x000000062c00720c */ /* 0x001fe20003f64270 */
[C---:B------:R-:W-:Y:S02]  /*a700*/  VIADD R11, R3.reuse, 0x9 ;  /* 0x00000009030b7836 */ /* 0x040fe40000000000 */
[C---:B------:R-:W-:Y:S02]  /*a710*/  VIADD R13, R3.reuse, 0xa ;  /* 0x0000000a030d7836 */ /* 0x040fe40000000000 */
[C---:B------:R-:W-:Y:S02]  /*a720*/  VIADD R15, R3.reuse, 0xb ;  /* 0x0000000b030f7836 */ /* 0x040fe40000000000 */
[----:B------:R-:W-:Y:S02]  /*a730*/  VIADD R17, R3, 0xc ;  /* 0x0000000c03117836 */ /* 0x000fe40000000000 */
[----:B------:R-:W-:Y:S01]  /*a740*/  IMAD.MOV.U32 R37, RZ, RZ, 0x1 ;  /* 0x00000001ff257424 */ /* 0x000fe200078e00ff */
[----:B------:R-:W-:Y:S06]  /*a750*/  @P4 BRA `(.L_x_216) ;  /* 0x0000000000604947 */ /* 0x000fec0003800000 */
[----:B------:R-:W-:Y:S01]  /*a760*/  IABS R10, R6 ;  /* 0x00000006000a7213 */ /* 0x000fe20000000000 */
[----:B-1----:R-:W-:Y:S01]  /*a770*/  IMAD.MOV.U32 R8, RZ, RZ, RZ ;  /* 0x000000ffff087224 */ /* 0x002fe200078e00ff */
        /* <DEDUP_REMOVED lines=22> */
.L_x_216:
[----:B------:R-:W-:Y:S05]  /*a8e0*/  BSYNC.RECONVERGENT B1 ;  /* 0x0000000000017941 */ /* 0x000fea0003800200 */
.L_x_215:
        /* <DEDUP_REMOVED lines=32> */
.L_x_218:
[----:B------:R-:W-:Y:S05]  /*aaf0*/  BSYNC.RECONVERGENT B1 ;  /* 0x0000000000017941 */ /* 0x000fea0003800200 */
.L_x_217:
[----:B------:R-:W-:Y:S01]  /*ab00*/  BSSY.RECONVERGENT B1, `(.L_x_219) ;  /* 0x000001c000017945 */ /* 0x000fe20003800200 */
[----:B--2---:R-:W-:Y:S01]  /*ab10*/  ISETP.GT.AND P0, PT, R42, R6, PT ;  /* 0x000000062a00720c */ /* 0x004fe20003f04270 */
[----:B------:R-:W-:Y:S02]  /*ab20*/  IMAD.MOV.U32 R35, RZ, RZ, 0x1 ;  /* 0x00000001ff237424 */ /* 0x000fe400078e00ff */
[----:B------:R-:W-:Y:S10]  /*ab30*/  @P1 BRA `(.L_x_220) ;  /* 0x0000000000601947 */ /* 0x000ff40003800000 */
        /* <DEDUP_REMOVED lines=24> */
.L_x_220:
[----:B------:R-:W-:Y:S05]  /*acc0*/  BSYNC.RECONVERGENT B1 ;  /* 0x0000000000017941 */ /* 0x000fea0003800200 */
.L_x_219:
[----:B------:R-:W-:Y:S01]  /*acd0*/  BSSY.RECONVERGENT B1, `(.L_x_221) ;  /* 0x000001c000017945 */ /* 0x000fe20003800200 */
[----:B---3--:R-:W-:Y:S01]  /*ace0*/  ISETP.GT.AND P1, PT, R41, R6, PT ;  /* 0x000000062900720c */ /* 0x008fe20003f24270 */
        /* <DEDUP_REMOVED lines=26> */
.L_x_222:
[----:B------:R-:W-:Y:S05]  /*ae90*/  BSYNC.RECONVERGENT B1 ;  /* 0x0000000000017941 */ /* 0x000fea0003800200 */
.L_x_221:
[----:B------:R-:W-:Y:S01]  /*aea0*/  BSSY.RECONVERGENT B1, `(.L_x_223) ;  /* 0x0000020000017945 */ /* 0x000fe20003800200 */
[----:B----4-:R-:W-:Y:S01]  /*aeb0*/  ISETP.GT.AND P2, PT, R40, R6, PT ;  /* 0x000000062800720c */ /* 0x010fe20003f44270 */
        /* <DEDUP_REMOVED lines=30> */
.L_x_224:
[----:B------:R-:W-:Y:S05]  /*b0a0*/  BSYNC.RECONVERGENT B1 ;  /* 0x0000000000017941 */ /* 0x000fea0003800200 */
.L_x_223:
[----:B------:R-:W-:Y:S01]  /*b0b0*/  ISETP.GT.AND P3, PT, R38, R6, PT ;  /* 0x000000062600720c */ /* 0x000fe20003f64270 */
[----:B------:R-:W-:Y:S01]  /*b0c0*/  BSSY.RECONVERGENT B1, `(.L_x_225) ;  /* 0x0000023000017945 */ /* 0x000fe20003800200 */
[-C--:B------:R-:W-:Y:S01]  /*b0d0*/  ISETP.GE.OR P0, PT, R7, R2.reuse, !P0 ;  /* 0x000000020700720c */ /* 0x080fe20004706670 */
[----:B------:R-:W-:Y:S01]  /*b0e0*/  IMAD.MOV.U32 R31, RZ, RZ, 0x1 ;  /* 0x00000001ff1f7424 */ /* 0x000fe200078e00ff */
[-C--:B------:R-:W-:Y:S01]  /*b0f0*/  ISETP.GE.OR P1, PT, R11, R2.reuse, !P1 ;  /* 0x000000020b00720c */ /* 0x080fe20004f26670 */
[----:B------:R-:W-:Y:S01]  /*b100*/  IMAD.MOV.U32 R30, RZ, RZ, 0x1 ;  /* 0x00000001ff1e7424 */ /* 0x000fe200078e00ff */
[-C--:B------:R-:W-:Y:S01]  /*b110*/  ISETP.GE.OR P2, PT, R13, R2.reuse, !P2 ;  /* 0x000000020d00720c */ /* 0x080fe20005746670 */
[----:B------:R-:W-:Y:S01]  /*b120*/  IMAD.MOV.U32 R29, RZ, RZ, 0x1 ;  /* 0x00000001ff1d7424 */ /* 0x000fe200078e00ff */
[----:B------:R-:W-:Y:S01]  /*b130*/  ISETP.GE.OR P3, PT, R15, R2, !P3 ;  /* 0x000000020f00720c */ /* 0x000fe20005f66670 */
[----:B------:R-:W-:Y:S02]  /*b140*/  IMAD.MOV.U32 R28, RZ, RZ, 0x1 ;  /* 0x00000001ff1c7424 */ /* 0x000fe400078e00ff */
[----:B------:R-:W-:Y:S01]  /*b150*/  IMAD.MOV.U32 R14, RZ, RZ, 0x1 ;  /* 0x00000001ff0e7424 */ /* 0x000fe200078e00ff */
[----:B------:R-:W-:Y:S09]  /*b160*/  @P4 BRA `(.L_x_226) ;  /* 0x0000000000604947 */ /* 0x000ff20003800000 */
[----:B------:R-:W-:Y:S02]  /*b170*/  IABS R7, R6 ;  /* 0x0000000600077213 */ /* 0x000fe40000000000 */
[----:B------:R-:W-:Y:S02]  /*b180*/  IABS R10, R43 ;  /* 0x0000002b000a7213 */ /* 0x000fe40000000000 */
[----:B-1----:R-:W0:Y:S01]  /*b190*/  I2F.RP R8, R7 ;  /* 0x0000000700087306 */ /* 0x002e220000209400 */
[----:B------:R-:W-:Y:S02]  /*b1a0*/  ISETP.GE.AND P5, PT, R43, RZ, PT ;  /* 0x000000ff2b00720c */ /* 0x000fe40003fa6270 */
[----:B------:R-:W-:-:S05]  /*b1b0*/  ISETP.NE.AND P6, PT, R6, RZ, PT ;  /* 0x000000ff0600720c */ /* 0x000fca0003fc5270 */
[----:B0-----:R-:W0:Y:S02]  /*b1c0*/  MUFU.RCP R8, R8 ;  /* 0x0000000800087308 */ /* 0x001e240000001000 */
[----:B0-----:R-:W-:-:S06]  /*b1d0*/  VIADD R9, R8, 0xffffffe ;  /* 0x0ffffffe08097836 */ /* 0x001fcc0000000000 */
[----:B------:R-:W0:Y:S02]  /*b1e0*/  F2I.FTZ.U32.TRUNC.NTZ R3, R9 ;  /* 0x0000000900037305 */ /* 0x000e24000021f000 */
[----:B0-----:R-:W-:-:S04]  /*b1f0*/  IMAD.MOV R2, RZ, RZ, -R3 ;  /* 0x000000ffff027224 */ /* 0x001fc800078e0a03 */
        /* <DEDUP_REMOVED lines=15> */
.L_x_226:
[----:B------:R-:W-:Y:S05]  /*b2f0*/  BSYNC.RECONVERGENT B1 ;  /* 0x0000000000017941 */ /* 0x000fea0003800200 */
.L_x_225:
[----:B------:R-:W-:Y:S04]  /*b300*/  BSSY.RECONVERGENT B1, `(.L_x_227) ;  /* 0x000001a000017945 */ /* 0x000fe80003800200 */
[----:B------:R-:W-:Y:S05]  /*b310*/  @P0 BRA `(.L_x_228) ;  /* 0x0000000000600947 */ /* 0x000fea0003800000 */
        /* <DEDUP_REMOVED lines=24> */
.L_x_228:
[----:B------:R-:W-:Y:S05]  /*b4a0*/  BSYNC.RECONVERGENT B1 ;  /* 0x0000000000017941 */ /* 0x000fea0003800200 */
.L_x_227:
        /* <DEDUP_REMOVED lines=26> */
.L_x_230:
[----:B------:R-:W-:Y:S05]  /*b650*/  BSYNC.RECONVERGENT B1 ;  /* 0x0000000000017941 */ /* 0x000fea0003800200 */
.L_x_229:
        /* <DEDUP_REMOVED lines=26> */
.L_x_232:
[----:B------:R-:W-:Y:S05]  /*b800*/  BSYNC.RECONVERGENT B1 ;  /* 0x0000000000017941 */ /* 0x000fea0003800200 */
.L_x_231:
        /* <DEDUP_REMOVED lines=26> */
.L_x_234:
[----:B------:R-:W-:Y:S05]  /*b9b0*/  BSYNC.RECONVERGENT B1 ;  /* 0x0000000000017941 */ /* 0x000fea0003800200 */
.L_x_233:
[--C-:B------:R-:W-:Y:S01]  /*b9c0*/  IADD3 R2, PT, PT, R54, R67, R58.reuse ;  /* 0x0000004336027210 */ /* 0x100fe20007ffe03a */
[----:B------:R-:W-:Y:S01]  /*b9d0*/  BAR.SYNC.DEFER_BLOCKING 0x0 ;  /* 0x0000000000007b1d */ /* 0x000fe20000010000 */
[----:B------:R-:W-:Y:S01]  /*b9e0*/  ISETP.NE.AND P1, PT, R5, 0x1f, PT ;  /* 0x0000001f0500780c */ /* 0x000fe20003f25270 */
[----:B------:R-:W-:Y:S01]  /*b9f0*/  IMAD.IADD R61, R67, 0x1, R58 ;  /* 0x00000001433d7824 */ /* 0x000fe200078e023a */
[----:B------:R-:W-:Y:S02]  /*ba00*/  IADD3 R2, PT, PT, R52, R59, R2 ;  /* 0x0000003b34027210 */ /* 0x000fe40007ffe002 */
[----:B------:R-:W-:Y:S01]  /*ba10*/  ISETP.NE.AND P2, PT, R5, RZ, PT ;  /* 0x000000ff0500720c */ /* 0x000fe20003f45270 */
[----:B------:R-:W-:Y:S01]  /*ba20*/  BSSY.RECONVERGENT B1, `(.L_x_235) ;  /* 0x0000205000017945 */ /* 0x000fe20003800200 */
[----:B------:R-:W-:-:S04]  /*ba30*/  IADD3 R2, PT, PT, R36, R39, R2 ;  /* 0x0000002724027210 */ /* 0x000fc80007ffe002 */
[----:B------:R-:W-:-:S03]  /*ba40*/  IADD3 R2, PT, PT, R34, R37, R2 ;  /* 0x0000002522027210 */ /* 0x000fc60007ffe002 */
[----:B------:R-:W-:Y:S02]  /*ba50*/  @!P1 SHF.R.U32.HI R10, RZ, 0x3, R56 ;  /* 0x00000003ff0a9819 */ /* 0x000fe40000011638 */
[----:B------:R-:W-:Y:S02]  /*ba60*/  IADD3 R2, PT, PT, R32, R35, R2 ;  /* 0x0000002320027210 */ /* 0x000fe40007ffe002 */
[----:B------:R-:W-:Y:S02]  /*ba70*/  @!P1 LOP3.LUT R10, R10, 0x7c, RZ, 0xc0, !PT ;  /* 0x0000007c0a0a9812 */ /* 0x000fe400078ec0ff */
        /* <DEDUP_REMOVED lines=8> */
[----:B0-----:R-:W-:Y:S02]  /*bb00*/  @P0 IMAD.IADD R9, R6, 0x1, R9 ;  /* 0x0000000106090824 */ /* 0x001fe400078e0209 */
[----:B------:R-:W-:-:S03]  /*bb10*/  IMAD.IADD R6, R61, 0x1, R54 ;  /* 0x000000013d067824 */ /* 0x000fc600078e0236 */
[----:B-1----:R-:W0:Y:S01]  /*bb20*/  SHFL.UP P0, R8, R9, 0x8, RZ ;  /* 0x0500000009087989 */ /* 0x002e2200000000ff */
[----:B------:R-:W-:-:S04]  /*bb30*/  IMAD.IADD R13, R6, 0x1, R59 ;  /* 0x00000001060d7824 */ /* 0x000fc800078e023b */
[----:B------:R-:W-:-:S04]  /*bb40*/  IMAD.IADD R12, R13, 0x1, R52 ;  /* 0x000000010d0c7824 */ /* 0x000fc800078e0234 */
[----:B------:R-:W-:Y:S02]  /*bb50*/  IMAD.IADD R11, R12, 0x1, R39 ;  /* 0x000000010c0b7824 */ /* 0x000fe400078e0227 */
[----:B0-----:R-:W-:Y:S02]  /*bb60*/  @P0 IMAD.IADD R8, R9, 0x1, R8 ;  /* 0x0000000109080824 */ /* 0x001fe400078e0208 */
[----:B------:R-:W0:Y:S03]  /*bb70*/  LDC R9, c[0x0][0x374] ;  /* 0x0000dd00ff097b82 */ /* 0x000e260000000800 */
[----:B------:R-:W1:Y:S01]  /*bb80*/  SHFL.UP P0, R7, R8, 0x10, RZ ;  /* 0x0600000008077989 */ /* 0x000e6200000000ff */
[----:B0-----:R-:W-:Y:S02]  /*bb90*/  IMAD R0, R9, UR6, R0 ;  /* 0x0000000609007c24 */ /* 0x001fe4000f8e0200 */
[----:B-1----:R-:W-:Y:S01]  /*bba0*/  @P0 IMAD.IADD R7, R8, 0x1, R7 ;  /* 0x0000000108070824 */ /* 0x002fe200078e0207 */
[----:B------:R-:W-:Y:S01]  /*bbb0*/  ISETP.NE.AND P0, PT, R4, 0x2, PT ;  /* 0x000000020400780c */ /* 0x000fe20003f05270 */
[----:B------:R-:W-:-:S03]  /*bbc0*/  IMAD R0, R0, -0x1980, R69 ;  /* 0xffffe68000007824 */ /* 0x000fc600078e0245 */
        /* <DEDUP_REMOVED lines=10> */
[----:B------:R-:W1:Y:S04]  /*bc70*/  LDS.128 R20, [UR4+0x10] ;  /* 0x00001004ff147984 */ /* 0x000e680008000c00 */
[----:B------:R-:W2:Y:S01]  /*bc80*/  LDS.128 R24, [UR4+0x20] ;  /* 0x00002004ff187984 */ /* 0x000ea20008000c00 */
        /* <DEDUP_REMOVED lines=24> */
[----:B------:R-:W-:Y:S01]  /*be10*/  ISETP.NE.AND P1, PT, R4, 0xb, PT ;  /* 0x0000000b0400780c */ /* 0x000fe20003f25270 */
[----:B------:R-:W-:-:S03]  /*be20*/  IMAD.IADD R4, R60, 0x1, R14 ;  /* 0x000000013c047824 */ /* 0x000fc600078e020e */
[----:B------:R-:W-:Y:S01]  /*be30*/  SEL R2, R3, R2, !P0 ;  /* 0x0000000203027207 */ /* 0x000fe20004000000 */
[----:B------:R-:W-:Y:S01]  /*be40*/  IMAD.IADD R3, R26, 0x1, R3 ;  /* 0x000000011a037824 */ /* 0x000fe200078e0203 */
[----:B------:R-:W-:-:S04]  /*be50*/  ISETP.GE.U32.AND P0, PT, R56, 0x20, PT ;  /* 0x000000203800780c */ /* 0x000fc80003f06070 */
[C---:B------:R-:W-:Y:S02]  /*be60*/  SEL R15, R3.reuse, R2, !P1 ;  /* 0x00000002030f7207 */ /* 0x040fe40004800000 */
[----:B------:R-:W-:Y:S01]  /*be70*/  IADD3 R55, PT, PT, R3, R0, R27 ;  /* 0x0000000003377210 */ /* 0x000fe20007ffe01b */
[----:B------:R-:W-:Y:S01]  /*be80*/  IMAD.IADD R3, R4, 0x1, R31 ;  /* 0x0000000104037824 */ /* 0x000fe200078e021f */
[----:B------:R-:W-:-:S03]  /*be90*/  SEL R15, R15, RZ, P0 ;  /* 0x000000ff0f0f7207 */ /* 0x000fc60000000000 */
[----:B------:R-:W-:-:S04]  /*bea0*/  IMAD.IADD R2, R3, 0x1, R30 ;  /* 0x0000000103027824 */ /* 0x000fc800078e021e */
[----:B------:R-:W-:-:S05]  /*beb0*/  IMAD.IADD R0, R2, 0x1, R29 ;  /* 0x0000000102007824 */ /* 0x000fca00078e021d */
[----:B------:R-:W-:-:S04]  /*bec0*/  IADD3 R7, PT, PT, R7, -R28, -R0 ;  /* 0x8000001c07077210 */ /* 0x000fc80007ffe800 */
[----:B------:R-:W-:-:S05]  /*bed0*/  SEL R64, R7, RZ, P2 ;  /* 0x000000ff07407207 */ /* 0x000fca0001000000 */
[----:B------:R-:W-:Y:S02]  /*bee0*/  IMAD.IADD R71, R15, 0x1, R64 ;  /* 0x000000010f477824 */ /* 0x000fe400078e0240 */
[----:B------:R-:W-:Y:S02]  /*bef0*/  VIADD R15, R55, 0xffffe680 ;  /* 0xffffe680370f7836 */ /* 0x000fe40000000000 */
[--C-:B------:R-:W-:Y:S02]  /*bf00*/  IMAD.IADD R55, R6, 0x1, R71.reuse ;  /* 0x0000000106377824 */ /* 0x100fe400078e0247 */
[--C-:B------:R-:W-:Y:S01]  /*bf10*/  IMAD.IADD R7, R5, 0x1, R71.reuse ;  /* 0x0000000105077824 */ /* 0x100fe200078e0247 */
[----:B------:R-:W-:Y:S01]  /*bf20*/  ISETP.GT.AND P0, PT, R15, 0x180, PT ;  /* 0x000001800f00780c */ /* 0x000fe20003f04270 */
[--C-:B------:R-:W-:Y:S02]  /*bf30*/  IMAD.IADD R61, R61, 0x1, R71.reuse ;  /* 0x000000013d3d7824 */ /* 0x100fe400078e0247 */
[----:B------:R-:W-:-:S02]  /*bf40*/  IMAD.IADD R13, R13, 0x1, R71 ;  /* 0x000000010d0d7824 */ /* 0x000fc400078e0247 */
[--C-:B------:R-:W-:Y:S02]  /*bf50*/  IMAD.IADD R12, R12, 0x1, R71.reuse ;  /* 0x000000010c0c7824 */ /* 0x100fe400078e0247 */
[--C-:B------:R-:W-:Y:S02]  /*bf60*/  IMAD.IADD R11, R11, 0x1, R71.reuse ;  /* 0x000000010b0b7824 */ /* 0x100fe400078e0247 */
[--C-:B------:R-:W-:Y:S02]  /*bf70*/  IMAD.IADD R10, R10, 0x1, R71.reuse ;  /* 0x000000010a0a7824 */ /* 0x100fe400078e0247 */
[--C-:B------:R-:W-:Y:S02]  /*bf80*/  IMAD.IADD R9, R9, 0x1, R71.reuse ;  /* 0x0000000109097824 */ /* 0x100fe400078e0247 */
[--C-:B------:R-:W-:Y:S02]  /*bf90*/  IMAD.IADD R8, R8, 0x1, R71.reuse ;  /* 0x0000000108087824 */ /* 0x100fe400078e0247 */
[----:B------:R-:W-:-:S02]  /*bfa0*/  IMAD.IADD R6, R62, 0x1, R71 ;  /* 0x000000013e067824 */ /* 0x000fc400078e0247 */
[--C-:B------:R-:W-:Y:S02]  /*bfb0*/  IMAD.IADD R5, R60, 0x1, R71.reuse ;  /* 0x000000013c057824 */ /* 0x100fe400078e0247 */
[--C-:B------:R-:W-:Y:S02]  /*bfc0*/  IMAD.IADD R4, R4, 0x1, R71.reuse ;  /* 0x0000000104047824 */ /* 0x100fe400078e0247 */
[--C-:B------:R-:W-:Y:S02]  /*bfd0*/  IMAD.IADD R3, R3, 0x1, R71.reuse ;  /* 0x0000000103037824 */ /* 0x100fe400078e0247 */
[--C-:B------:R-:W-:Y:S02]  /*bfe0*/  IMAD.IADD R2, R2, 0x1, R71.reuse ;  /* 0x0000000102027824 */ /* 0x100fe400078e0247 */
[----:B------:R-:W-:Y:S02]  /*bff0*/  IMAD.IADD R0, R0, 0x1, R71 ;  /* 0x0000000100007824 */ /* 0x000fe400078e0247 */
[----:B------:R-:W-:Y:S01]  /*c000*/  IMAD.IADD R73, R71, 0x1, R58 ;  /* 0x0000000147497824 */ /* 0x000fe200078e023a */
[----:B------:R-:W-:Y:S06]  /*c010*/  @P0 BRA `(.L_x_236) ;  /* 0x00000010003c0947 */ /* 0x000fec0003800000 */
[----:B------:R-:W-:Y:S01]  /*c020*/  ISETP.GE.AND P0, PT, R71, R15, PT ;  /* 0x0000000f4700720c */ /* 0x000fe20003f06270 */
[----:B------:R-:W-:Y:S03]  /*c030*/  BSSY.RECONVERGENT B2, `(.L_x_237) ;  /* 0x000000e000027945 */ /* 0x000fe60003800200 */
[----:B------:R-:W-:-:S13]  /*c040*/  ISETP.NE.AND P0, PT, R58, RZ, !P0 ;  /* 0x000000ff3a00720c */ /* 0x000fda0004705270 */
[----:B------:R-:W-:Y:S05]  /*c050*/  @!P0 BRA `(.L_x_238) ;  /* 0x00000000002c8947 */ /* 0x000fea0003800000 */
[----:B------:R-:W-:Y:S01]  /*c060*/  UISETP.NE.AND UP0, UPT, UR7, URZ, UPT ;  /* 0x000000ff0700728c */ /* 0x000fe2000bf05270 */
[----:B------:R-:W-:Y:S01]  /*c070*/  CS2R R16, SRZ ;  /* 0x0000000000107805 */ /* 0x000fe2000001ff00 */
[----:B------:R-:W0:Y:S07]  /*c080*/  LDCU.64 UR10, c[0x0][0x390] ;  /* 0x00007200ff0a77ac */ /* 0x000e2e0008000a00 */
[----:B------:R-:W-:Y:S05]  /*c090*/  BRA.U UP0, `(.L_x_239) ;  /* 0x0000000100087547 */ /* 0x000fea000b800000 */
[----:B------:R-:W1:Y:S02]  /*c0a0*/  LDC.64 R16, c[0x0][0x3d0] ;  /* 0x0000f400ff107b82 */ /* 0x000e640000000a00 */
[----:B-1----:R-:W5:Y:S02]  /*c0b0*/  LDG.E.64 R16, desc[UR8][R16.64] ;  /* 0x0000000810107981 */ /* 0x002f64000c1e1b00 */
.L_x_239:
[----:B-----5:R-:W-:-:S04]  /*c0c0*/  IADD3 R18, P0, PT, R71, R16, RZ ;  /* 0x0000001047127210 */ /* 0x020fc80007f1e0ff */
[----:B------:R-:W-:Y:S02]  /*c0d0*/  LEA.HI.X.SX32 R17, R71, R17, 0x1, P0 ;  /* 0x0000001147117211 */ /* 0x000fe400000f0eff */
[----:B0-----:R-:W-:-:S04]  /*c0e0*/  LEA R16, P0, R18, UR10, 0x2 ;  /* 0x0000000a12107c11 */ /* 0x001fc8000f8010ff */
[----:B------:R-:W-:-:S05]  /*c0f0*/  LEA.HI.X R17, R18, UR11, R17, 0x2, P0 ;  /* 0x0000000b12117c11 */ /* 0x000fca00080f1411 */
[----:B------:R0:W-:Y:S04]  /*c100*/  STG.E desc[UR8][R16.64], R65 ;  /* 0x0000004110007986 */ /* 0x0001e8000c101908 */
.L_x_238:
[----:B------:R-:W-:Y:S05]  /*c110*/  BSYNC.RECONVERGENT B2 ;  /* 0x0000000000027941 */ /* 0x000fea0003800200 */
.L_x_237:
[----:B------:R-:W-:Y:S01]  /*c120*/  ISETP.GE.AND P0, PT, R73, R15, PT ;  /* 0x0000000f4900720c */ /* 0x000fe20003f06270 */
[----:B------:R-:W-:Y:S03]  /*c130*/  BSSY.RECONVERGENT B2, `(.L_x_240) ;  /* 0x000000e000027945 */ /* 0x000fe60003800200 */
[----:B------:R-:W-:-:S13]  /*c140*/  ISETP.EQ.OR P0, PT, R67, RZ, P0 ;  /* 0x000000ff4300720c */ /* 0x000fda0000702670 */
[----:B------:R-:W-:Y:S05]  /*c150*/  @P0 BRA `(.L_x_241) ;  /* 0x00000000002c0947 */ /* 0x000fea0003800000 */
[----:B------:R-:W-:Y:S01]  /*c160*/  UISETP.NE.AND UP0, UPT, UR7, URZ, UPT ;  /* 0x000000ff0700728c */ /* 0x000fe2000bf05270 */
[----:B0-----:R-:W-:Y:S01]  /*c170*/  CS2R R16, SRZ ;  /* 0x0000000000107805 */ /* 0x001fe2000001ff00 */
[----:B------:R-:W0:Y:S07]  /*c180*/  LDCU.64 UR10, c[0x0][0x390] ;  /* 0x00007200ff0a77ac */ /* 0x000e2e0008000a00 */
[----:B------:R-:W-:Y:S05]  /*c190*/  BRA.U UP0, `(.L_x_242) ;  /* 0x0000000100087547 */ /* 0x000fea000b800000 */
[----:B------:R-:W1:Y:S02]  /*c1a0*/  LDC.64 R16, c[0x0][0x3d0] ;  /* 0x0000f400ff107b82 */ /* 0x000e640000000a00 */
[----:B-1----:R-:W5:Y:S02]  /*c1b0*/  LDG.E.64 R16, desc[UR8][R16.64] ;  /* 0x0000000810107981 */ /* 0x002f64000c1e1b00 */
.L_x_242:
[----:B-----5:R-:W-:-:S04]  /*c1c0*/  IADD3 R18, P0, PT, R73, R16, RZ ;  /* 0x0000001049127210 */ /* 0x020fc80007f1e0ff */
[----:B------:R-:W-:Y:S02]  /*c1d0*/  LEA.HI.X.SX32 R17, R73, R17, 0x1, P0 ;  /* 0x0000001149117211 */ /* 0x000fe400000f0eff */
[----:B0-----:R-:W-:-:S04]  /*c1e0*/  LEA R16, P0, R18, UR10, 0x2 ;  /* 0x0000000a12107c11 */ /* 0x001fc8000f8010ff */
[----:B------:R-:W-:-:S05]  /*c1f0*/  LEA.HI.X R17, R18, UR11, R17, 0x2, P0 ;  /* 0x0000000b12117c11 */ /* 0x000fca00080f1411 */
[----:B------:R1:W-:Y:S04]  /*c200*/  STG.E desc[UR8][R16.64], R63 ;  /* 0x0000003f10007986 */ /* 0x0003e8000c101908 */
.L_x_241:
[----:B------:R-:W-:Y:S05]  /*c210*/  BSYNC.RECONVERGENT B2 ;  /* 0x0000000000027941 */ /* 0x000fea0003800200 */
.L_x_240:
[----:B------:R-:W-:Y:S01]  /*c220*/  ISETP.GE.AND P0, PT, R61, R15, PT ;  /* 0x0000000f3d00720c */ /* 0x000fe20003f06270 */
[----:B------:R-:W-:Y:S03]  /*c230*/  BSSY.RECONVERGENT B2, `(.L_x_243) ;  /* 0x000000e000027945 */ /* 0x000fe60003800200 */
[----:B------:R-:W-:-:S13]  /*c240*/  ISETP.EQ.OR P0, PT, R54, RZ, P0 ;  /* 0x000000ff3600720c */ /* 0x000fda0000702670 */
[----:B------:R-:W-:Y:S05]  /*c250*/  @P0 BRA `(.L_x_244) ;  /* 0x00000000002c0947 */ /* 0x000fea0003800000 */
[----:B------:R-:W-:Y:S01]  /*c260*/  UISETP.NE.AND UP0, UPT, UR7, URZ, UPT ;  /* 0x000000ff0700728c */ /* 0x000fe2000bf05270 */
[----:B01----:R-:W-:Y:S01]  /*c270*/  CS2R R16, SRZ ;  /* 0x0000000000107805 */ /* 0x003fe2000001ff00 */
[----:B------:R-:W0:Y:S07]  /*c280*/  LDCU.64 UR10, c[0x0][0x390] ;  /* 0x00007200ff0a77ac */ /* 0x000e2e0008000a00 */
[----:B------:R-:W-:Y:S05]  /*c290*/  BRA.U UP0, `(.L_x_245) ;  /* 0x0000000100087547 */ /* 0x000fea000b800000 */
[----:B------:R-:W1:Y:S02]  /*c2a0*/  LDC.64 R16, c[0x0][0x3d0] ;  /* 0x0000f400ff107b82 */ /* 0x000e640000000a00 */
[----:B-1----:R-:W5:Y:S02]  /*c2b0*/  LDG.E.64 R16, desc[UR8][R16.64] ;  /* 0x0000000810107981 */ /* 0x002f64000c1e1b00 */
.L_x_245:
[----:B-----5:R-:W-:-:S04]  /*c2c0*/  IADD3 R18, P0, PT, R61, R16, RZ ;  /* 0x000000103d127210 */ /* 0x020fc80007f1e0ff */
[----:B------:R-:W-:Y:S02]  /*c2d0*/  LEA.HI.X.SX32 R17, R61, R17, 0x1, P0 ;  /* 0x000000113d117211 */ /* 0x000fe400000f0eff */
[----:B0-----:R-:W-:-:S04]  /*c2e0*/  LEA R16, P0, R18, UR10, 0x2 ;  /* 0x0000000a12107c11 */ /* 0x001fc8000f8010ff */
[----:B------:R-:W-:-:S05]  /*c2f0*/  LEA.HI.X R17, R18, UR11, R17, 0x2, P0 ;  /* 0x0000000b12117c11 */ /* 0x000fca00080f1411 */
[----:B------:R2:W-:Y:S04]  /*c300*/  STG.E desc[UR8][R16.64], R57 ;  /* 0x0000003910007986 */ /* 0x0005e8000c101908 */
.L_x_244:
[----:B------:R-:W-:Y:S05]  /*c310*/  BSYNC.RECONVERGENT B2 ;  /* 0x0000000000027941 */ /* 0x000fea0003800200 */
.L_x_243:
[----:B------:R-:W-:Y:S01]  /*c320*/  ISETP.GE.AND P0, PT, R55, R15, PT ;  /* 0x0000000f3700720c */ /* 0x000fe20003f06270 */
[----:B------:R-:W-:Y:S03]  /*c330*/  BSSY.RECONVERGENT B2, `(.L_x_246) ;  /* 0x000000e000027945 */ /* 0x000fe60003800200 */
[----:B------:R-:W-:-:S13]  /*c340*/  ISETP.EQ.OR P0, PT, R59, RZ, P0 ;  /* 0x000000ff3b00720c */ /* 0x000fda0000702670 */
[----:B------:R-:W-:Y:S05]  /*c350*/  @P0 BRA `(.L_x_247) ;  /* 0x00000000002c0947 */ /* 0x000fea0003800000 */
[----:B------:R-:W-:Y:S01]  /*c360*/  UISETP.NE.AND UP0, UPT, UR7, URZ, UPT ;  /* 0x000000ff0700728c */ /* 0x000fe2000bf05270 */
[----:B012---:R-:W-:Y:S01]  /*c370*/  CS2R R16, SRZ ;  /* 0x0000000000107805 */ /* 0x007fe2000001ff00 */
[----:B------:R-:W0:Y:S07]  /*c380*/  LDCU.64 UR10, c[0x0][0x390] ;  /* 0x00007200ff0a77ac */ /* 0x000e2e0008000a00 */
[----:B------:R-:W-:Y:S05]  /*c390*/  BRA.U UP0, `(.L_x_248) ;  /* 0x0000000100087547 */ /* 0x000fea000b800000 */
[----:B------:R-:W1:Y:S02]  /*c3a0*/  LDC.64 R16, c[0x0][0x3d0] ;  /* 0x0000f400ff107b82 */ /* 0x000e640000000a00 */
[----:B-1----:R-:W5:Y:S02]  /*c3b0*/  LDG.E.64 R16, desc[UR8][R16.64] ;  /* 0x0000000810107981 */ /* 0x002f64000c1e1b00 */
.L_x_248:
[----:B-----5:R-:W-:-:S04]  /*c3c0*/  IADD3 R18, P0, PT, R55, R16, RZ ;  /* 0x0000001037127210 */ /* 0x020fc80007f1e0ff */
[----:B------:R-:W-:Y:S02]  /*c3d0*/  LEA.HI.X.SX32 R17, R55, R17, 0x1, P0 ;  /* 0x0000001137117211 */ /* 0x000fe400000f0eff */
[----:B0-----:R-:W-:-:S04]  /*c3e0*/  LEA R16, P0, R18, UR10, 0x2 ;  /* 0x0000000a12107c11 */ /* 0x001fc8000f8010ff */
[----:B------:R-:W-:-:S05]  /*c3f0*/  LEA.HI.X R17, R18, UR11, R17, 0x2, P0 ;  /* 0x0000000b12117c11 */ /* 0x000fca00080f1411 */
[----:B------:R3:W-:Y:S04]  /*c400*/  STG.E desc[UR8][R16.64], R53 ;  /* 0x0000003510007986 */ /* 0x0007e8000c101908 */
.L_x_247:
[----:B------:R-:W-:Y:S05]  /*c410*/  BSYNC.RECONVERGENT B2 ;  /* 0x0000000000027941 */ /* 0x000fea0003800200 */
.L_x_246:
[----:B------:R-:W-:Y:S01]  /*c420*/  ISETP.GE.AND P0, PT, R13, R15, PT ;  /* 0x0000000f0d00720c */ /* 0x000fe20003f06270 */
[----:B------:R-:W-:Y:S03]  /*c430*/  BSSY.RECONVERGENT B2, `(.L_x_249) ;  /* 0x000000e000027945 */ /* 0x000fe60003800200 */
[----:B------:R-:W-:-:S13]  /*c440*/  ISETP.EQ.OR P0, PT, R52, RZ, P0 ;  /* 0x000000ff3400720c */ /* 0x000fda0000702670 */
[----:B------:R-:W-:Y:S05]  /*c450*/  @P0 BRA `(.L_x_250) ;  /* 0x00000000002c0947 */ /* 0x000fea0003800000 */
[----:B------:R-:W-:Y:S01]  /*c460*/  UISETP.NE.AND UP0, UPT, UR7, URZ, UPT ;  /* 0x000000ff0700728c */ /* 0x000fe2000bf05270 */
[----:B0123--:R-:W-:Y:S01]  /*c470*/  CS2R R16, SRZ ;  /* 0x0000000000107805 */ /* 0x00ffe2000001ff00 */
[----:B------:R-:W0:Y:S07]  /*c480*/  LDCU.64 UR10, c[0x0][0x390] ;  /* 0x00007200ff0a77ac */ /* 0x000e2e0008000a00 */
[----:B------:R-:W-:Y:S05]  /*c490*/  BRA.U UP0, `(.L_x_251) ;  /* 0x0000000100087547 */ /* 0x000fea000b800000 */
[----:B------:R-:W1:Y:S02]  /*c4a0*/  LDC.64 R16, c[0x0][0x3d0] ;  /* 0x0000f400ff107b82 */ /* 0x000e640000000a00 */
[----:B-1----:R-:W5:Y:S02]  /*c4b0*/  LDG.E.64 R16, desc[UR8][R16.64] ;  /* 0x0000000810107981 */ /* 0x002f64000c1e1b00 */
.L_x_251:
[----:B-----5:R-:W-:-:S04]  /*c4c0*/  IADD3 R18, P0, PT, R13, R16, RZ ;  /* 0x000000100d127210 */ /* 0x020fc80007f1e0ff */
[----:B------:R-:W-:Y:S02]  /*c4d0*/  LEA.HI.X.SX32 R13, R13, R17, 0x1, P0 ;  /* 0x000000110d0d7211 */ /* 0x000fe400000f0eff */
[----:B0-----:R-:W-:-:S04]  /*c4e0*/  LEA R16, P0, R18, UR10, 0x2 ;  /* 0x0000000a12107c11 */ /* 0x001fc8000f8010ff */
[----:B------:R-:W-:-:S05]  /*c4f0*/  LEA.HI.X R17, R18, UR11, R13, 0x2, P0 ;  /* 0x0000000b12117c11 */ /* 0x000fca00080f140d */
[----:B------:R4:W-:Y:S04]  /*c500*/  STG.E desc[UR8][R16.64], R51 ;  /* 0x0000003310007986 */ /* 0x0009e8000c101908 */
.L_x_250:
[----:B------:R-:W-:Y:S05]  /*c510*/  BSYNC.RECONVERGENT B2 ;  /* 0x0000000000027941 */ /* 0x000fea0003800200 */
.L_x_249:
[----:B------:R-:W-:Y:S01]  /*c520*/  ISETP.GE.AND P0, PT, R12, R15, PT ;  /* 0x0000000f0c00720c */ /* 0x000fe20003f06270 */
[----:B------:R-:W-:Y:S03]  /*c530*/  BSSY.RECONVERGENT B2, `(.L_x_252) ;  /* 0x000000e000027945 */ /* 0x000fe60003800200 */
[----:B------:R-:W-:-:S13]  /*c540*/  ISETP.EQ.OR P0, PT, R39, RZ, P0 ;  /* 0x000000ff2700720c */ /* 0x000fda0000702670 */
[----:B------:R-:W-:Y:S05]  /*c550*/  @P0 BRA `(.L_x_253) ;  /* 0x00000000002c0947 */ /* 0x000fea0003800000 */
[----:B------:R-:W-:Y:S01]  /*c560*/  UISETP.NE.AND UP0, UPT, UR7, URZ, UPT ;  /* 0x000000ff0700728c */ /* 0x000fe2000bf05270 */
[----:B01234-:R-:W-:Y:S01]  /*c570*/  CS2R R16, SRZ ;  /* 0x0000000000107805 */ /* 0x01ffe2000001ff00 */
[----:B------:R-:W0:Y:S07]  /*c580*/  LDCU.64 UR10, c[0x0][0x390] ;  /* 0x00007200ff0a77ac */ /* 0x000e2e0008000a00 */
[----:B------:R-:W-:Y:S05]  /*c590*/  BRA.U UP0, `(.L_x_254) ;  /* 0x0000000100087547 */ /* 0x000fea000b800000 */
[----:B------:R-:W1:Y:S02]  /*c5a0*/  LDC.64 R16, c[0x0][0x3d0] ;  /* 0x0000f400ff107b82 */ /* 0x000e640000000a00 */
[----:B-1----:R-:W5:Y:S02]  /*c5b0*/  LDG.E.64 R16, desc[UR8][R16.64] ;  /* 0x0000000810107981 */ /* 0x002f64000c1e1b00 */
.L_x_254:
[----:B-----5:R-:W-:-:S04]  /*c5c0*/  IADD3 R13, P0, PT, R12, R16, RZ ;  /* 0x000000100c0d7210 */ /* 0x020fc80007f1e0ff */
[----:B------:R-:W-:Y:S02]  /*c5d0*/  LEA.HI.X.SX32 R16, R12, R17, 0x1, P0 ;  /* 0x000000110c107211 */ /* 0x000fe400000f0eff */
[----:B0-----:R-:W-:-:S04]  /*c5e0*/  LEA R12, P0, R13, UR10, 0x2 ;  /* 0x0000000a0d0c7c11 */ /* 0x001fc8000f8010ff */
[----:B------:R-:W-:-:S05]  /*c5f0*/  LEA.HI.X R13, R13, UR11, R16, 0x2, P0 ;  /* 0x0000000b0d0d7c11 */ /* 0x000fca00080f1410 */
[----:B------:R0:W-:Y:S04]  /*c600*/  STG.E desc[UR8][R12.64], R50 ;  /* 0x000000320c007986 */ /* 0x0001e8000c101908 */
.L_x_253:
[----:B------:R-:W-:Y:S05]  /*c610*/  BSYNC.RECONVERGENT B2 ;  /* 0x0000000000027941 */ /* 0x000fea0003800200 */
.L_x_252:
        /* <DEDUP_REMOVED lines=10> */
.L_x_257:
[----:B-12345:R-:W-:-:S04]  /*c6c0*/  IADD3 R16, P0, PT, R11, R12, RZ ;  /* 0x0000000c0b107210 */ /* 0x03efc80007f1e0ff */
[----:B------:R-:W-:Y:S02]  /*c6d0*/  LEA.HI.X.SX32 R11, R11, R13, 0x1, P0 ;  /* 0x0000000d0b0b7211 */ /* 0x000fe400000f0eff */
[----:B0-----:R-:W-:-:S04]  /*c6e0*/  LEA R12, P0, R16, UR10, 0x2 ;  /* 0x0000000a100c7c11 */ /* 0x001fc8000f8010ff */
[----:B------:R-:W-:-:S05]  /*c6f0*/  LEA.HI.X R13, R16, UR11, R11, 0x2, P0 ;  /* 0x0000000b100d7c11 */ /* 0x000fca00080f140b */
[----:B------:R0:W-:Y:S04]  /*c700*/  STG.E desc[UR8][R12.64], R49 ;  /* 0x000000310c007986 */ /* 0x0001e8000c101908 */
.L_x_256:
[----:B------:R-:W-:Y:S05]  /*c710*/  BSYNC.RECONVERGENT B2 ;  /* 0x0000000000027941 */ /* 0x000fea0003800200 */
.L_x_255:
        /* <DEDUP_REMOVED lines=10> */
.L_x_260:
[----:B-----5:R-:W-:-:S04]  /*c7c0*/  IADD3 R11, P0, PT, R10, R12, RZ ;  /* 0x0000000c0a0b7210 */ /* 0x020fc80007f1e0ff */
[----:B------:R-:W-:Y:S02]  /*c7d0*/  LEA.HI.X.SX32 R12, R10, R13, 0x1, P0 ;  /* 0x0000000d0a0c7211 */ /* 0x000fe400000f0eff */
[----:B0-----:R-:W-:-:S04]  /*c7e0*/  LEA R10, P0, R11, UR10, 0x2 ;  /* 0x0000000a0b0a7c11 */ /* 0x001fc8000f8010ff */
[----:B------:R-:W-:-:S05]  /*c7f0*/  LEA.HI.X R11, R11, UR11, R12, 0x2, P0 ;  /* 0x0000000b0b0b7c11 */ /* 0x000fca00080f140c */
[----:B------:R0:W-:Y:S04]  /*c800*/  STG.E desc[UR8][R10.64], R48 ;  /* 0x000000300a007986 */ /* 0x0001e8000c101908 */
.L_x_259:
[----:B------:R-:W-:Y:S05]  /*c810*/  BSYNC.RECONVERGENT B2 ;  /* 0x0000000000027941 */ /* 0x000fea0003800200 */
.L_x_258:
        /* <DEDUP_REMOVED lines=10> */
.L_x_263:
[----:B-----5:R-:W-:-:S04]  /*c8c0*/  IADD3 R12, P0, PT, R9, R10, RZ ;  /* 0x0000000a090c7210 */ /* 0x020fc80007f1e0ff */
[----:B------:R-:W-:Y:S02]  /*c8d0*/  LEA.HI.X.SX32 R9, R9, R11, 0x1, P0 ;  /* 0x0000000b09097211 */ /* 0x000fe400000f0eff */
[----:B0-----:R-:W-:-:S04]  /*c8e0*/  LEA R10, P0, R12, UR10, 0x2 ;  /* 0x0000000a0c0a7c11 */ /* 0x001fc8000f8010ff */
[----:B------:R-:W-:-:S05]  /*c8f0*/  LEA.HI.X R11, R12, UR11, R9, 0x2, P0 ;  /* 0x0000000b0c0b7c11 */ /* 0x000fca00080f1409 */
[----:B------:R0:W-:Y:S04]  /*c900*/  STG.E desc[UR8][R10.64], R47 ;  /* 0x0000002f0a007986 */ /* 0x0001e8000c101908 */
.L_x_262:
[----:B------:R-:W-:Y:S05]  /*c910*/  BSYNC.RECONVERGENT B2 ;  /* 0x0000000000027941 */ /* 0x000fea0003800200 */
.L_x_261:
        /* <DEDUP_REMOVED lines=10> */
.L_x_266:
[----:B-----5:R-:W-:-:S04]  /*c9c0*/  IADD3 R9, P0, PT, R8, R10, RZ ;  /* 0x0000000a08097210 */ /* 0x020fc80007f1e0ff */
[----:B------:R-:W-:Y:S02]  /*c9d0*/  LEA.HI.X.SX32 R10, R8, R11, 0x1, P0 ;  /* 0x0000000b080a7211 */ /* 0x000fe400000f0eff */
[----:B0-----:R-:W-:-:S04]  /*c9e0*/  LEA R8, P0, R9, UR10, 0x2 ;  /* 0x0000000a09087c11 */ /* 0x001fc8000f8010ff */
[----:B------:R-:W-:-:S05]  /*c9f0*/  LEA.HI.X R9, R9, UR11, R10, 0x2, P0 ;  /* 0x0000000b09097c11 */ /* 0x000fca00080f140a */
[----:B------:R0:W-:Y:S04]  /*ca00*/  STG.E desc[UR8][R8.64], R46 ;  /* 0x0000002e08007986 */ /* 0x0001e8000c101908 */
.L_x_265:
[----:B------:R-:W-:Y:S05]  /*ca10*/  BSYNC.RECONVERGENT B2 ;  /* 0x0000000000027941 */ /* 0x000fea0003800200 */
.L_x_264:
        /* <DEDUP_REMOVED lines=10> */
.L_x_269:
[----:B-----5:R-:W-:-:S04]  /*cac0*/  IADD3 R10, P0, PT, R7, R8, RZ ;  /* 0x00000008070a7210 */ /* 0x020fc80007f1e0ff */
[----:B------:R-:W-:Y:S02]  /*cad0*/  LEA.HI.X.SX32 R7, R7, R9, 0x1, P0 ;  /* 0x0000000907077211 */ /* 0x000fe400000f0eff */
[----:B0-----:R-:W-:-:S04]  /*cae0*/  LEA R8, P0, R10, UR10, 0x2 ;  /* 0x0000000a0a087c11 */ /* 0x001fc8000f8010ff */
[----:B------:R-:W-:-:S05]  /*caf0*/  LEA.HI.X R9, R10, UR11, R7, 0x2, P0 ;  /* 0x0000000b0a097c11 */ /* 0x000fca00080f1407 */
[----:B------:R0:W-:Y:S04]  /*cb00*/  STG.E desc[UR8][R8.64], R45 ;  /* 0x0000002d08007986 */ /* 0x0001e8000c101908 */
.L_x_268:
[----:B------:R-:W-:Y:S05]  /*cb10*/  BSYNC.RECONVERGENT B2 ;  /* 0x0000000000027941 */ /* 0x000fea0003800200 */
.L_x_267:
        /* <DEDUP_REMOVED lines=10> */
.L_x_272:
[----:B-----5:R-:W-:-:S04]  /*cbc0*/  IADD3 R7, P0, PT, R6, R8, RZ ;  /* 0x0000000806077210 */ /* 0x020fc80007f1e0ff */
[----:B------:R-:W-:Y:S02]  /*cbd0*/  LEA.HI.X.SX32 R8, R6, R9, 0x1, P0 ;  /* 0x0000000906087211 */ /* 0x000fe400000f0eff */
[----:B0-----:R-:W-:-:S04]  /*cbe0*/  LEA R6, P0, R7, UR10, 0x2 ;  /* 0x0000000a07067c11 */ /* 0x001fc8000f8010ff */
[----:B------:R-:W-:-:S05]  /*cbf0*/  LEA.HI.X R7, R7, UR11, R8, 0x2, P0 ;  /* 0x0000000b07077c11 */ /* 0x000fca00080f1408 */
[----:B------:R0:W-:Y:S04]  /*cc00*/  STG.E desc[UR8][R6.64], R44 ;  /* 0x0000002c06007986 */ /* 0x0001e8000c101908 */
.L_x_271:
[----:B------:R-:W-:Y:S05]  /*cc10*/  BSYNC.RECONVERGENT B2 ;  /* 0x0000000000027941 */ /* 0x000fea0003800200 */
.L_x_270:
        /* <DEDUP_REMOVED lines=10> */
.L_x_275:
[----:B-----5:R-:W-:-:S04]  /*ccc0*/  IADD3 R8, P0, PT, R5, R6, RZ ;  /* 0x0000000605087210 */ /* 0x020fc80007f1e0ff */
[----:B------:R-:W-:Y:S02]  /*ccd0*/  LEA.HI.X.SX32 R5, R5, R7, 0x1, P0 ;  /* 0x0000000705057211 */ /* 0x000fe400000f0eff */
[----:B0-----:R-:W-:-:S04]  /*cce0*/  LEA R6, P0, R8, UR10, 0x2 ;  /* 0x0000000a08067c11 */ /* 0x001fc8000f8010ff */
[----:B------:R-:W-:-:S05]  /*ccf0*/  LEA.HI.X R7, R8, UR11, R5, 0x2, P0 ;  /* 0x0000000b08077c11 */ /* 0x000fca00080f1405 */
[----:B------:R0:W-:Y:S04]  /*cd00*/  STG.E desc[UR8][R6.64], R43 ;  /* 0x0000002b06007986 */ /* 0x0001e8000c101908 */
.L_x_274:
[----:B------:R-:W-:Y:S05]  /*cd10*/  BSYNC.RECONVERGENT B2 ;  /* 0x0000000000027941 */ /* 0x000fea0003800200 */
.L_x_273:
        /* <DEDUP_REMOVED lines=10> */
.L_x_278:
[----:B-----5:R-:W-:-:S04]  /*cdc0*/  IADD3 R5, P0, PT, R4, R6, RZ ;  /* 0x0000000604057210 */ /* 0x020fc80007f1e0ff */
[----:B------:R-:W-:Y:S02]  /*cdd0*/  LEA.HI.X.SX32 R6, R4, R7, 0x1, P0 ;  /* 0x0000000704067211 */ /* 0x000fe400000f0eff */
[----:B0-----:R-:W-:-:S04]  /*cde0*/  LEA R4, P0, R5, UR10, 0x2 ;  /* 0x0000000a05047c11 */ /* 0x001fc8000f8010ff */
[----:B------:R-:W-:-:S05]  /*cdf0*/  LEA.HI.X R5, R5, UR11, R6, 0x2, P0 ;  /* 0x0000000b05057c11 */ /* 0x000fca00080f1406 */
[----:B------:R0:W-:Y:S04]  /*ce00*/  STG.E desc[UR8][R4.64], R42 ;  /* 0x0000002a04007986 */ /* 0x0001e8000c101908 */
.L_x_277:
[----:B------:R-:W-:Y:S05]  /*ce10*/  BSYNC.RECONVERGENT B2 ;  /* 0x0000000000027941 */ /* 0x000fea0003800200 */
.L_x_276:
        /* <DEDUP_REMOVED lines=10> */
.L_x_281:
[----:B-----5:R-:W-:-:S04]  /*cec0*/  IADD3 R6, P0, PT, R3, R4, RZ ;  /* 0x0000000403067210 */ /* 0x020fc80007f1e0ff */
[----:B------:R-:W-:Y:S02]  /*ced0*/  LEA.HI.X.SX32 R3, R3, R5, 0x1, P0 ;  /* 0x0000000503037211 */ /* 0x000fe400000f0eff */
[----:B0-----:R-:W-:-:S04]  /*cee0*/  LEA R4, P0, R6, UR10, 0x2 ;  /* 0x0000000a06047c11 */ /* 0x001fc8000f8010ff */
[----:B------:R-:W-:-:S05]  /*cef0*/  LEA.HI.X R5, R6, UR11, R3, 0x2, P0 ;  /* 0x0000000b06057c11 */ /* 0x000fca00080f1403 */
[----:B------:R0:W-:Y:S04]  /*cf00*/  STG.E desc[UR8][R4.64], R41 ;  /* 0x0000002904007986 */ /* 0x0001e8000c101908 */
.L_x_280:
[----:B------:R-:W-:Y:S05]  /*cf10*/  BSYNC.RECONVERGENT B2 ;  /* 0x0000000000027941 */ /* 0x000fea0003800200 */
.L_x_279:
        /* <DEDUP_REMOVED lines=10> */
.L_x_284:
[----:B-----5:R-:W-:-:S04]  /*cfc0*/  IADD3 R3, P0, PT, R2, R4, RZ ;  /* 0x0000000402037210 */ /* 0x020fc80007f1e0ff */
[----:B------:R-:W-:Y:S02]  /*cfd0*/  LEA.HI.X.SX32 R4, R2, R5, 0x1, P0 ;  /* 0x0000000502047211 */ /* 0x000fe400000f0eff */
[----:B0-----:R-:W-:-:S04]  /*cfe0*/  LEA R2, P0, R3, UR10, 0x2 ;  /* 0x0000000a03027c11 */ /* 0x001fc8000f8010ff */
[----:B------:R-:W-:-:S05]  /*cff0*/  LEA.HI.X R3, R3, UR11, R4, 0x2, P0 ;  /* 0x0000000b03037c11 */ /* 0x000fca00080f1404 */
[----:B------:R0:W-:Y:S04]  /*d000*/  STG.E desc[UR8][R2.64], R40 ;  /* 0x0000002802007986 */ /* 0x0001e8000c101908 */
.L_x_283:
[----:B------:R-:W-:Y:S05]  /*d010*/  BSYNC.RECONVERGENT B2 ;  /* 0x0000000000027941 */ /* 0x000fea0003800200 */
.L_x_282:
[----:B------:R-:W-:-:S04]  /*d020*/  ISETP.GE.AND P0, PT, R0, R15, PT ;  /* 0x0000000f0000720c */ /* 0x000fc80003f06270 */
        /* <DEDUP_REMOVED lines=8> */
.L_x_286:
[----:B-----5:R-:W-:-:S04]  /*d0b0*/  IADD3 R4, P0, PT, R0, R2, RZ ;  /* 0x0000000200047210 */ /* 0x020fc80007f1e0ff */
[----:B------:R-:W-:Y:S02]  /*d0c0*/  LEA.HI.X.SX32 R3, R0, R3, 0x1, P0 ;  /* 0x0000000300037211 */ /* 0x000fe400000f0eff */
[----:B0-----:R-:W-:-:S04]  /*d0d0*/  LEA R2, P0, R4, UR10, 0x2 ;  /* 0x0000000a04027c11 */ /* 0x001fc8000f8010ff */
[----:B------:R-:W-:-:S05]  /*d0e0*/  LEA.HI.X R3, R4, UR11, R3, 0x2, P0 ;  /* 0x0000000b04037c11 */ /* 0x000fca00080f1403 */
[----:B------:R0:W-:Y:S01]  /*d0f0*/  STG.E desc[UR8][R2.64], R38 ;  /* 0x0000002602007986 */ /* 0x0001e2000c101908 */
[----:B------:R-:W-:Y:S05]  /*d100*/  BRA `(.L_x_285) ;  /* 0x0000000800587947 */ /* 0x000fea0003800000 */
.L_x_236:
[----:B------:R-:W-:Y:S01]  /*d110*/  BAR.SYNC.DEFER_BLOCKING 0x0 ;  /* 0x0000000000007b1d */ /* 0x000fe20000010000 */
[----:B------:R-:W-:Y:S02]  /*d120*/  ISETP.NE.AND P2, PT, R58, RZ, PT ;  /* 0x000000ff3a00720c */ /* 0x000fe40003f45270 */
[----:B------:R-:W-:Y:S02]  /*d130*/  ISETP.NE.AND P3, PT, R67, RZ, PT ;  /* 0x000000ff4300720c */ /* 0x000fe40003f65270 */
[----:B------:R-:W-:Y:S01]  /*d140*/  ISETP.NE.AND P4, PT, R54, RZ, PT ;  /* 0x000000ff3600720c */ /* 0x000fe20003f85270 */
[----:B------:R-:W0:Y:S01]  /*d150*/  LDCU.64 UR10, c[0x0][0x390] ;  /* 0x00007200ff0a77ac */ /* 0x000e220008000a00 */
[----:B------:R-:W-:Y:S02]  /*d160*/  ISETP.NE.AND P5, PT, R59, RZ, PT ;  /* 0x000000ff3b00720c */ /* 0x000fe40003fa5270 */
[----:B------:R-:W-:Y:S02]  /*d170*/  ISETP.NE.AND P6, PT, R52, RZ, PT ;  /* 0x000000ff3400720c */ /* 0x000fe40003fc5270 */
[----:B------:R-:W-:-:S02]  /*d180*/  ISETP.NE.AND P0, PT, R39, RZ, PT ;  /* 0x000000ff2700720c */ /* 0x000fc40003f05270 */
[----:B------:R-:W-:Y:S02]  /*d190*/  ISETP.NE.AND P1, PT, R36, RZ, PT ;  /* 0x000000ff2400720c */ /* 0x000fe40003f25270 */
[----:B------:R-:W-:Y:S02]  /*d1a0*/  @P2 LEA R52, R71, UR4, 0x2 ;  /* 0x0000000447342c11 */ /* 0x000fe4000f8e10ff */
[----:B------:R-:W-:Y:S02]  /*d1b0*/  @P3 LEA R36, R73, UR4, 0x2 ;  /* 0x0000000449243c11 */ /* 0x000fe4000f8e10ff */
[----:B------:R-:W-:Y:S02]  /*d1c0*/  @P4 LEA R54, R61, UR4, 0x2 ;  /* 0x000000043d364c11 */ /* 0x000fe4000f8e10ff */
        /* <DEDUP_REMOVED lines=19> */
[----:B------:R-:W-:Y:S02]  /*d300*/  @P4 LEA R9, R8, UR4, 0x2 ;  /* 0x0000000408094c11 */ /* 0x000fe4000f8e10ff */
[----:B------:R-:W-:Y:S01]  /*d310*/  ISETP.NE.AND P1, PT, R31, RZ, PT ;  /* 0x000000ff1f00720c */ /* 0x000fe20003f25270 */
[----:B------:R1:W-:Y:S01]  /*d320*/  @P2 STS [R11], R48 ;  /* 0x000000300b002388 */ /* 0x0003e20000000800 */
[----:B------:R-:W-:-:S02]  /*d330*/  ISETP.NE.AND P2, PT, R30, RZ, PT ;  /* 0x000000ff1e00720c */ /* 0x000fc40003f45270 */
[----:B------:R-:W-:Y:S01]  /*d340*/  @P5 LEA R8, R7, UR4, 0x2 ;  /* 0x0000000407085c11 */ /* 0x000fe2000f8e10ff */
[----:B------:R2:W-:Y:S01]  /*d350*/  @P3 STS [R10], R47 ;  /* 0x0000002f0a003388 */ /* 0x0005e20000000800 */
[----:B------:R-:W-:Y:S02]  /*d360*/  ISETP.NE.AND P3, PT, R29, RZ, PT ;  /* 0x000000ff1d00720c */ /* 0x000fe40003f65270 */
[----:B------:R-:W-:Y:S01]  /*d370*/  @P6 LEA R7, R6, UR4, 0x2 ;  /* 0x0000000406076c11 */ /* 0x000fe2000f8e10ff */
[----:B------:R2:W-:Y:S01]  /*d380*/  @P4 STS [R9], R46 ;  /* 0x0000002e09004388 */ /* 0x0005e20000000800 */
[----:B------:R-:W-:Y:S02]  /*d390*/  ISETP.NE.AND P4, PT, R28, RZ, PT ;  /* 0x000000ff1c00720c */ /* 0x000fe40003f85270 */
[----:B------:R-:W-:Y:S01]  /*d3a0*/  @P0 LEA R6, R5, UR4, 0x2 ;  /* 0x0000000405060c11 */ /* 0x000fe2000f8e10ff */
[----:B------:R2:W-:Y:S01]  /*d3b0*/  @P5 STS [R8], R45 ;  /* 0x0000002d08005388 */ /* 0x0005e20000000800 */
[----:B------:R-:W-:-:S02]  /*d3c0*/  @P1 LEA R5, R4, UR4, 0x2 ;  /* 0x0000000404051c11 */ /* 0x000fc4000f8e10ff */
[----:B------:R-:W-:Y:S01]  /*d3d0*/  @P2 LEA R4, R3, UR4, 0x2 ;  /* 0x0000000403042c11 */ /* 0x000fe2000f8e10ff */
[----:B------:R2:W-:Y:S02]  /*d3e0*/  @P6 STS [R7], R44 ;  /* 0x0000002c07006388 */ /* 0x0005e40000000800 */
[----:B------:R-:W-:Y:S02]  /*d3f0*/  @P3 LEA R3, R2, UR4, 0x2 ;  /* 0x0000000402033c11 */ /* 0x000fe4000f8e10ff */
[----:B------:R2:W-:Y:S01]  /*d400*/  @P0 STS [R6], R43 ;  /* 0x0000002b06000388 */ /* 0x0005e20000000800 */
[----:B------:R-:W-:Y:S02]  /*d410*/  ISETP.GE.U32.AND P0, PT, R56, R15, PT ;  /* 0x0000000f3800720c */ /* 0x000fe40003f06070 */
[----:B-1----:R-:W-:Y:S01]  /*d420*/  @P4 LEA R11, R0, UR4, 0x2 ;  /* 0x00000004000b4c11 */ /* 0x002fe2000f8e10ff */
[----:B------:R2:W-:Y:S04]  /*d430*/  @P1 STS [R5], R42 ;  /* 0x0000002a05001388 */ /* 0x0005e80000000800 */
[----:B------:R2:W-:Y:S04]  /*d440*/  @P2 STS [R4], R41 ;  /* 0x0000002904002388 */ /* 0x0005e80000000800 */
[----:B------:R2:W-:Y:S04]  /*d450*/  @P3 STS [R3], R40 ;  /* 0x0000002803003388 */ /* 0x0005e80000000800 */
[----:B------:R2:W-:Y:S01]  /*d460*/  @P4 STS [R11], R38 ;  /* 0x000000260b004388 */ /* 0x0005e20000000800 */
[----:B------:R-:W-:Y:S06]  /*d470*/  BAR.SYNC.DEFER_BLOCKING 0x0 ;  /* 0x0000000000007b1d */ /* 0x000fec0000010000 */
[----:B0-----:R-:W-:Y:S05]  /*d480*/  @P0 BRA `(.L_x_285) ;  /* 0x0000000400780947 */ /* 0x001fea0003800000 */
[----:B------:R-:W-:Y:S01]  /*d490*/  IADD3 R17, PT, PT, R19, R17, R18 ;  /* 0x0000001113117210 */ /* 0x000fe20007ffe012 */
[----:B------:R-:W-:Y:S03]  /*d4a0*/  BSSY.RECONVERGENT B2, `(.L_x_287) ;  /* 0x0000023000027945 */ /* 0x000fe60003800200 */
[----:B------:R-:W-:-:S04]  /*d4b0*/  IADD3 R17, PT, PT, R21, R17, R20 ;  /* 0x0000001115117210 */ /* 0x000fc80007ffe014 */
[----:B------:R-:W-:-:S04]  /*d4c0*/  IADD3 R17, PT, PT, R23, R17, R22 ;  /* 0x0000001117117210 */ /* 0x000fc80007ffe016 */
[----:B------:R-:W-:-:S04]  /*d4d0*/  IADD3 R17, PT, PT, R25, R17, R24 ;  /* 0x0000001119117210 */ /* 0x000fc80007ffe018 */
[----:B------:R-:W-:-:S04]  /*d4e0*/  IADD3 R17, PT, PT, R27, R17, R26 ;  /* 0x000000111b117210 */ /* 0x000fc80007ffe01a */
[----:B------:R-:W-:-:S04]  /*d4f0*/  IADD3 R17, PT, PT, R17, R69, R16 ;  /* 0x0000004511117210 */ /* 0x000fc80007ffe010 */
[----:B------:R-:W-:-:S05]  /*d500*/  IADD3 R17, PT, PT, R17, -0x1981, -R56 ;  /* 0xffffe67f11117810 */ /* 0x000fca0007ffe838 */
[----:B------:R-:W-:-:S05]  /*d510*/  IMAD.HI.U32 R0, R17, -0x55555555, RZ ;  /* 0xaaaaaaab11007827 */ /* 0x000fca00078e00ff */
[----:B------:R-:W-:-:S04]  /*d520*/  SHF.R.U32.HI R0, RZ, 0x8, R0 ;  /* 0x00000008ff007819 */ /* 0x000fc80000011600 */
[----:B------:R-:W-:-:S04]  /*d530*/  LOP3.LUT R2, R0, 0x3, RZ, 0xc0, !PT ;  /* 0x0000000300027812 */ /* 0x000fc800078ec0ff */
[----:B------:R-:W-:-:S13]  /*d540*/  ISETP.NE.AND P0, PT, R2, 0x3, PT ;  /* 0x000000030200780c */ /* 0x000fda0003f05270 */
[----:B------:R-:W-:Y:S05]  /*d550*/  @!P0 BRA `(.L_x_288) ;  /* 0x00000000005c8947 */ /* 0x000fea0003800000 */
[----:B------:R-:W-:Y:S01]  /*d560*/  VIADD R0, R0, 0x1 ;  /* 0x0000000100007836 */ /* 0x000fe20000000000 */
[----:B------:R-:W-:Y:S01]  /*d570*/  BSSY.RECONVERGENT B3, `(.L_x_288) ;  /* 0x0000015000037945 */ /* 0x000fe20003800200 */
[----:B------:R-:W-:Y:S01]  /*d580*/  ISETP.NE.AND P2, PT, RZ, UR7, PT ;  /* 0x00000007ff007c0c */ /* 0x000fe2000bf45270 */
[----:B--2---:R-:W-:Y:S01]  /*d590*/  IMAD.MOV.U32 R9, RZ, RZ, RZ ;  /* 0x000000ffff097224 */ /* 0x004fe200078e00ff */
[----:B------:R-:W-:Y:S02]  /*d5a0*/  LEA R6, R56, UR4, 0x2 ;  /* 0x0000000438067c11 */ /* 0x000fe4000f8e10ff */
[----:B------:R-:W-:-:S05]  /*d5b0*/  LOP3.LUT R0, R0, 0x3, RZ, 0xc0, !PT ;  /* 0x0000000300007812 */ /* 0x000fca00078ec0ff */
[----:B------:R-:W-:-:S07]  /*d5c0*/  IMAD.MOV R0, RZ, RZ, -R0 ;  /* 0x000000ffff007224 */ /* 0x000fce00078e0a00 */
.L_x_289:
        /* <DEDUP_REMOVED lines=16> */
.L_x_288:
[----:B------:R-:W-:Y:S05]  /*d6d0*/  BSYNC.RECONVERGENT B2 ;  /* 0x0000000000027941 */ /* 0x000fea0003800200 */
.L_x_287:
[----:B------:R-:W-:-:S13]  /*d6e0*/  ISETP.GE.U32.AND P0, PT, R17, 0x480, PT ;  /* 0x000004801100780c */ /* 0x000fda0003f06070 */
[----:B------:R-:W-:Y:S05]  /*d6f0*/  @!P0 BRA `(.L_x_285) ;  /* 0x0000000000dc8947 */ /* 0x000fea0003800000 */
[----:B------:R-:W1:Y:S01]  /*d700*/  S2UR UR6, SR_CgaCtaId ;  /* 0x00000000000679c3 */ /* 0x000e620000008800 */
[----:B------:R-:W-:Y:S01]  /*d710*/  UMOV UR5, 0x400 ;  /* 0x0000040000057882 */ /* 0x000fe20000000000 */
[----:B------:R-:W-:Y:S02]  /*d720*/  UISETP.NE.AND UP0, UPT, UR7, URZ, UPT ;  /* 0x000000ff0700728c */ /* 0x000fe4000bf05270 */
[----:B------:R-:W-:Y:S01]  /*d730*/  ISETP.NE.AND P0, PT, RZ, UR7, PT ;  /* 0x00000007ff007c0c */ /* 0x000fe2000bf05270 */
[----:B------:R-:W-:Y:S02]  /*d740*/  IMAD.MOV.U32 R21, RZ, RZ, RZ ;  /* 0x000000ffff157224 */ /* 0x000fe400078e00ff */
[----:B------:R-:W-:Y:S01]  /*d750*/  IMAD.MOV.U32 R23, RZ, RZ, RZ ;  /* 0x000000ffff177224 */ /* 0x000fe200078e00ff */
[----:B--2---:R-:W2:Y:S01]  /*d760*/  LDC.64 R8, c[0x0][0x390] ;  /* 0x0000e400ff087b82 */ /* 0x004ea20000000a00 */
[----:B------:R-:W-:Y:S01]  /*d770*/  PLOP3.LUT P1, PT, PT, PT, UP0, 0x80, 0x8 ;  /* 0x000000000008781c */ /* 0x000fe20003f2f008 */
[----:B-1----:R-:W-:-:S06]  /*d780*/  ULEA UR5, UR6, UR5, 0x18 ;  /* 0x0000000506057291 */ /* 0x002fcc000f8ec0ff */
[C---:B------:R-:W-:Y:S01]  /*d790*/  LEA R0, R56.reuse, UR5, 0x2 ;  /* 0x0000000538007c11 */ /* 0x040fe2000f8e10ff */
[----:B--2---:R-:W-:-:S04]  /*d7a0*/  IMAD.WIDE.U32 R8, R56, 0x4, R8 ;  /* 0x0000000438087825 */ /* 0x004fc800078e0008 */
[----:B------:R-:W-:-:S07]  /*d7b0*/  VIADD R0, R0, 0xc00 ;  /* 0x00000c0000007836 */ /* 0x000fce0000000000 */
.L_x_290:
[----:B01----:R-:W0:Y:S01]  /*d7c0*/  @!P1 LDC.64 R6, c[0x0][0x3d0] ;  /* 0x0000f400ff069b82 */ /* 0x003e220000000a00 */
[----:B------:R-:W-:Y:S01]  /*d7d0*/  CS2R R2, SRZ ;  /* 0x0000000000027805 */ /* 0x000fe2000001ff00 */
[----:B------:R-:W1:Y:S04]  /*d7e0*/  LDS R17, [R0+-0xc00] ;  /* 0xfff4000000117984 */ /* 0x000e680000000800 */
[----:B------:R-:W2:Y:S04]  /*d7f0*/  LDS R19, [R0+-0x600] ;  /* 0xfffa000000137984 */ /* 0x000ea80000000800 */
[----:B0-----:R-:W3:Y:S01]  /*d800*/  @!P1 LDG.E.64 R2, desc[UR8][R6.64] ;  /* 0x0000000806029981 */ /* 0x001ee2000c1e1b00 */
[----:B------:R-:W-:-:S13]  /*d810*/  PLOP3.LUT P1, PT, P0, PT, PT, 0x80, 0x8 ;  /* 0x000000000008781c */ /* 0x000fda000072f070 */
        /* <DEDUP_REMOVED lines=37> */
.L_x_285:
[----:B------:R-:W-:Y:S05]  /*da70*/  BSYNC.RECONVERGENT B1 ;  /* 0x0000000000017941 */ /* 0x000fea0003800200 */
.L_x_235:
[----:B------:R-:W-:Y:S05]  /*da80*/  BRA `(.L_x_291) ;  /* 0x0000005000d07947 */ /* 0x000fea0003800000 */
.L_x_200:
        /* <DEDUP_REMOVED lines=11> */
[C-C-:B------:R-:W-:Y:S01]  /*db40*/  IADD3 R22, P4, P5, R23.reuse, UR4, R4.reuse ;  /* 0x0000000417167c10 */ /* 0x140fe2000fd9e004 */
[C---:B------:R-:W-:Y:S01]  /*db50*/  VIADD R5, R23.reuse, 0x20 ;  /* 0x0000002017057836 */ /* 0x040fe20000000000 */
[CC--:B------:R-:W-:Y:S01]  /*db60*/  ISETP.GE.AND P3, PT, R23.reuse, R2.reuse, PT ;  /* 0x000000021700720c */ /* 0x0c0fe20003f66270 */
[----:B------:R-:W-:Y:S01]  /*db70*/  VIADD R27, R23, 0xa0 ;  /* 0x000000a0171b7836 */ /* 0x000fe20000000000 */
[-C--:B------:R-:W-:Y:S01]  /*db80*/  ISETP.GE.AND P1, PT, R25, R2.reuse, PT ;  /* 0x000000021900720c */ /* 0x080fe20003f26270 */
[----:B------:R-:W-:Y:S01]  /*db90*/  VIADD R25, R23, 0x60 ;  /* 0x0000006017197836 */ /* 0x000fe20000000000 */
[-C--:B------:R-:W-:Y:S01]  /*dba0*/  ISETP.GE.AND P2, PT, R5, R2.reuse, PT ;  /* 0x000000020500720c */ /* 0x080fe20003f46270 */
[----:B------:R-:W-:Y:S01]  /*dbb0*/  VIADD R29, R23, 0xc0 ;  /* 0x000000c0171d7836 */ /* 0x000fe20000000000 */
[----:B------:R-:W-:Y:S02]  /*dbc0*/  SHF.R.S32.HI R5, RZ, 0x1f, R4 ;  /* 0x0000001fff057819 */ /* 0x000fe40000011404 */
[----:B------:R-:W-:Y:S01]  /*dbd0*/  ISETP.GE.AND P0, PT, R25, R2, PT ;  /* 0x000000021900720c */ /* 0x000fe20003f06270 */
[----:B------:R-:W-:Y:S01]  /*dbe0*/  VIADD R25, R23, 0x80 ;  /* 0x0000008017197836 */ /* 0x000fe20000000000 */
[----:B------:R-:W-:-:S02]  /*dbf0*/  IADD3.X R5, PT, PT, RZ, UR5, R5, P4, P5 ;  /* 0x00000005ff057c10 */ /* 0x000fc4000a7ea405 */
[C---:B---3--:R-:W-:Y:S02]  /*dc00*/  LEA R4, P4, R22.reuse, UR10, 0x2 ;  /* 0x0000000a16047c11 */ /* 0x048fe4000f8810ff */
[-C--:B------:R-:W-:Y:S01]  /*dc10*/  ISETP.GE.AND P6, PT, R25, R2.reuse, PT ;  /* 0x000000021900720c */ /* 0x080fe20003fc6270 */
[----:B------:R-:W-:Y:S01]  /*dc20*/  VIADD R25, R23, 0xe0 ;  /* 0x000000e017197836 */ /* 0x000fe20000000000 */
[----:B------:R-:W-:Y:S02]  /*dc30*/  LEA.HI.X R5, R22, UR11, R5, 0x2, P4 ;  /* 0x0000000b16057c11 */ /* 0x000fe4000a0f1405 */
[-C--:B------:R-:W-:Y:S01]  /*dc40*/  ISETP.GE.AND P5, PT, R27, R2.reuse, PT ;  /* 0x000000021b00720c */ /* 0x080fe20003fa6270 */
[----:B------:R-:W-:Y:S01]  /*dc50*/  VIADD R27, R23, 0x100 ;  /* 0x00000100171b7836 */ /* 0x000fe20000000000 */
[-C--:B------:R-:W-:Y:S01]  /*dc60*/  ISETP.GE.AND P4, PT, R29, R2.reuse, PT ;  /* 0x000000021d00720c */ /* 0x080fe20003f86270 */
[----:B------:R-:W2:Y:S01]  /*dc70*/  @!P3 LDG.E R3, desc[UR8][R4.64] ;  /* 0x000000080403b981 */ /* 0x000ea2000c1e1900 */
[----:B------:R-:W-:Y:S01]  /*dc80*/  ISETP.GE.AND P3, PT, R25, R2, PT ;  /* 0x000000021900720c */ /* 0x000fe20003f66270 */
[----:B------:R-:W-:-:S02]  /*dc90*/  VIADD R25, R23, 0x120 ;  /* 0x0000012017197836 */ /* 0x000fc40000000000 */
[----:B------:R-:W3:Y:S01]  /*dca0*/  @!P2 LDG.E R6, desc[UR8][R4.64+0x80] ;  /* 0x000080080406a981 */ /* 0x000ee2000c1e1900 */
[-C--:B------:R-:W-:Y:S01]  /*dcb0*/  ISETP.GE.AND P2, PT, R27, R2.reuse, PT ;  /* 0x000000021b00720c */ /* 0x080fe20003f46270 */
[----:B------:R-:W-:Y:S02]  /*dcc0*/  VIADD R27, R23, 0x140 ;  /* 0x00000140171b7836 */ /* 0x000fe40000000000 */
[----:B------:R-:W4:Y:S01]  /*dcd0*/  @!P1 LDG.E R7, desc[UR8][R4.64+0x100] ;  /* 0x0001000804079981 */ /* 0x000f22000c1e1900 */
        /* <DEDUP_REMOVED lines=14> */
[----:B------:R-:W-:Y:S01]  /*ddc0*/  VIADD R23, R23, 0x200 ;  /* 0x0000020017177836 */ /* 0x000fe20000000000 */
[----:B------:R-:W5:Y:S01]  /*ddd0*/  @!P3 LDG.E R12, desc[UR8][R4.64+0x380] ;  /* 0x00038008040cb981 */ /* 0x000f62000c1e1900 */
[----:B------:R-:W-:-:S03]  /*dde0*/  ISETP.GE.AND P3, PT, R27, R2, PT ;  /* 0x000000021b00720c */ /* 0x000fc60003f66270 */
        /* <DEDUP_REMOVED lines=22> */
[----:B---3--:R1:W-:Y:S04]  /*df50*/  STS [R22+0x80], R6 ;  /* 0x0000800616007388 */ /* 0x0083e80000000800 */
[----:B----4-:R2:W-:Y:S01]  /*df60*/  STS [R22+0x100], R7 ;  /* 0x0001000716007388 */ /* 0x0105e20000000800 */
[----:B0-----:R-:W-:-:S03]  /*df70*/  IMAD R3, R46, 0x11, RZ ;  /* 0x000000112e037824 */ /* 0x001fc600078e02ff */
[----:B-----5:R-:W-:Y:S01]  /*df80*/  STS [R22+0x180], R8 ;  /* 0x0001800816007388 */ /* 0x020fe20000000800 */
[----:B-1----:R-:W0:Y:S01]  /*df90*/  LDC R6, c[0x0][0x3a8] ;  /* 0x0000ea00ff067b82 */ /* 0x002e220000000800 */
[C---:B------:R-:W-:Y:S02]  /*dfa0*/  VIADD R5, R3.reuse, 0x1 ;  /* 0x0000000103057836 */ /* 0x040fe40000000000 */
[----:B------:R1:W-:Y:S01]  /*dfb0*/  STS [R22+0x200], R9 ;  /* 0x0002000916007388 */ /* 0x0003e20000000800 */
[----:B--2---:R-:W-:-:S03]  /*dfc0*/  VIADD R7, R3, 0x3 ;  /* 0x0000000303077836 */ /* 0x004fc60000000000 */
        /* <DEDUP_REMOVED lines=67> */
.L_x_293:
[----:B------:R-:W-:Y:S05]  /*e400*/  BSYNC.RECONVERGENT B1 ;  /* 0x0000000000017941 */ /* 0x000fea0003800200 */
.L_x_292:
[----:B------:R-:W-:Y:S01]  /*e410*/  BSSY.RECONVERGENT B1, `(.L_x_294) ;  /* 0x000001c000017945 */ /* 0x000fe20003800200 */
[----:B------:R-:W-:Y:S01]  /*e420*/  ISETP.GT.AND P2, PT, R37, R6, PT ;  /* 0x000000062500720c */ /* 0x000fe20003f44270 */
[----:B------:R-:W-:Y:S02]  /*e430*/  IMAD.MOV.U32 R58, RZ, RZ, 0x1 ;  /* 0x00000001ff3a7424 */ /* 0x000fe400078e00ff */
[----:B------:R-:W-:Y:S10]  /*e440*/  @P3 BRA `(.L_x_295) ;  /* 0x0000000000603947 */ /* 0x000ff40003800000 */
        /* <DEDUP_REMOVED lines=24> */
.L_x_295:
[----:B------:R-:W-:Y:S05]  /*e5d0*/  BSYNC.RECONVERGENT B1 ;  /* 0x0000000000017941 */ /* 0x000fea0003800200 */
.L_x_294:
        /* <DEDUP_REMOVED lines=28> */
.L_x_297:
[----:B------:R-:W-:Y:S05]  /*e7a0*/  BSYNC.RECONVERGENT B1 ;  /* 0x0000000000017941 */ /* 0x000fea0003800200 */
.L_x_296:
        /* <DEDUP_REMOVED lines=32> */
.L_x_299:
[----:B------:R-:W-:Y:S05]  /*e9b0*/  BSYNC.RECONVERGENT B1 ;  /* 0x0000000000017941 */ /* 0x000fea0003800200 */
.L_x_298:
        /* <DEDUP_REMOVED lines=32> */
.L_x_301:
[----:B------:R-:W-:Y:S05]  /*ebc0*/  BSYNC.RECONVERGENT B1 ;  /* 0x0000000000017941 */ /* 0x000fea0003800200 */
.L_x_300:
        /* <DEDUP_REMOVED lines=28> */
.L_x_303:
[----:B------:R-:W-:Y:S05]  /*ed90*/  BSYNC.RECONVERGENT B1 ;  /* 0x0000000000017941 */ /* 0x000fea0003800200 */
.L_x_302:
        /* <DEDUP_REMOVED lines=28> */
.L_x_305:
[----:B------:R-:W-:Y:S05]  /*ef60*/  BSYNC.RECONVERGENT B1 ;  /* 0x0000000000017941 */ /* 0x000fea0003800200 */
.L_x_304:
        /* <DEDUP_REMOVED lines=32> */
.L_x_307:
[----:B------:R-:W-:Y:S05]  /*f170*/  BSYNC.RECONVERGENT B1 ;  /* 0x0000000000017941 */ /* 0x000fea0003800200 */
.L_x_306:
        /* <DEDUP_REMOVED lines=32> */
.L_x_309:
[----:B------:R-:W-:Y:S05]  /*f380*/  BSYNC.RECONVERGENT B1 ;  /* 0x0000000000017941 */ /* 0x000fea0003800200 */
.L_x_308:
[----:B------:R-:W-:Y:S01]  /*f390*/  BSSY.RECONVERGENT B1, `(.L_x_310) ;  /* 0x000001c000017945 */ /* 0x000fe20003800200 */
[----:B--2---:R-:W-:Y:S01]  /*f3a0*/  ISETP.GT.AND P0, PT, R29, R6, PT ;  /* 0x000000061d00720c */ /* 0x004fe20003f04270 */
[----:B------:R-:W-:Y:S02]  /*f3b0*/  IMAD.MOV.U32 R21, RZ, RZ, 0x1 ;  /* 0x00000001ff157424 */ /* 0x000fe400078e00ff */
[----:B------:R-:W-:Y:S10]  /*f3c0*/  @P1 BRA `(.L_x_311) ;  /* 0x0000000000601947 */ /* 0x000ff40003800000 */
        /* <DEDUP_REMOVED lines=24> */
.L_x_311:
[----:B------:R-:W-:Y:S05]  /*f550*/  BSYNC.RECONVERGENT B1 ;  /* 0x0000000000017941 */ /* 0x000fea0003800200 */
.L_x_310:
[----:B------:R-:W-:Y:S01]  /*f560*/  BSSY.RECONVERGENT B1, `(.L_x_312) ;  /* 0x000001c000017945 */ /* 0x000fe20003800200 */
[----:B---3--:R-:W-:Y:S01]  /*f570*/  ISETP.GT.AND P1, PT, R28, R6, PT ;  /* 0x000000061c00720c */ /* 0x008fe20003f24270 */
        /* <DEDUP_REMOVED lines=26> */
.L_x_313:
[----:B------:R-:W-:Y:S05]  /*f720*/  BSYNC.RECONVERGENT B1 ;  /* 0x0000000000017941 */ /* 0x000fea0003800200 */
.L_x_312:
        /* <DEDUP_REMOVED lines=32> */
.L_x_315:
[----:B------:R-:W-:Y:S05]  /*f930*/  BSYNC.RECONVERGENT B1 ;  /* 0x0000000000017941 */ /* 0x000fea0003800200 */
.L_x_314:
        /* <DEDUP_REMOVED lines=12> */
[----:B------:R-:W-:Y:S01]  /*fa00*/  IABS R7, R6 ;  /* 0x0000000600077213 */ /* 0x000fe20000000000 */
[----:B-1----:R-:W-:Y:S01]  /*fa10*/  IMAD.MOV.U32 R4, RZ, RZ, RZ ;  /* 0x000000ffff047224 */ /* 0x002fe200078e00ff */
[----:B------:R-:W-:Y:S02]  /*fa20*/  ISETP.GE.AND P5, PT, R30, RZ, PT ;  /* 0x000000ff1e00720c */ /* 0x000fe40003fa6270 */
[----:B------:R-:W0:Y:S01]  /*fa30*/  I2F.RP R8, R7 ;  /* 0x0000000700087306 */ /* 0x000e220000209400 */
[----:B------:R-:W-:-:S07]  /*fa40*/  ISETP.NE.AND P6, PT, R6, RZ, PT ;  /* 0x000000ff0600720c */ /* 0x000fce0003fc5270 */
[----:B0-----:R-:W0:Y:S02]  /*fa50*/  MUFU.RCP R8, R8 ;  /* 0x0000000800087308 */ /* 0x001e240000001000 */
[----:B0-----:R-:W-:-:S06]  /*fa60*/  VIADD R9, R8, 0xffffffe ;  /* 0x0ffffffe08097836 */ /* 0x001fcc0000000000 */
[----:B------:R-:W0:Y:S02]  /*fa70*/  F2I.FTZ.U32.TRUNC.NTZ R5, R9 ;  /* 0x0000000900057305 */ /* 0x000e24000021f000 */
[----:B0-----:R-:W-:-:S04]  /*fa80*/  IMAD.MOV R2, RZ, RZ, -R5 ;  /* 0x000000ffff027224 */ /* 0x001fc800078e0a05 */
[----:B------:R-:W-:Y:S01]  /*fa90*/  IMAD R11, R2, R7, RZ ;  /* 0x00000007020b7224 */ /* 0x000fe200078e02ff */
[----:B------:R-:W-:-:S03]  /*faa0*/  IABS R2, R30 ;  /* 0x0000001e00027213 */ /* 0x000fc60000000000 */
        /* <DEDUP_REMOVED lines=13> */
.L_x_317:
[----:B------:R-:W-:Y:S05]  /*fb80*/  BSYNC.RECONVERGENT B1 ;  /* 0x0000000000017941 */ /* 0x000fea0003800200 */
.L_x_316:
[----:B------:R-:W-:Y:S04]  /*fb90*/  BSSY.RECONVERGENT B1, `(.L_x_318) ;  /* 0x000001a000017945 */ /* 0x000fe80003800200 */
[----:B------:R-:W-:Y:S05]  /*fba0*/  @P0 BRA `(.L_x_319) ;  /* 0x0000000000600947 */ /* 0x000fea0003800000 */
        /* <DEDUP_REMOVED lines=24> */
.L_x_319:
[----:B------:R-:W-:Y:S05]  /*fd30*/  BSYNC.RECONVERGENT B1 ;  /* 0x0000000000017941 */ /* 0x000fea0003800200 */
.L_x_318:
        /* <DEDUP_REMOVED lines=26> */
.L_x_321:
[----:B------:R-:W-:Y:S05]  /*fee0*/  BSYNC.RECONVERGENT B1 ;  /* 0x0000000000017941 */ /* 0x000fea0003800200 */
.L_x_320:
        /* <DEDUP_REMOVED lines=26> */
.L_x_323:
[----:B------:R-:W-:Y:S05]  /*10090*/  BSYNC.RECONVERGENT B1 ;  /* 0x0000000000017941 */ /* 0x000fea0003800200 */
.L_x_322:
[----:B------:R-:W-:Y:S04]  /*100a0*/  BSSY.RECONVERGENT B1, `(.L_x_324) ;  /* 0x000001a000017945 */ /* 0x000fe80003800200 */
[----:B------:R-:W-:Y:S05]  /*100b0*/  @P3 BRA `(.L_x_325) ;  /* 0x0000000000603947 */ /* 0x000fea0003800000 */
        /* <DEDUP_REMOVED lines=24> */
.L_x_325:
[----:B------:R-:W-:Y:S05]  /*10240*/  BSYNC.RECONVERGENT B1 ;  /* 0x0000000000017941 */ /* 0x000fea0003800200 */
.L_x_324:
[----:B-1----:R-:W-:Y:S01]  /*10250*/  IADD3 R4, PT, PT, R45, R58, R49 ;  /* 0x0000003a2d047210 */ /* 0x002fe20007ffe031 */
[----:B------:R-:W-:Y:S01]  /*10260*/  BAR.SYNC.DEFER_BLOCKING 0x0 ;  /* 0x0000000000007b1d */ /* 0x000fe20000010000 */
[C---:B------:R-:W-:Y:S02]  /*10270*/  ISETP.NE.AND P1, PT, R44.reuse, 0x1f, PT ;  /* 0x0000001f2c00780c */ /* 0x040fe40003f25270 */
[----:B------:R-:W-:Y:S02]  /*10280*/  IADD3 R4, PT, PT, R39, R42, R4 ;  /* 0x0000002a27047210 */ /* 0x000fe40007ffe004 */
[----:B------:R-:W-:Y:S02]  /*10290*/  ISETP.NE.AND P2, PT, R44, RZ, PT ;  /* 0x000000ff2c00720c */ /* 0x000fe40003f45270 */
        /* <DEDUP_REMOVED lines=19> */
[----:B------:R-:W-:Y:S01]  /*103d0*/  @!P1 STS [R57+UR4], R48 ;  /* 0x0000003039009988 */ /* 0x000fe20008000804 */
        /* <DEDUP_REMOVED lines=30> */
[C---:B------:R-:W-:Y:S02]  /*105c0*/  ISETP.NE.AND P0, PT, R53.reuse, 0xa, PT ;  /* 0x0000000a3500780c */ /* 0x040fe40003f05270 */
        /* <DEDUP_REMOVED lines=17> */
[----:B-1----:R-:W-:-:S13]  /*106e0*/  ISETP.GT.U32.AND P1, PT, R8, 0x1f3, PT ;  /* 0x000001f30800780c */ /* 0x002fda0003f24070 */
[----:B--2---:R-:W-:Y:S05]  /*106f0*/  @P1 BRA `(.L_x_327) ;  /* 0x0000000000081947 */ /* 0x004fea0003800000 */
[----:B------:R0:W-:Y:S06]  /*10700*/  MEMBAR.SC.CTA ;  /* 0x0000000000007992 */ /* 0x0001ec0000000000 */
[----:B0-----:R-:W-:Y:S05]  /*10710*/  BRA `(.L_x_328) ;  /* 0x0000000000087947 */ /* 0x001fea0003800000 */
.L_x_327:
[----:B------:R-:W-:Y:S05]  /*10720*/  NANOSLEEP 0x47e ;  /* 0x0000047e0000795d */ /* 0x000fea0003800000 */
[----:B------:R-:W-:Y:S01]  /*10730*/  NOP ;  /* 0x0000000000007918 */ /* 0x000fe20000000000 */
.L_x_328:
[----:B------:R-:W-:-:S05]  /*10740*/  LOP3.LUT R46, RZ, R46, RZ, 0x33, !PT ;  /* 0x0000002eff2e7212 */ /* 0x000fca00078e33ff */
[----:B------:R-:W-:-:S04]  /*10750*/  IMAD.IADD R51, R51, 0x1, R46 ;  /* 0x0000000133337824 */ /* 0x000fc800078e022e */
[----:B------:R-:W-:-:S05]  /*10760*/  IMAD.WIDE R4, R51, 0x8, R4 ;  /* 0x0000000833047825 */ /* 0x000fca00078e0204 */
[----:B------:R-:W2:Y:S01]  /*10770*/  LD.E.64.STRONG.GPU R8, desc[UR8][R4.64+0x100] ;  /* 0x0001000804087980 */ /* 0x000ea2000c10fb00 */
[----:B------:R-:W-:Y:S01]  /*10780*/  UMOV UR5, 0xffffffff ;  /* 0xffffffff00057882 */ /* 0x000fe20000000000 */
[----:B--2---:R-:W-:Y:S02]  /*10790*/  ISETP.NE.AND P0, PT, R8, 0x63, PT ;  /* 0x000000630800780c */ /* 0x004fe40003f05270 */
[----:B------:R-:W-:Y:S11]  /*107a0*/  BRA.DIV UR5, `(.L_x_329) ;  /* 0x00000032056c7947 */ /* 0x000ff6000b800000 */
[----:B------:R-:W-:-:S13]  /*107b0*/  VOTE.ANY P0, !P0 ;  /* 0x0000000000ff7806 */ /* 0x000fda0004000100 */
.L_x_434:
[----:B------:R-:W-:Y:S05]  /*107c0*/  @!P0 BRA `(.L_x_330) ;  /* 0x0000000000308947 */ /* 0x000fea0003800000 */
.L_x_334:
[----:B------:R-:W-:Y:S05]  /*107d0*/  YIELD ;  /* 0x0000000000007946 */ /* 0x000fea0003800000 */
[----:B------:R-:W-:Y:S05]  /*107e0*/  @P1 BRA `(.L_x_331) ;  /* 0x0000000000081947 */ /* 0x000fea0003800000 */
[----:B------:R0:W-:Y:S06]  /*107f0*/  MEMBAR.SC.CTA ;  /* 0x0000000000007992 */ /* 0x0001ec0000000000 */
[----:B0-----:R-:W-:Y:S05]  /*10800*/  BRA `(.L_x_332) ;  /* 0x0000000000087947 */ /* 0x001fea0003800000 */
.L_x_331:
[----:B------:R-:W-:Y:S05]  /*10810*/  NANOSLEEP 0x4c ;  /* 0x0000004c0000795d */ /* 0x000fea0003800000 */
[----:B------:R-:W-:Y:S01]  /*10820*/  NOP ;  /* 0x0000000000007918 */ /* 0x000fe20000000000 */
.L_x_332:
[----:B------:R-:W2:Y:S01]  /*10830*/  LD.E.64.STRONG.GPU R8, desc[UR8][R4.64+0x100] ;  /* 0x0001000804087980 */ /* 0x000ea2000c10fb00 */
[----:B------:R-:W-:Y:S01]  /*10840*/  UMOV UR5, 0xffffffff ;  /* 0xffffffff00057882 */ /* 0x000fe20000000000 */
[----:B--2---:R-:W-:Y:S02]  /*10850*/  ISETP.NE.AND P0, PT, R8, 0x63, PT ;  /* 0x000000630800780c */ /* 0x004fe40003f05270 */
[----:B------:R-:W-:Y:S11]  /*10860*/  BRA.DIV UR5, `(.L_x_333) ;  /* 0x00000032055c7947 */ /* 0x000ff6000b800000 */
[----:B------:R-:W-:-:S13]  /*10870*/  VOTE.ANY P0, !P0 ;  /* 0x0000000000ff7806 */ /* 0x000fda0004000100 */
.L_x_437:
[----:B------:R-:W-:Y:S05]  /*10880*/  @P0 BRA `(.L_x_334) ;  /* 0xfffffffc00d00947 */ /* 0x000fea000383ffff */
.L_x_330:
[----:B------:R-:W0:Y:S01]  /*10890*/  S2R R52, SR_TID.X ;  /* 0x0000000000347919 */ /* 0x000e220000002100 */
[----:B------:R-:W1:Y:S01]  /*108a0*/  LDC R53, c[0x0][0x374] ;  /* 0x0000dd00ff357b82 */ /* 0x000e620000000800 */
[----:B------:R-:W-:Y:S01]  /*108b0*/  UMOV UR5, 0xffffffff ;  /* 0xffffffff00057882 */ /* 0x000fe20000000000 */
[----:B------:R-:W-:Y:S01]  /*108c0*/  ISETP.NE.AND P0, PT, R8, 0x65, PT ;  /* 0x000000650800780c */ /* 0x000fe20003f05270 */
[----:B-1----:R-:W-:Y:S01]  /*108d0*/  IMAD R53, R53, UR6, R0 ;  /* 0x0000000635357c24 */ /* 0x002fe2000f8e0200 */
[----:B0-----:R-:W-:-:S05]  /*108e0*/  LOP3.LUT R0, RZ, R52, RZ, 0x33, !PT ;  /* 0x00000034ff007212 */ /* 0x001fca00078e33ff */
[----:B------:R-:W-:Y:S01]  /*108f0*/  IMAD.IADD R53, R0, 0x1, R53 ;  /* 0x0000000100357824 */ /* 0x000fe200078e0235 */
[----:B------:R-:W-:Y:S06]  /*10900*/  BRA.DIV UR5, `(.L_x_335) ;  /* 0x0000003205547947 */ /* 0x000fec000b800000 */
[----:B------:R-:W0:Y:S01]  /*10910*/  S2R R14, SR_GEMASK ;  /* 0x00000000000e7919 */ /* 0x000e220000003c00 */
[----:B------:R-:W-:Y:S01]  /*10920*/  VOTE.ANY R10, PT, !P0 ;  /* 0x00000000000a7806 */ /* 0x000fe200040e0100 */
[----:B------:R-:W-:-:S03]  /*10930*/  VIADD R46, R44, 0x2 ;  /* 0x000000022c2e7836 */ /* 0x000fc60000000000 */
[----:B0-----:R-:W-:-:S05]  /*10940*/  LOP3.LUT R10, R10, 0x80000000, R14, 0xec, !PT ;  /* 0x800000000a0a7812 */ /* 0x001fca00078eec0e */
[----:B------:R-:W-:-:S05]  /*10950*/  VIADD R5, R10, 0xffffffff ;  /* 0xffffffff0a057836 */ /* 0x000fca0000000000 */
[----:B------:R-:W-:-:S04]  /*10960*/  LOP3.LUT R5, R10, R5, RZ, 0xc, !PT ;  /* 0x000000050a057212 */ /* 0x000fc800078e0cff */
[----:B------:R0:W1:Y:S02]  /*10970*/  POPC R0, R5 ;  /* 0x0000000500007309 */ /* 0x0000640000000000 */
[C---:B0-----:R-:W-:Y:S01]  /*10980*/  VIADD R5, R44.reuse, 0x4 ;  /* 0x000000042c057836 */ /* 0x041fe20000000000 */
[----:B-1----:R-:W0:Y:S01]  /*10990*/  SHFL.DOWN PT, R12, R9, 0x1, R0 ;  /* 0x08200000090c7989 */ /* 0x002e2200000e0000 */
[----:B------:R-:W-:-:S04]  /*109a0*/  ISETP.GE.AND P0, PT, R44, R0, PT ;  /* 0x000000002c00720c */ /* 0x000fc80003f06270 */
[----:B0-----:R-:W-:Y:S02]  /*109b0*/  SEL R12, R12, RZ, !P0 ;  /* 0x000000ff0c0c7207 */ /* 0x001fe40004000000 */
[----:B------:R-:W-:-:S03]  /*109c0*/  ISETP.GT.AND P0, PT, R46, R0, PT ;  /* 0x000000002e00720c */ /* 0x000fc60003f04270 */
[----:B------:R-:W-:Y:S02]  /*109d0*/  IMAD.IADD R51, R12, 0x1, R9 ;  /* 0x000000010c337824 */ /* 0x000fe400078e0209 */
[----:B------:R-:W-:-:S03]  /*109e0*/  VIADD R9, R44, 0x10 ;  /* 0x000000102c097836 */ /* 0x000fc60000000000 */
[----:B------:R-:W0:Y:S02]  /*109f0*/  SHFL.DOWN PT, R12, R51, 0x2, R0 ;  /* 0x08400000330c7989 */ /* 0x000e2400000e0000 */
[-C--:B------:R-:W-:Y:S02]  /*10a00*/  ISETP.GT.AND P1, PT, R9, R0.reuse, PT ;  /* 0x000000000900720c */ /* 0x080fe40003f24270 */
[----:B0-----:R-:W-:Y:S02]  /*10a10*/  SEL R12, R12, RZ, !P0 ;  /* 0x000000ff0c0c7207 */ /* 0x001fe40004000000 */
[----:B------:R-:W-:Y:S01]  /*10a20*/  ISETP.GT.AND P0, PT, R5, R0, PT ;  /* 0x000000000500720c */ /* 0x000fe20003f04270 */
[----:B------:R-:W-:Y:S02]  /*10a30*/  VIADD R5, R44, 0x8 ;  /* 0x000000082c057836 */ /* 0x000fe40000000000 */
        /* <DEDUP_REMOVED lines=16> */
.L_x_446:
[----:B------:R-:W-:Y:S05]  /*10b40*/  @!P0 BRA `(.L_x_336) ;  /* 0x0000000000ec8947 */ /* 0x000fea0003800000 */
.L_x_344:
        /* <DEDUP_REMOVED lines=9> */
.L_x_449:
[----:B------:R-:W-:Y:S05]  /*10be0*/  @!P0 BRA `(.L_x_338) ;  /* 0x0000000000388947 */ /* 0x000fea0003800000 */
.L_x_342:
[----:B------:R-:W-:Y:S05]  /*10bf0*/  YIELD ;  /* 0x0000000000007946 */ /* 0x000fea0003800000 */
[----:B------:R-:W0:Y:S02]  /*10c00*/  LDCU UR5, c[0x0][0x370] ;  /* 0x00006e00ff0577ac */ /* 0x000e240008000800 */
[----:B0-----:R-:W-:-:S09]  /*10c10*/  UISETP.GT.U32.AND UP0, UPT, UR5, 0x1f3, UPT ;  /* 0x000001f30500788c */ /* 0x001fd2000bf04070 */
[----:B------:R-:W-:Y:S05]  /*10c20*/  BRA.U UP0, `(.L_x_339) ;  /* 0x0000000100087547 */ /* 0x000fea000b800000 */
[----:B------:R0:W-:Y:S06]  /*10c30*/  MEMBAR.SC.CTA ;  /* 0x0000000000007992 */ /* 0x0001ec0000000000 */
[----:B0-----:R-:W-:Y:S05]  /*10c40*/  BRA `(.L_x_340) ;  /* 0x0000000000087947 */ /* 0x001fea0003800000 */
.L_x_339:
[----:B------:R-:W-:Y:S05]  /*10c50*/  NANOSLEEP 0x4c ;  /* 0x0000004c0000795d */ /* 0x000fea0003800000 */
[----:B------:R-:W-:Y:S01]  /*10c60*/  NOP ;  /* 0x0000000000007918 */ /* 0x000fe20000000000 */
.L_x_340:
[----:B------:R-:W2:Y:S01]  /*10c70*/  LD.E.64.STRONG.GPU R4, desc[UR8][R8.64+-0x100] ;  /* 0xffff000808047980 */ /* 0x000ea2000c10fb00 */
[----:B------:R-:W-:Y:S01]  /*10c80*/  UMOV UR5, 0xffffffff ;  /* 0xffffffff00057882 */ /* 0x000fe20000000000 */
[----:B--2---:R-:W-:Y:S02]  /*10c90*/  ISETP.NE.AND P0, PT, R4, 0x63, PT ;  /* 0x000000630400780c */ /* 0x004fe40003f05270 */
[----:B------:R-:W-:Y:S11]  /*10ca0*/  BRA.DIV UR5, `(.L_x_341) ;  /* 0x00000032058c7947 */ /* 0x000ff6000b800000 */
[----:B------:R-:W-:-:S13]  /*10cb0*/  VOTE.ANY P0, !P0 ;  /* 0x0000000000ff7806 */ /* 0x000fda0004000100 */
.L_x_452:
[----:B------:R-:W-:Y:S05]  /*10cc0*/  @P0 BRA `(.L_x_342) ;  /* 0xfffffffc00c80947 */ /* 0x000fea000383ffff */
.L_x_338:
[----:B------:R-:W-:Y:S01]  /*10cd0*/  UMOV UR5, 0xffffffff ;  /* 0xffffffff00057882 */ /* 0x000fe20000000000 */
[----:B------:R-:W-:Y:S02]  /*10ce0*/  ISETP.NE.AND P0, PT, R4, 0x65, PT ;  /* 0x000000650400780c */ /* 0x000fe40003f05270 */
[----:B------:R-:W-:Y:S11]  /*10cf0*/  BRA.DIV UR5, `(.L_x_343) ;  /* 0x0000003205987947 */ /* 0x000ff6000b800000 */
[----:B------:R-:W-:Y:S01]  /*10d00*/  VOTE.ANY R10, PT, !P0 ;  /* 0x00000000000a7806 */ /* 0x000fe200040e0100 */
[----:B------:R-:W-:Y:S02]  /*10d10*/  VIADD R11, R44, 0x4 ;  /* 0x000000042c0b7836 */ /* 0x000fe40000000000 */
[----:B------:R-:W-:Y:S01]  /*10d20*/  VIADD R53, R53, 0xffffffe0 ;  /* 0xffffffe035357836 */ /* 0x000fe20000000000 */
[----:B------:R-:W-:-:S05]  /*10d30*/  LOP3.LUT R10, R10, 0x80000000, R14, 0xec, !PT ;  /* 0x800000000a0a7812 */ /* 0x000fca00078eec0e */
        /* <DEDUP_REMOVED lines=27> */
.L_x_461:
[----:B------:R-:W-:Y:S05]  /*10ef0*/  @P0 BRA `(.L_x_344) ;  /* 0xfffffffc00140947 */ /* 0x000fea000383ffff */
.L_x_336:
[----:B------:R-:W-:Y:S02]  /*10f00*/  ISETP.NE.AND P0, PT, R52, RZ, PT ;  /* 0x000000ff3400720c */ /* 0x000fe40003f05270 */
[----:B------:R-:W-:-:S11]  /*10f10*/  ISETP.NE.AND P1, PT, R44, RZ, PT ;  /* 0x000000ff2c00720c */ /* 0x000fd60003f25270 */
[----:B------:R-:W0:Y:S01]  /*10f20*/  @!P0 S2R R5, SR_CgaCtaId ;  /* 0x0000000000058919 */ /* 0x000e220000008800 */
[----:B------:R-:W-:Y:S01]  /*10f30*/  @!P0 MOV R0, 0x400 ;  /* 0x0000040000008802 */ /* 0x000fe20000000f00 */
[----:B------:R-:W-:Y:S01]  /*10f40*/  @!P0 IMAD.IADD R15, R15, 0x1, R50 ;  /* 0x000000010f0f8824 */ /* 0x000fe200078e0232 */
[----:B------:R-:W-:Y:S01]  /*10f50*/  @!P1 MOV R4, 0x400 ;  /* 0x0000040000049802 */ /* 0x000fe20000000f00 */
[----:B------:R-:W1:Y:S01]  /*10f60*/  @!P1 S2R R9, SR_CgaCtaId ;  /* 0x0000000000099919 */ /* 0x000e620000008800 */
[----:B------:R-:W-:-:S05]  /*10f70*/  @!P0 IMAD.MOV.U32 R14, RZ, RZ, 0x65 ;  /* 0x00000065ff0e8424 */ /* 0x000fca00078e00ff */
[----:B------:R2:W-:Y:S01]  /*10f80*/  @!P0 ST.E.64.STRONG.GPU desc[UR8][R6.64+0x100], R14 ;  /* 0x0001000e06008985 */ /* 0x0005e2000c10fb08 */
[----:B0-----:R-:W-:Y:S02]  /*10f90*/  @!P0 LEA R0, R5, R0, 0x18 ;  /* 0x0000000005008211 */ /* 0x001fe400078ec0ff */
[----:B-1----:R-:W-:-:S03]  /*10fa0*/  @!P1 LEA R9, R9, R4, 0x18 ;  /* 0x0000000409099211 */ /* 0x002fc600078ec0ff */
[----:B------:R2:W-:Y:S01]  /*10fb0*/  @!P0 STS [R0+0x48], R15 ;  /* 0x0000480f00008388 */ /* 0x0005e20000000800 */
[----:B------:R-:W-:Y:S02]  /*10fc0*/  IMAD.MOV.U32 R4, RZ, RZ, R13 ;  /* 0x000000ffff047224 */ /* 0x000fe400078e000d */
[----:B------:R-:W-:Y:S01]  /*10fd0*/  @!P1 IMAD.MOV.U32 R4, RZ, RZ, R50 ;  /* 0x000000ffff049224 */ /* 0x000fe200078e0032 */
[----:B------:R2:W-:Y:S04]  /*10fe0*/  @!P0 STS [R0+0x44], R50 ;  /* 0x0000443200008388 */ /* 0x0005e80000000800 */
[----:B------:R2:W-:Y:S02]  /*10ff0*/  @!P1 STS [R9+0x3c], R50 ;  /* 0x00003c3209009388 */ /* 0x0005e40000000800 */
.L_x_326:
[----:B------:R-:W-:Y:S05]  /*11000*/  WARPSYNC.ALL ;  /* 0x0000000000007948 */ /* 0x000fea0003800000 */
[----:B------:R-:W0:Y:S08]  /*11010*/  S2UR UR5, SR_CgaCtaId ;  /* 0x00000000000579c3 */ /* 0x000e300000008800 */
[----:B------:R-:W-:Y:S06]  /*11020*/  BAR.SYNC.DEFER_BLOCKING 0x0 ;  /* 0x0000000000007b1d */ /* 0x000fec0000010000 */
[----:B------:R-:W-:-:S02]  /*11030*/  UMOV UR4, 0x400 ;  /* 0x0000040000047882 */ /* 0x000fc40000000000 */
[----:B--2---:R-:W1:Y:S01]  /*11040*/  LDC R15, c[0x0][0x374] ;  /* 0x0000dd00ff0f7b82 */ /* 0x004e620000000800 */
[----:B------:R-:W2:Y:S01]  /*11050*/  S2R R11, SR_TID.X ;  /* 0x00000000000b7919 */ /* 0x000ea20000002100 */
[----:B------:R-:W1:Y:S06]  /*11060*/  S2R R62, SR_CTAID.X ;  /* 0x00000000003e7919 */ /* 0x000e6c0000002500 */
[----:B------:R-:W3:Y:S01]  /*11070*/  LDC R64, c[0x0][0x3b0] ;  /* 0x0000ec00ff407b82 */ /* 0x000ee20000000800 */
[----:B------:R-:W1:Y:S01]  /*11080*/  S2R R13, SR_CTAID.Y ;  /* 0x00000000000d7919 */ /* 0x000e620000002600 */
[----:B0-----:R-:W-:-:S09]  /*11090*/  ULEA UR4, UR5, UR4, 0x18 ;  /* 0x0000000405047291 */ /* 0x001fd2000f8ec0ff */
[----:B------:R-:W0:Y:S01]  /*110a0*/  LDS R0, [UR4+0x3c] ;  /* 0x00003c04ff007984 */ /* 0x000e220008000800 */
[----:B--2---:R-:W-:Y:S01]  /*110b0*/  ISETP.NE.AND P0, PT, R11, RZ, PT ;  /* 0x000000ff0b00720c */ /* 0x004fe20003f05270 */
[----:B-1----:R-:W-:-:S04]  /*110c0*/  IMAD R15, R62, R15, R13 ;  /* 0x0000000f3e0f7224 */ /* 0x002fc800078e020d */
[----:B---3--:R-:W-:-:S04]  /*110d0*/  IMAD R15, R15, 0x1980, -R64 ;  /* 0x000019800f0f7824 */ /* 0x008fc800078e0a40 */
[----:B------:R-:W-:Y:S01]  /*110e0*/  VIADD R15, R15, 0x1980 ;  /* 0x000019800f0f7836 */ /* 0x000fe20000000000 */
[----:B0-----:R-:W-:-:S05]  /*110f0*/  SEL R5, R0, RZ, P0 ;  /* 0x000000ff00057207 */ /* 0x001fca0000000000 */
[----:B------:R-:W-:Y:S02]  /*11100*/  IMAD.IADD R66, R5, 0x1, R4 ;  /* 0x0000000105427824 */ /* 0x000fe400078e0204 */
[----:B------:R-:W0:Y:S02]  /*11110*/  LDS.128 R4, [UR4+0x40] ;  /* 0x00004004ff047984 */ /* 0x000e240008000c00 */
        /* <DEDUP_REMOVED lines=10> */
[----:B------:R-:W-:Y:S02]  /*111c0*/  IMAD.IADD R46, R44, 0x1, R20 ;  /* 0x000000012c2e7824 */ /* 0x000fe400078e0214 */
[----:B0-----:R-:W-:Y:S02]  /*111d0*/  IMAD.IADD R4, R7, 0x1, -R15 ;  /* 0x0000000107047824 */ /* 0x001fe400078e0a0f */
[----:B------:R-:W-:Y:S02]  /*111e0*/  IMAD.IADD R48, R46, 0x1, R19 ;  /* 0x000000012e307824 */ /* 0x000fe400078e0213 */
[----:B------:R-:W-:Y:S01]  /*111f0*/  IMAD.IADD R15, R6, 0x1, -R15 ;  /* 0x00000001060f7824 */ /* 0x000fe200078e0a0f */
[----:B------:R-:W-:Y:S01]  /*11200*/  ISETP.GT.AND P0, PT, R4, 0x180, PT ;  /* 0x000001800400780c */ /* 0x000fe20003f04270 */
[----:B------:R-:W-:-:S04]  /*11210*/  IMAD.IADD R50, R48, 0x1, R2 ;  /* 0x0000000130327824 */ /* 0x000fc800078e0202 */
[----:B------:R-:W-:-:S04]  /*11220*/  IMAD.IADD R52, R50, 0x1, R18 ;  /* 0x0000000132347824 */ /* 0x000fc800078e0212 */
[----:B------:R-:W-:-:S04]  /*11230*/  IMAD.IADD R54, R52, 0x1, R17 ;  /* 0x0000000134367824 */ /* 0x000fc800078e0211 */
[----:B------:R-:W-:Y:S01]  /*11240*/  IMAD.IADD R6, R54, 0x1, R16 ;  /* 0x0000000136067824 */ /* 0x000fe200078e0210 */
[----:B------:R-:W-:Y:S06]  /*11250*/  @P0 BRA `(.L_x_345) ;  /* 0x0000001000500947 */ /* 0x000fec0003800000 */
[----:B------:R-:W-:Y:S01]  /*11260*/  ISETP.GE.AND P0, PT, R66, R15, PT ;  /* 0x0000000f4200720c */ /* 0x000fe20003f06270 */
[----:B------:R-:W-:Y:S03]  /*11270*/  BSSY.RECONVERGENT B1, `(.L_x_346) ;  /* 0x000000f000017945 */ /* 0x000fe60003800200 */
[----:B------:R-:W-:-:S13]  /*11280*/  ISETP.NE.AND P0, PT, R49, RZ, !P0 ;  /* 0x000000ff3100720c */ /* 0x000fda0004705270 */
        /* <DEDUP_REMOVED lines=8> */
.L_x_348:
[----:B-----5:R-:W-:-:S04]  /*11310*/  IADD3 R7, P0, PT, R66, R4, RZ ;  /* 0x0000000442077210 */ /* 0x020fc80007f1e0ff */
[----:B------:R-:W-:Y:S02]  /*11320*/  LEA.HI.X.SX32 R62, R66, R5, 0x1, P0 ;  /* 0x00000005423e7211 */ /* 0x000fe400000f0eff */
[----:B------:R-:W-:-:S04]  /*11330*/  LEA R4, P0, R7, UR6, 0x2 ;  /* 0x0000000607047c11 */ /* 0x000fc8000f8010ff */
[----:B------:R-:W-:-:S05]  /*11340*/  LEA.HI.X R5, R7, UR7, R62, 0x2, P0 ;  /* 0x0000000707057c11 */ /* 0x000fca00080f143e */
[----:B------:R0:W-:Y:S04]  /*11350*/  STG.E desc[UR8][R4.64], R47 ;  /* 0x0000002f04007986 */ /* 0x0001e8000c101908 */
.L_x_347:
[----:B------:R-:W-:Y:S05]  /*11360*/  BSYNC.RECONVERGENT B1 ;  /* 0x0000000000017941 */ /* 0x000fea0003800200 */
.L_x_346:
[----:B------:R-:W-:Y:S01]  /*11370*/  ISETP.GE.AND P0, PT, R51, R15, PT ;  /* 0x0000000f3300720c */ /* 0x000fe20003f06270 */
[----:B------:R-:W-:Y:S03]  /*11380*/  BSSY.RECONVERGENT B1, `(.L_x_349) ;  /* 0x000000f000017945 */ /* 0x000fe60003800200 */
[----:B------:R-:W-:-:S13]  /*11390*/  ISETP.EQ.OR P0, PT, R58, RZ, P0 ;  /* 0x000000ff3a00720c */ /* 0x000fda0000702670 */
[----:B------:R-:W-:Y:S05]  /*113a0*/  @P0 BRA `(.L_x_350) ;  /* 0x0000000000300947 */ /* 0x000fea0003800000 */
[----:B------:R-:W1:Y:S01]  /*113b0*/  LDCU.U8 UR5, c[0x0][0x3b8] ;  /* 0x00007700ff0577ac */ /* 0x000e620008000000 */
[----:B0-----:R-:W-:Y:S01]  /*113c0*/  CS2R R4, SRZ ;  /* 0x0000000000047805 */ /* 0x001fe2000001ff00 */
[----:B------:R-:W0:Y:S01]  /*113d0*/  LDCU.64 UR6, c[0x0][0x390] ;  /* 0x00007200ff0677ac */ /* 0x000e220008000a00 */
[----:B-1----:R-:W-:-:S09]  /*113e0*/  UISETP.NE.AND UP0, UPT, UR5, URZ, UPT ;  /* 0x000000ff0500728c */ /* 0x002fd2000bf05270 */
[----:B0-----:R-:W-:Y:S05]  /*113f0*/  BRA.U UP0, `(.L_x_351) ;  /* 0x0000000100087547 */ /* 0x001fea000b800000 */
[----:B------:R-:W0:Y:S02]  /*11400*/  LDC.64 R4, c[0x0][0x3d0] ;  /* 0x0000f400ff047b82 */ /* 0x000e240000000a00 */
[----:B0-----:R-:W5:Y:S02]  /*11410*/  LDG.E.64 R4, desc[UR8][R4.64] ;  /* 0x0000000804047981 */ /* 0x001f64000c1e1b00 */
.L_x_351:
[----:B-----5:R-:W-:-:S04]  /*11420*/  IADD3 R7, P0, PT, R51, R4, RZ ;  /* 0x0000000433077210 */ /* 0x020fc80007f1e0ff */
[----:B------:R-:W-:Y:S02]  /*11430*/  LEA.HI.X.SX32 R58, R51, R5, 0x1, P0 ;  /* 0x00000005333a7211 */ /* 0x000fe400000f0eff */
[----:B------:R-:W-:-:S04]  /*11440*/  LEA R4, P0, R7, UR6, 0x2 ;  /* 0x0000000607047c11 */ /* 0x000fc8000f8010ff */
[----:B------:R-:W-:-:S05]  /*11450*/  LEA.HI.X R5, R7, UR7, R58, 0x2, P0 ;  /* 0x0000000707057c11 */ /* 0x000fca00080f143a */
[----:B------:R1:W-:Y:S04]  /*11460*/  STG.E desc[UR8][R4.64], R43 ;  /* 0x0000002b04007986 */ /* 0x0003e8000c101908 */
.L_x_350:
[----:B------:R-:W-:Y:S05]  /*11470*/  BSYNC.RECONVERGENT B1 ;  /* 0x0000000000017941 */ /* 0x000fea0003800200 */
.L_x_349:
[----:B------:R-:W-:Y:S01]  /*11480*/  ISETP.GE.AND P0, PT, R60, R15, PT ;  /* 0x0000000f3c00720c */ /* 0x000fe20003f06270 */
[----:B------:R-:W-:Y:S03]  /*11490*/  BSSY.RECONVERGENT B1, `(.L_x_352) ;  /* 0x000000f000017945 */ /* 0x000fe60003800200 */
[----:B------:R-:W-:-:S13]  /*114a0*/  ISETP.EQ.OR P0, PT, R45, RZ, P0 ;  /* 0x000000ff2d00720c */ /* 0x000fda0000702670 */
[----:B------:R-:W-:Y:S05]  /*114b0*/  @P0 BRA `(.L_x_353) ;  /* 0x0000000000300947 */ /* 0x000fea0003800000 */
[----:B------:R-:W2:Y:S01]  /*114c0*/  LDCU.U8 UR5, c[0x0][0x3b8] ;  /* 0x00007700ff0577ac */ /* 0x000ea20008000000 */
[----:B01----:R-:W-:Y:S01]  /*114d0*/  CS2R R4, SRZ ;  /* 0x0000000000047805 */ /* 0x003fe2000001ff00 */
[----:B------:R-:W0:Y:S01]  /*114e0*/  LDCU.64 UR6, c[0x0][0x390] ;  /* 0x00007200ff0677ac */ /* 0x000e220008000a00 */
[----:B--2---:R-:W-:-:S09]  /*114f0*/  UISETP.NE.AND UP0, UPT, UR5, URZ, UPT ;  /* 0x000000ff0500728c */ /* 0x004fd2000bf05270 */
[----:B0-----:R-:W-:Y:S05]  /*11500*/  BRA.U UP0, `(.L_x_354) ;  /* 0x0000000100087547 */ /* 0x001fea000b800000 */
[----:B------:R-:W0:Y:S02]  /*11510*/  LDC.64 R4, c[0x0][0x3d0] ;  /* 0x0000f400ff047b82 */ /* 0x000e240000000a00 */
[----:B0-----:R-:W5:Y:S02]  /*11520*/  LDG.E.64 R4, desc[UR8][R4.64] ;  /* 0x0000000804047981 */ /* 0x001f64000c1e1b00 */
.L_x_354:
[----:B-----5:R-:W-:-:S04]  /*11530*/  IADD3 R7, P0, PT, R60, R4, RZ ;  /* 0x000000043c077210 */ /* 0x020fc80007f1e0ff */
[----:B------:R-:W-:Y:S02]  /*11540*/  LEA.HI.X.SX32 R60, R60, R5, 0x1, P0 ;  /* 0x000000053c3c7211 */ /* 0x000fe400000f0eff */
[----:B------:R-:W-:-:S04]  /*11550*/  LEA R4, P0, R7, UR6, 0x2 ;  /* 0x0000000607047c11 */ /* 0x000fc8000f8010ff */
[----:B------:R-:W-:-:S05]  /*11560*/  LEA.HI.X R5, R7, UR7, R60, 0x2, P0 ;  /* 0x0000000707057c11 */ /* 0x000fca00080f143c */
[----:B------:R2:W-:Y:S04]  /*11570*/  STG.E desc[UR8][R4.64], R41 ;  /* 0x0000002904007986 */ /* 0x0005e8000c101908 */
.L_x_353:
[----:B------:R-:W-:Y:S05]  /*11580*/  BSYNC.RECONVERGENT B1 ;  /* 0x0000000000017941 */ /* 0x000fea0003800200 */
.L_x_352:
[----:B------:R-:W-:Y:S01]  /*11590*/  ISETP.GE.AND P0, PT, R9, R15, PT ;  /* 0x0000000f0900720c */ /* 0x000fe20003f06270 */
[----:B------:R-:W-:Y:S03]  /*115a0*/  BSSY.RECONVERGENT B1, `(.L_x_355) ;  /* 0x000000f000017945 */ /* 0x000fe60003800200 */
[----:B------:R-:W-:-:S13]  /*115b0*/  ISETP.EQ.OR P0, PT, R42, RZ, P0 ;  /* 0x000000ff2a00720c */ /* 0x000fda0000702670 */
[----:B------:R-:W-:Y:S05]  /*115c0*/  @P0 BRA `(.L_x_356) ;  /* 0x0000000000300947 */ /* 0x000fea0003800000 */
[----:B------:R-:W3:Y:S01]  /*115d0*/  LDCU.U8 UR5, c[0x0][0x3b8] ;  /* 0x00007700ff0577ac */ /* 0x000ee20008000000 */
[----:B012---:R-:W-:Y:S01]  /*115e0*/  CS2R R4, SRZ ;  /* 0x0000000000047805 */ /* 0x007fe2000001ff00 */
[----:B------:R-:W0:Y:S01]  /*115f0*/  LDCU.64 UR6, c[0x0][0x390] ;  /* 0x00007200ff0677ac */ /* 0x000e220008000a00 */
[----:B---3--:R-:W-:-:S09]  /*11600*/  UISETP.NE.AND UP0, UPT, UR5, URZ, UPT ;  /* 0x000000ff0500728c */ /* 0x008fd2000bf05270 */
[----:B0-----:R-:W-:Y:S05]  /*11610*/  BRA.U UP0, `(.L_x_357) ;  /* 0x0000000100087547 */ /* 0x001fea000b800000 */
[----:B------:R-:W0:Y:S02]  /*11620*/  LDC.64 R4, c[0x0][0x3d0] ;  /* 0x0000f400ff047b82 */ /* 0x000e240000000a00 */
[----:B0-----:R-:W5:Y:S02]  /*11630*/  LDG.E.64 R4, desc[UR8][R4.64] ;  /* 0x0000000804047981 */ /* 0x001f64000c1e1b00 */
.L_x_357:
[----:B-----5:R-:W-:-:S04]  /*11640*/  IADD3 R7, P0, PT, R9, R4, RZ ;  /* 0x0000000409077210 */ /* 0x020fc80007f1e0ff */
[----:B------:R-:W-:Y:S02]  /*11650*/  LEA.HI.X.SX32 R42, R9, R5, 0x1, P0 ;  /* 0x00000005092a7211 */ /* 0x000fe400000f0eff */
[----:B------:R-:W-:-:S04]  /*11660*/  LEA R4, P0, R7, UR6, 0x2 ;  /* 0x0000000607047c11 */ /* 0x000fc8000f8010ff */
[----:B------:R-:W-:-:S05]  /*11670*/  LEA.HI.X R5, R7, UR7, R42, 0x2, P0 ;  /* 0x0000000707057c11 */ /* 0x000fca00080f142a */
[----:B------:R3:W-:Y:S04]  /*11680*/  STG.E desc[UR8][R4.64], R40 ;  /* 0x0000002804007986 */ /* 0x0007e8000c101908 */
.L_x_356:
[----:B------:R-:W-:Y:S05]  /*11690*/  BSYNC.RECONVERGENT B1 ;  /* 0x0000000000017941 */ /* 0x000fea0003800200 */
.L_x_355:
[----:B------:R-:W-:Y:S01]  /*116a0*/  ISETP.GE.AND P0, PT, R56, R15, PT ;  /* 0x0000000f3800720c */ /* 0x000fe20003f06270 */
[----:B------:R-:W4:Y:S01]  /*116b0*/  LDCU.U8 UR5, c[0x0][0x3b8] ;  /* 0x00007700ff0577ac */ /* 0x000f220008000000 */
[----:B------:R-:W-:Y:S02]  /*116c0*/  BSSY.RECONVERGENT B1, `(.L_x_358) ;  /* 0x000000e000017945 */ /* 0x000fe40003800200 */
[----:B------:R-:W-:-:S13]  /*116d0*/  ISETP.EQ.OR P0, PT, R39, RZ, P0 ;  /* 0x000000ff2700720c */ /* 0x000fda0000702670 */
[----:B------:R-:W-:Y:S05]  /*116e0*/  @P0 BRA `(.L_x_359) ;  /* 0x00000000002c0947 */ /* 0x000fea0003800000 */
[----:B----4-:R-:W-:Y:S01]  /*116f0*/  UISETP.NE.AND UP0, UPT, UR5, URZ, UPT ;  /* 0x000000ff0500728c */ /* 0x010fe2000bf05270 */
[----:B0123--:R-:W-:Y:S01]  /*11700*/  CS2R R4, SRZ ;  /* 0x0000000000047805 */ /* 0x00ffe2000001ff00 */
[----:B------:R-:W0:Y:S07]  /*11710*/  LDCU.64 UR6, c[0x0][0x390] ;  /* 0x00007200ff0677ac */ /* 0x000e2e0008000a00 */
[----:B------:R-:W-:Y:S05]  /*11720*/  BRA.U UP0, `(.L_x_360) ;  /* 0x0000000100087547 */ /* 0x000fea000b800000 */
[----:B------:R-:W1:Y:S02]  /*11730*/  LDC.64 R4, c[0x0][0x3d0] ;  /* 0x0000f400ff047b82 */ /* 0x000e640000000a00 */
[----:B-1----:R-:W5:Y:S02]  /*11740*/  LDG.E.64 R4, desc[UR8][R4.64] ;  /* 0x0000000804047981 */ /* 0x002f64000c1e1b00 */
.L_x_360:
[----:B-----5:R-:W-:-:S04]  /*11750*/  IADD3 R7, P0, PT, R56, R4, RZ ;  /* 0x0000000438077210 */ /* 0x020fc80007f1e0ff */
[----:B------:R-:W-:Y:S02]  /*11760*/  LEA.HI.X.SX32 R56, R56, R5, 0x1, P0 ;  /* 0x0000000538387211 */ /* 0x000fe400000f0eff */
[----:B0-----:R-:W-:-:S04]  /*11770*/  LEA R4, P0, R7, UR6, 0x2 ;  /* 0x0000000607047c11 */ /* 0x001fc8000f8010ff */
[----:B------:R-:W-:-:S05]  /*11780*/  LEA.HI.X R5, R7, UR7, R56, 0x2, P0 ;  /* 0x0000000707057c11 */ /* 0x000fca00080f1438 */
[----:B------:R0:W-:Y:S04]  /*11790*/  STG.E desc[UR8][R4.64], R38 ;  /* 0x0000002604007986 */ /* 0x0001e8000c101908 */
.L_x_359:
[----:B----4-:R-:W-:Y:S05]  /*117a0*/  BSYNC.RECONVERGENT B1 ;  /* 0x0000000000017941 */ /* 0x010fea0003800200 */
.L_x_358:
        /* <DEDUP_REMOVED lines=10> */
.L_x_363:
[----:B-----5:R-:W-:-:S04]  /*11850*/  IADD3 R7, P0, PT, R0, R4, RZ ;  /* 0x0000000400077210 */ /* 0x020fc80007f1e0ff */
[----:B------:R-:W-:Y:S02]  /*11860*/  LEA.HI.X.SX32 R0, R0, R5, 0x1, P0 ;  /* 0x0000000500007211 */ /* 0x000fe400000f0eff */
[----:B0-----:R-:W-:-:S04]  /*11870*/  LEA R4, P0, R7, UR6, 0x2 ;  /* 0x0000000607047c11 */ /* 0x001fc8000f8010ff */
[----:B------:R-:W-:-:S05]  /*11880*/  LEA.HI.X R5, R7, UR7, R0, 0x2, P0 ;  /* 0x0000000707057c11 */ /* 0x000fca00080f1400 */
[----:B------:R4:W-:Y:S04]  /*11890*/  STG.E desc[UR8][R4.64], R37 ;  /* 0x0000002504007986 */ /* 0x0009e8000c101908 */
.L_x_362:
[----:B------:R-:W-:Y:S05]  /*118a0*/  BSYNC.RECONVERGENT B1 ;  /* 0x0000000000017941 */ /* 0x000fea0003800200 */
.L_x_361:
        /* <DEDUP_REMOVED lines=10> */
.L_x_366:
[----:B-----5:R-:W-:-:S04]  /*11950*/  IADD3 R0, P0, PT, R8, R4, RZ ;  /* 0x0000000408007210 */ /* 0x020fc80007f1e0ff */
[----:B------:R-:W-:Y:S02]  /*11960*/  LEA.HI.X.SX32 R5, R8, R5, 0x1, P0 ;  /* 0x0000000508057211 */ /* 0x000fe400000f0eff */
[----:B0-----:R-:W-:-:S04]  /*11970*/  LEA R4, P0, R0, UR6, 0x2 ;  /* 0x0000000600047c11 */ /* 0x001fc8000f8010ff */
[----:B------:R-:W-:-:S05]  /*11980*/  LEA.HI.X R5, R0, UR7, R5, 0x2, P0 ;  /* 0x0000000700057c11 */ /* 0x000fca00080f1405 */
[----:B------:R0:W-:Y:S04]  /*11990*/  STG.E desc[UR8][R4.64], R36 ;  /* 0x0000002404007986 */ /* 0x0001e8000c101908 */
.L_x_365:
[----:B------:R-:W-:Y:S05]  /*119a0*/  BSYNC.RECONVERGENT B1 ;  /* 0x0000000000017941 */ /* 0x000fea0003800200 */
.L_x_364:
        /* <DEDUP_REMOVED lines=10> */
.L_x_369:
[----:B-----5:R-:W-:-:S04]  /*11a50*/  IADD3 R0, P0, PT, R10, R4, RZ ;  /* 0x000000040a007210 */ /* 0x020fc80007f1e0ff */
[----:B------:R-:W-:Y:S02]  /*11a60*/  LEA.HI.X.SX32 R5, R10, R5, 0x1, P0 ;  /* 0x000000050a057211 */ /* 0x000fe400000f0eff */
[----:B0-----:R-:W-:-:S04]  /*11a70*/  LEA R4, P0, R0, UR6, 0x2 ;  /* 0x0000000600047c11 */ /* 0x001fc8000f8010ff */
[----:B------:R-:W-:-:S05]  /*11a80*/  LEA.HI.X R5, R0, UR7, R5, 0x2, P0 ;  /* 0x0000000700057c11 */ /* 0x000fca00080f1405 */
[----:B------:R0:W-:Y:S04]  /*11a90*/  STG.E desc[UR8][R4.64], R35 ;  /* 0x0000002304007986 */ /* 0x0001e8000c101908 */
.L_x_368:
[----:B------:R-:W-:Y:S05]  /*11aa0*/  BSYNC.RECONVERGENT B1 ;  /* 0x0000000000017941 */ /* 0x000fea0003800200 */
.L_x_367:
        /* <DEDUP_REMOVED lines=10> */
.L_x_372:
[----:B-----5:R-:W-:-:S04]  /*11b50*/  IADD3 R0, P0, PT, R12, R4, RZ ;  /* 0x000000040c007210 */ /* 0x020fc80007f1e0ff */
[----:B------:R-:W-:Y:S02]  /*11b60*/  LEA.HI.X.SX32 R5, R12, R5, 0x1, P0 ;  /* 0x000000050c057211 */ /* 0x000fe400000f0eff */
[----:B0-----:R-:W-:-:S04]  /*11b70*/  LEA R4, P0, R0, UR6, 0x2 ;  /* 0x0000000600047c11 */ /* 0x001fc8000f8010ff */
[----:B------:R-:W-:-:S05]  /*11b80*/  LEA.HI.X R5, R0, UR7, R5, 0x2, P0 ;  /* 0x0000000700057c11 */ /* 0x000fca00080f1405 */
[----:B------:R0:W-:Y:S04]  /*11b90*/  STG.E desc[UR8][R4.64], R34 ;  /* 0x0000002204007986 */ /* 0x0001e8000c101908 */
.L_x_371:
[----:B------:R-:W-:Y:S05]  /*11ba0*/  BSYNC.RECONVERGENT B1 ;  /* 0x0000000000017941 */ /* 0x000fea0003800200 */
.L_x_370:
        /* <DEDUP_REMOVED lines=10> */
.L_x_375:
[----:B-----5:R-:W-:-:S04]  /*11c50*/  IADD3 R0, P0, PT, R14, R4, RZ ;  /* 0x000000040e007210 */ /* 0x020fc80007f1e0ff */
[----:B------:R-:W-:Y:S02]  /*11c60*/  LEA.HI.X.SX32 R5, R14, R5, 0x1, P0 ;  /* 0x000000050e057211 */ /* 0x000fe400000f0eff */
[----:B0-----:R-:W-:-:S04]  /*11c70*/  LEA R4, P0, R0, UR6, 0x2 ;  /* 0x0000000600047c11 */ /* 0x001fc8000f8010ff */
[----:B------:R-:W-:-:S05]  /*11c80*/  LEA.HI.X R5, R0, UR7, R5, 0x2, P0 ;  /* 0x0000000700057c11 */ /* 0x000fca00080f1405 */
[----:B------:R0:W-:Y:S04]  /*11c90*/  STG.E desc[UR8][R4.64], R33 ;  /* 0x0000002104007986 */ /* 0x0001e8000c101908 */
.L_x_374:
[----:B------:R-:W-:Y:S05]  /*11ca0*/  BSYNC.RECONVERGENT B1 ;  /* 0x0000000000017941 */ /* 0x000fea0003800200 */
.L_x_373:
        /* <DEDUP_REMOVED lines=10> */
.L_x_378:
[----:B-----5:R-:W-:-:S04]  /*11d50*/  IADD3 R0, P0, PT, R44, R4, RZ ;  /* 0x000000042c007210 */ /* 0x020fc80007f1e0ff */
[----:B------:R-:W-:Y:S02]  /*11d60*/  LEA.HI.X.SX32 R5, R44, R5, 0x1, P0 ;  /* 0x000000052c057211 */ /* 0x000fe400000f0eff */
[----:B0-----:R-:W-:-:S04]  /*11d70*/  LEA R4, P0, R0, UR6, 0x2 ;  /* 0x0000000600047c11 */ /* 0x001fc8000f8010ff */
[----:B------:R-:W-:-:S05]  /*11d80*/  LEA.HI.X R5, R0, UR7, R5, 0x2, P0 ;  /* 0x0000000700057c11 */ /* 0x000fca00080f1405 */
[----:B------:R0:W-:Y:S04]  /*11d90*/  STG.E desc[UR8][R4.64], R32 ;  /* 0x0000002004007986 */ /* 0x0001e8000c101908 */
.L_x_377:
[----:B------:R-:W-:Y:S05]  /*11da0*/  BSYNC.RECONVERGENT B1 ;  /* 0x0000000000017941 */ /* 0x000fea0003800200 */
.L_x_376:
        /* <DEDUP_REMOVED lines=10> */
.L_x_381:
[----:B-----5:R-:W-:-:S04]  /*11e50*/  IADD3 R0, P0, PT, R46, R4, RZ ;  /* 0x000000042e007210 */ /* 0x020fc80007f1e0ff */
[----:B------:R-:W-:Y:S02]  /*11e60*/  LEA.HI.X.SX32 R5, R46, R5, 0x1, P0 ;  /* 0x000000052e057211 */ /* 0x000fe400000f0eff */
[----:B0-----:R-:W-:-:S04]  /*11e70*/  LEA R4, P0, R0, UR6, 0x2 ;  /* 0x0000000600047c11 */ /* 0x001fc8000f8010ff */
[----:B------:R-:W-:-:S05]  /*11e80*/  LEA.HI.X R5, R0, UR7, R5, 0x2, P0 ;  /* 0x0000000700057c11 */ /* 0x000fca00080f1405 */
[----:B------:R0:W-:Y:S04]  /*11e90*/  STG.E desc[UR8][R4.64], R31 ;  /* 0x0000001f04007986 */ /* 0x0001e8000c101908 */
.L_x_380:
[----:B------:R-:W-:Y:S05]  /*11ea0*/  BSYNC.RECONVERGENT B1 ;  /* 0x0000000000017941 */ /* 0x000fea0003800200 */
.L_x_379:
        /* <DEDUP_REMOVED lines=10> */
.L_x_384:
[----:B-----5:R-:W-:-:S04]  /*11f50*/  IADD3 R0, P0, PT, R48, R4, RZ ;  /* 0x0000000430007210 */ /* 0x020fc80007f1e0ff */
[----:B------:R-:W-:Y:S02]  /*11f60*/  LEA.HI.X.SX32 R5, R48, R5, 0x1, P0 ;  /* 0x0000000530057211 */ /* 0x000fe400000f0eff */
[----:B0-----:R-:W-:-:S04]  /*11f70*/  LEA R4, P0, R0, UR6, 0x2 ;  /* 0x0000000600047c11 */ /* 0x001fc8000f8010ff */
[----:B------:R-:W-:-:S05]  /*11f80*/  LEA.HI.X R5, R0, UR7, R5, 0x2, P0 ;  /* 0x0000000700057c11 */ /* 0x000fca00080f1405 */
[----:B------:R0:W-:Y:S04]  /*11f90*/  STG.E desc[UR8][R4.64], R30 ;  /* 0x0000001e04007986 */ /* 0x0001e8000c101908 */
.L_x_383:
[----:B------:R-:W-:Y:S05]  /*11fa0*/  BSYNC.RECONVERGENT B1 ;  /* 0x0000000000017941 */ /* 0x000fea0003800200 */
.L_x_382:
        /* <DEDUP_REMOVED lines=10> */
.L_x_387:
[----:B-----5:R-:W-:-:S04]  /*12050*/  IADD3 R0, P0, PT, R50, R4, RZ ;  /* 0x0000000432007210 */ /* 0x020fc80007f1e0ff */
[----:B------:R-:W-:Y:S02]  /*12060*/  LEA.HI.X.SX32 R5, R50, R5, 0x1, P0 ;  /* 0x0000000532057211 */ /* 0x000fe400000f0eff */
[----:B0-----:R-:W-:-:S04]  /*12070*/  LEA R4, P0, R0, UR6, 0x2 ;  /* 0x0000000600047c11 */ /* 0x001fc8000f8010ff */
[----:B------:R-:W-:-:S05]  /*12080*/  LEA.HI.X R5, R0, UR7, R5, 0x2, P0 ;  /* 0x0000000700057c11 */ /* 0x000fca00080f1405 */
[----:B------:R0:W-:Y:S04]  /*12090*/  STG.E desc[UR8][R4.64], R29 ;  /* 0x0000001d04007986 */ /* 0x0001e8000c101908 */
.L_x_386:
[----:B------:R-:W-:Y:S05]  /*120a0*/  BSYNC.RECONVERGENT B1 ;  /* 0x0000000000017941 */ /* 0x000fea0003800200 */
.L_x_385:
        /* <DEDUP_REMOVED lines=10> */
.L_x_390:
[----:B-----5:R-:W-:-:S04]  /*12150*/  IADD3 R0, P0, PT, R52, R4, RZ ;  /* 0x0000000434007210 */ /* 0x020fc80007f1e0ff */
[----:B------:R-:W-:Y:S02]  /*12160*/  LEA.HI.X.SX32 R5, R52, R5, 0x1, P0 ;  /* 0x0000000534057211 */ /* 0x000fe400000f0eff */
[----:B0-----:R-:W-:-:S04]  /*12170*/  LEA R4, P0, R0, UR6, 0x2 ;  /* 0x0000000600047c11 */ /* 0x001fc8000f8010ff */
[----:B------:R-:W-:-:S05]  /*12180*/  LEA.HI.X R5, R0, UR7, R5, 0x2, P0 ;  /* 0x0000000700057c11 */ /* 0x000fca00080f1405 */
[----:B------:R0:W-:Y:S04]  /*12190*/  STG.E desc[UR8][R4.64], R28 ;  /* 0x0000001c04007986 */ /* 0x0001e8000c101908 */
.L_x_389:
[----:B------:R-:W-:Y:S05]  /*121a0*/  BSYNC.RECONVERGENT B1 ;  /* 0x0000000000017941 */ /* 0x000fea0003800200 */
.L_x_388:
        /* <DEDUP_REMOVED lines=10> */
.L_x_393:
[----:B-----5:R-:W-:-:S04]  /*12250*/  IADD3 R0, P0, PT, R54, R4, RZ ;  /* 0x0000000436007210 */ /* 0x020fc80007f1e0ff */
[----:B------:R-:W-:Y:S02]  /*12260*/  LEA.HI.X.SX32 R5, R54, R5, 0x1, P0 ;  /* 0x0000000536057211 */ /* 0x000fe400000f0eff */
[----:B0-----:R-:W-:-:S04]  /*12270*/  LEA R4, P0, R0, UR6, 0x2 ;  /* 0x0000000600047c11 */ /* 0x001fc8000f8010ff */
[----:B------:R-:W-:-:S05]  /*12280*/  LEA.HI.X R5, R0, UR7, R5, 0x2, P0 ;  /* 0x0000000700057c11 */ /* 0x000fca00080f1405 */
[----:B------:R0:W-:Y:S04]  /*12290*/  STG.E desc[UR8][R4.64], R27 ;  /* 0x0000001b04007986 */ /* 0x0001e8000c101908 */
.L_x_392:
[----:B------:R-:W-:Y:S05]  /*122a0*/  BSYNC.RECONVERGENT B1 ;  /* 0x0000000000017941 */ /* 0x000fea0003800200 */
.L_x_391:
[----:B------:R-:W-:-:S04]  /*122b0*/  ISETP.GE.AND P0, PT, R6, R15, PT ;  /* 0x0000000f0600720c */ /* 0x000fc80003f06270 */
[----:B------:R-:W-:-:S13]  /*122c0*/  ISETP.EQ.OR P0, PT, R3, RZ, P0 ;  /* 0x000000ff0300720c */ /* 0x000fda0000702670 */
[----:B------:R-:W-:Y:S05]  /*122d0*/  @P0 BRA `(.L_x_291) ;  /* 0x0000000800bc0947 */ /* 0x000fea0003800000 */
[----:B------:R-:W-:Y:S01]  /*122e0*/  UISETP.NE.AND UP0, UPT, UR5, URZ, UPT ;  /* 0x000000ff0500728c */ /* 0x000fe2000bf05270 */
[----:B------:R-:W-:Y:S01]  /*122f0*/  CS2R R2, SRZ ;  /* 0x0000000000027805 */ /* 0x000fe2000001ff00 */
[----:B------:R-:W0:Y:S07]  /*12300*/  LDCU.64 UR6, c[0x0][0x390] ;  /* 0x00007200ff0677ac */ /* 0x000e2e0008000a00 */
[----:B------:R-:W-:Y:S05]  /*12310*/  BRA.U UP0, `(.L_x_394) ;  /* 0x0000000100087547 */ /* 0x000fea000b800000 */
[----:B------:R-:W1:Y:S02]  /*12320*/  LDC.64 R2, c[0x0][0x3d0] ;  /* 0x0000f400ff027b82 */ /* 0x000e640000000a00 */
[----:B-1----:R-:W5:Y:S02]  /*12330*/  LDG.E.64 R2, desc[UR8][R2.64] ;  /* 0x0000000802027981 */ /* 0x002f64000c1e1b00 */
.L_x_394:
[----:B-----5:R-:W-:-:S04]  /*12340*/  IADD3 R0, P0, PT, R6, R2, RZ ;  /* 0x0000000206007210 */ /* 0x020fc80007f1e0ff */
[----:B------:R-:W-:Y:S02]  /*12350*/  LEA.HI.X.SX32 R3, R6, R3, 0x1, P0 ;  /* 0x0000000306037211 */ /* 0x000fe400000f0eff */
[----:B0-----:R-:W-:-:S04]  /*12360*/  LEA R2, P0, R0, UR6, 0x2 ;  /* 0x0000000600027c11 */ /* 0x001fc8000f8010ff */
[----:B------:R-:W-:-:S05]  /*12370*/  LEA.HI.X R3, R0, UR7, R3, 0x2, P0 ;  /* 0x0000000700037c11 */ /* 0x000fca00080f1403 */
[----:B------:R0:W-:Y:S01]  /*12380*/  STG.E desc[UR8][R2.64], R26 ;  /* 0x0000001a02007986 */ /* 0x0001e2000c101908 */
[----:B------:R-:W-:Y:S05]  /*12390*/  BRA `(.L_x_291) ;  /* 0x00000008008c7947 */ /* 0x000fea0003800000 */
.L_x_345:
[----:B------:R-:W-:Y:S01]  /*123a0*/  BAR.SYNC.DEFER_BLOCKING 0x0 ;  /* 0x0000000000007b1d */ /* 0x000fe20000010000 */
[----:B------:R-:W-:Y:S02]  /*123b0*/  ISETP.NE.AND P2, PT, R49, RZ, PT ;  /* 0x000000ff3100720c */ /* 0x000fe40003f45270 */
[----:B------:R-:W-:Y:S02]  /*123c0*/  ISETP.NE.AND P3, PT, R58, RZ, PT ;  /* 0x000000ff3a00720c */ /* 0x000fe40003f65270 */
[----:B------:R-:W-:Y:S01]  /*123d0*/  ISETP.NE.AND P4, PT, R45, RZ, PT ;  /* 0x000000ff2d00720c */ /* 0x000fe20003f85270 */
[----:B------:R-:W0:Y:S01]  /*123e0*/  LDCU.64 UR12, c[0x0][0x390] ;  /* 0x00007200ff0c77ac */ /* 0x000e220008000a00 */
[----:B------:R-:W-:Y:S02]  /*123f0*/  ISETP.NE.AND P5, PT, R42, RZ, PT ;  /* 0x000000ff2a00720c */ /* 0x000fe40003fa5270 */
[----:B------:R-:W-:Y:S01]  /*12400*/  ISETP.NE.AND P6, PT, R39, RZ, PT ;  /* 0x000000ff2700720c */ /* 0x000fe20003fc5270 */
[----:B------:R-:W1:Y:S01]  /*12410*/  LDCU.64 UR10, c[0x0][0x390] ;  /* 0x00007200ff0a77ac */ /* 0x000e620008000a00 */
        /* <DEDUP_REMOVED lines=10> */
[----:B------:R2:W-:Y:S01]  /*124c0*/  @P2 STS [R4], R47 ;  /* 0x0000002f04002388 */ /* 0x0005e20000000800 */
[----:B------:R-:W-:Y:S01]  /*124d0*/  ISETP.NE.AND P2, PT, R23, RZ, PT ;  /* 0x000000ff1700720c */ /* 0x000fe20003f45270 */
        /* <DEDUP_REMOVED lines=8> */
[----:B--2---:R-:W2:Y:S01]  /*12560*/  LDC R4, c[0x0][0x374] ;  /* 0x0000dd00ff047b82 */ /* 0x004ea20000000800 */
[----:B------:R-:W-:Y:S01]  /*12570*/  @P0 LEA R0, R0, UR4, 0x2 ;  /* 0x0000000400000c11 */ /* 0x000fe2000f8e10ff */
[----:B------:R3:W-:Y:S01]  /*12580*/  @P5 STS [R9], R40 ;  /* 0x0000002809005388 */ /* 0x0007e20000000800 */
[----:B------:R-:W-:Y:S01]  /*12590*/  ISETP.NE.AND P5, PT, R20, RZ, PT ;  /* 0x000000ff1400720c */ /* 0x000fe20003fa5270 */
[----:B------:R-:W-:-:S02]  /*125a0*/  @P2 IMAD.IADD R10, R10, 0x1, -R5 ;  /* 0x000000010a0a2824 */ /* 0x000fc400078e0a05 */
[----:B------:R-:W-:Y:S01]  /*125b0*/  @P6 STS [R23], R38 ;  /* 0x0000002617006388 */ /* 0x000fe20000000800 */
[----:B------:R-:W-:Y:S01]  /*125c0*/  ISETP.NE.AND P6, PT, R19, RZ, PT ;  /* 0x000000ff1300720c */ /* 0x000fe20003fc5270 */
[--C-:B------:R-:W-:Y:S01]  /*125d0*/  @P3 IMAD.IADD R12, R12, 0x1, -R5.reuse ;  /* 0x000000010c0c3824 */ /* 0x100fe200078e0a05 */
[----:B------:R-:W-:Y:S01]  /*125e0*/  @P1 LEA R19, R8, UR4, 0x2 ;  /* 0x0000000408131c11 */ /* 0x000fe2000f8e10ff */
[----:B------:R4:W-:Y:S01]  /*125f0*/  @P0 STS [R0], R37 ;  /* 0x0000002500000388 */ /* 0x0009e20000000800 */
[----:B------:R-:W-:Y:S01]  /*12600*/  ISETP.NE.AND P0, PT, R2, RZ, PT ;  /* 0x000000ff0200720c */ /* 0x000fe20003f05270 */
[--C-:B------:R-:W-:Y:S01]  /*12610*/  @P4 IMAD.IADD R14, R14, 0x1, -R5.reuse ;  /* 0x000000010e0e4824 */ /* 0x100fe200078e0a05 */
[----:B------:R-:W-:Y:S01]  /*12620*/  @P2 LEA R10, R10, UR4, 0x2 ;  /* 0x000000040a0a2c11 */ /* 0x000fe2000f8e10ff */
[----:B------:R-:W-:Y:S01]  /*12630*/  @P1 STS [R19], R36 ;  /* 0x0000002413001388 */ /* 0x000fe20000000800 */
[----:B---3--:R-:W-:Y:S01]  /*12640*/  @P3 LEA R9, R12, UR4, 0x2 ;  /* 0x000000040c093c11 */ /* 0x008fe2000f8e10ff */
[--C-:B------:R-:W-:Y:S01]  /*12650*/  @P5 IMAD.IADD R44, R44, 0x1, -R5.reuse ;  /* 0x000000012c2c5824 */ /* 0x100fe200078e0a05 */
[----:B------:R-:W-:Y:S01]  /*12660*/  @P4 LEA R14, R14, UR4, 0x2 ;  /* 0x000000040e0e4c11 */ /* 0x000fe2000f8e10ff */
[----:B------:R-:W-:Y:S01]  /*12670*/  @P2 STS [R10], R35 ;  /* 0x000000230a002388 */ /* 0x000fe20000000800 */
[----:B------:R-:W-:Y:S01]  /*12680*/  ISETP.NE.AND P1, PT, R18, RZ, PT ;  /* 0x000000ff1200720c */ /* 0x000fe20003f25270 */
[----:B------:R-:W-:Y:S01]  /*12690*/  @P6 IMAD.IADD R46, R46, 0x1, -R5 ;  /* 0x000000012e2e6824 */ /* 0x000fe200078e0a05 */
[----:B------:R-:W-:Y:S01]  /*126a0*/  ISETP.NE.AND P2, PT, R17, RZ, PT ;  /* 0x000000ff1100720c */ /* 0x000fe20003f45270 */
[----:B------:R3:W-:Y:S01]  /*126b0*/  @P3 STS [R9], R34 ;  /* 0x0000002209003388 */ /* 0x0007e20000000800 */
[----:B------:R-:W-:Y:S01]  /*126c0*/  ISETP.NE.AND P3, PT, R16, RZ, PT ;  /* 0x000000ff1000720c */ /* 0x000fe20003f65270 */
[----:B--2---:R-:W-:Y:S01]  /*126d0*/  IMAD R17, R62, R4, R13 ;  /* 0x000000043e117224 */ /* 0x004fe200078e020d */
[----:B------:R-:W-:Y:S01]  /*126e0*/  @P6 LEA R46, R46, UR4, 0x2 ;  /* 0x000000042e2e6c11 */ /* 0x000fe2000f8e10ff */
[----:B------:R-:W-:Y:S01]  /*126f0*/  @P4 STS [R14], R33 ;  /* 0x000000210e004388 */ /* 0x000fe20000000800 */
[----:B------:R-:W-:Y:S01]  /*12700*/  ISETP.NE.AND P4, PT, R3, RZ, PT ;  /* 0x000000ff0300720c */ /* 0x000fe20003f85270 */
[----:B------:R-:W-:Y:S01]  /*12710*/  @P0 IMAD.IADD R48, R48, 0x1, -R5 ;  /* 0x0000000130300824 */ /* 0x000fe200078e0a05 */
[----:B------:R-:W-:Y:S01]  /*12720*/  @P5 LEA R3, R44, UR4, 0x2 ;  /* 0x000000042c035c11 */ /* 0x000fe2000f8e10ff */
[----:B----4-:R-:W-:-:S02]  /*12730*/  IMAD R0, R17, -0x1980, R64 ;  /* 0xffffe68011007824 */ /* 0x010fc400078e0240 */
[----:B------:R-:W-:Y:S01]  /*12740*/  @P1 IMAD.IADD R50, R50, 0x1, -R5 ;  /* 0x0000000132321824 */ /* 0x000fe200078e0a05 */
[----:B---3--:R-:W-:Y:S01]  /*12750*/  @P0 LEA R9, R48, UR4, 0x2 ;  /* 0x0000000430090c11 */ /* 0x008fe2000f8e10ff */
[----:B------:R2:W-:Y:S01]  /*12760*/  @P5 STS [R3], R32 ;  /* 0x0000002003005388 */ /* 0x0005e20000000800 */
[----:B------:R-:W-:Y:S01]  /*12770*/  IADD3 R0, PT, PT, R0, -0x1980, R7 ;  /* 0xffffe68000007810 */ /* 0x000fe20007ffe007 */
[--C-:B------:R-:W-:Y:S01]  /*12780*/  @P2 IMAD.IADD R52, R52, 0x1, -R5.reuse ;  /* 0x0000000134342824 */ /* 0x100fe200078e0a05 */
[----:B------:R-:W-:Y:S01]  /*12790*/  @P1 LEA R50, R50, UR4, 0x2 ;  /* 0x0000000432321c11 */ /* 0x000fe2000f8e10ff */
[----:B------:R3:W-:Y:S01]  /*127a0*/  @P6 STS [R46], R31 ;  /* 0x0000001f2e006388 */ /* 0x0007e20000000800 */
[--C-:B------:R-:W-:Y:S02]  /*127b0*/  @P3 IMAD.IADD R54, R54, 0x1, -R5.reuse ;  /* 0x0000000136363824 */ /* 0x100fe400078e0a05 */
[----:B------:R-:W-:Y:S01]  /*127c0*/  @P4 IMAD.IADD R6, R6, 0x1, -R5 ;  /* 0x0000000106064824 */ /* 0x000fe200078e0a05 */
[----:B------:R3:W-:Y:S01]  /*127d0*/  @P0 STS [R9], R30 ;  /* 0x0000001e09000388 */ /* 0x0007e20000000800 */
[----:B------:R-:W-:-:S02]  /*127e0*/  ISETP.GE.AND P0, PT, R11, R0, PT ;  /* 0x000000000b00720c */ /* 0x000fc40003f06270 */
[----:B------:R-:W-:Y:S01]  /*127f0*/  @P2 LEA R13, R52, UR4, 0x2 ;  /* 0x00000004340d2c11 */ /* 0x000fe2000f8e10ff */
[----:B------:R3:W-:Y:S01]  /*12800*/  @P1 STS [R50], R29 ;  /* 0x0000001d32001388 */ /* 0x0007e20000000800 */
[----:B------:R-:W-:Y:S02]  /*12810*/  @P3 LEA R54, R54, UR4, 0x2 ;  /* 0x0000000436363c11 */ /* 0x000fe4000f8e10ff */
[----:B--2---:R-:W-:Y:S01]  /*12820*/  @P4 LEA R3, R6, UR4, 0x2 ;  /* 0x0000000406034c11 */ /* 0x004fe2000f8e10ff */
[----:B------:R3:W-:Y:S04]  /*12830*/  @P2 STS [R13], R28 ;  /* 0x0000001c0d002388 */ /* 0x0007e80000000800 */
[----:B------:R3:W-:Y:S04]  /*12840*/  @P3 STS [R54], R27 ;  /* 0x0000001b36003388 */ /* 0x0007e80000000800 */
[----:B------:R3:W-:Y:S01]  /*12850*/  @P4 STS [R3], R26 ;  /* 0x0000001a03004388 */ /* 0x0007e20000000800 */
[----:B------:R-:W-:Y:S06]  /*12860*/  BAR.SYNC.DEFER_BLOCKING 0x0 ;  /* 0x0000000000007b1d */ /* 0x000fec0000010000 */
[----:B01----:R-:W-:Y:S05]  /*12870*/  @P0 BRA `(.L_x_291) ;  /* 0x0000000400540947 */ /* 0x003fea0003800000 */
[----:B------:R-:W-:Y:S01]  /*12880*/  IMAD.MOV.U32 R12, RZ, RZ, R11 ;  /* 0x000000ffff0c7224 */ /* 0x000fe200078e000b */
[----:B------:R-:W0:Y:S01]  /*12890*/  LDC.U8 R16, c[0x0][0x3b8] ;  /* 0x0000ee00ff107b82 */ /* 0x000e220000000000 */
[----:B------:R-:W-:Y:S02]  /*128a0*/  BSSY.RECONVERGENT B1, `(.L_x_395) ;  /* 0x000001f000017945 */ /* 0x000fe40003800200 */
[----:B------:R-:W-:-:S05]  /*128b0*/  IMAD R17, R17, 0x1980, R12 ;  /* 0x0000198011117824 */ /* 0x000fca00078e020c */
[----:B------:R-:W-:-:S05]  /*128c0*/  IADD3 R17, PT, PT, -R17, R64, R7 ;  /* 0x0000004011117210 */ /* 0x000fca0007ffe107 */
[----:B------:R-:W-:-:S04]  /*128d0*/  VIADD R17, R17, 0xffffe67f ;  /* 0xffffe67f11117836 */ /* 0x000fc80000000000 */
[C---:B------:R-:W-:Y:S01]  /*128e0*/  IMAD.HI.U32 R2, R17.reuse, -0x55555555, RZ ;  /* 0xaaaaaaab11027827 */ /* 0x040fe200078e00ff */
[----:B------:R-:W-:-:S04]  /*128f0*/  ISETP.GE.U32.AND P1, PT, R17, 0x480, PT ;  /* 0x000004801100780c */ /* 0x000fc80003f26070 */
[----:B------:R-:W-:-:S04]  /*12900*/  SHF.R.U32.HI R2, RZ, 0x8, R2 ;  /* 0x00000008ff027819 */ /* 0x000fc80000011602 */
[----:B---3--:R-:W-:-:S04]  /*12910*/  LOP3.LUT R3, R2, 0x3, RZ, 0xc0, !PT ;  /* 0x0000000302037812 */ /* 0x008fc800078ec0ff */
[----:B------:R-:W-:-:S13]  /*12920*/  ISETP.NE.AND P0, PT, R3, 0x3, PT ;  /* 0x000000030300780c */ /* 0x000fda0003f05270 */
[----:B------:R-:W-:Y:S05]  /*12930*/  @!P0 BRA `(.L_x_396) ;  /* 0x0000000000548947 */ /* 0x000fea0003800000 */
[----:B------:R-:W-:Y:S01]  /*12940*/  VIADD R3, R2, 0x1 ;  /* 0x0000000102037836 */ /* 0x000fe20000000000 */
[----:B------:R-:W-:Y:S01]  /*12950*/  LEA R4, R12, UR4, 0x2 ;  /* 0x000000040c047c11 */ /* 0x000fe2000f8e10ff */
[----:B------:R-:W-:Y:S01]  /*12960*/  IMAD.IADD R9, R5, 0x1, R12 ;  /* 0x0000000105097824 */ /* 0x000fe200078e020c */
[----:B0-----:R-:W-:Y:S02]  /*12970*/  ISETP.NE.AND P2, PT, R16, RZ, PT ;  /* 0x000000ff1000720c */ /* 0x001fe40003f45270 */
[----:B------:R-:W-:-:S05]  /*12980*/  LOP3.LUT R3, R3, 0x3, RZ, 0xc0, !PT ;  /* 0x0000000303037812 */ /* 0x000fca00078ec0ff */
[----:B------:R-:W-:Y:S02]  /*12990*/  IMAD R12, R3, 0x180, R12 ;  /* 0x00000180030c7824 */ /* 0x000fe400078e020c */
[----:B------:R-:W-:-:S07]  /*129a0*/  IMAD.MOV R8, RZ, RZ, -R3 ;  /* 0x000000ffff087224 */ /* 0x000fce00078e0a03 */
.L_x_397:
[----:B------:R-:W0:Y:S01]  /*129b0*/  @!P2 LDC.64 R6, c[0x0][0x3d0] ;  /* 0x0000f400ff06ab82 */ /* 0x000e220000000a00 */
[----:B-1----:R-:W-:Y:S01]  /*129c0*/  CS2R R2, SRZ ;  /* 0x0000000000027805 */ /* 0x002fe2000001ff00 */
        /* <DEDUP_REMOVED lines=12> */
.L_x_396:
[----:B------:R-:W-:Y:S05]  /*12a90*/  BSYNC.RECONVERGENT B1 ;  /* 0x0000000000017941 */ /* 0x000fea0003800200 */
.L_x_395:
[----:B------:R-:W-:Y:S05]  /*12aa0*/  @!P1 BRA `(.L_x_291) ;  /* 0x0000000000c89947 */ /* 0x000fea0003800000 */
[----:B------:R-:W2:Y:S01]  /*12ab0*/  S2UR UR6, SR_CgaCtaId ;  /* 0x00000000000679c3 */ /* 0x000ea20000008800 */
[----:B------:R-:W-:Y:S01]  /*12ac0*/  UMOV UR5, 0x400 ;  /* 0x0000040000057882 */ /* 0x000fe20000000000 */
[----:B0-----:R-:W-:Y:S01]  /*12ad0*/  ISETP.NE.AND P0, PT, R16, RZ, PT ;  /* 0x000000ff1000720c */ /* 0x001fe20003f05270 */
[----:B------:R-:W-:Y:S01]  /*12ae0*/  IMAD.IADD R13, R5, 0x1, R12 ;  /* 0x00000001050d7824 */ /* 0x000fe200078e020c */
[----:B--2---:R-:W-:-:S06]  /*12af0*/  ULEA UR5, UR6, UR5, 0x18 ;  /* 0x0000000506057291 */ /* 0x004fcc000f8ec0ff */
[----:B------:R-:W-:-:S05]  /*12b00*/  LEA R14, R12, UR5, 0x2 ;  /* 0x000000050c0e7c11 */ /* 0x000fca000f8e10ff */
[----:B------:R-:W-:-:S07]  /*12b10*/  VIADD R14, R14, 0xc00 ;  /* 0x00000c000e0e7836 */ /* 0x000fce0000000000 */
.L_x_398:
[----:B-1----:R-:W0:Y:S01]  /*12b20*/  @!P0 LDC.64 R6, c[0x0][0x3d0] ;  /* 0x0000f400ff068b82 */ /* 0x002e220000000a00 */
[----:B-1----:R-:W-:Y:S01]  /*12b30*/  CS2R R2, SRZ ;  /* 0x0000000000027805 */ /* 0x002fe2000001ff00 */
[----:B------:R-:W1:Y:S01]  /*12b40*/  LDS R17, [R14+-0xc00] ;  /* 0xfff400000e117984 */ /* 0x000e620000000800 */
[----:B------:R-:W-:-:S03]  /*12b50*/  SHF.R.S32.HI R21, RZ, 0x1f, R13 ;  /* 0x0000001fff157819 */ /* 0x000fc6000001140d */
[----:B------:R-:W2:Y:S04]  /*12b60*/  LDS R19, [R14+-0x600] ;  /* 0xfffa00000e137984 */ /* 0x000ea80000000800 */
[----:B0-----:R-:W3:Y:S01]  /*12b70*/  @!P0 LDG.E.64 R2, desc[UR8][R6.64] ;  /* 0x0000000806028981 */ /* 0x001ee2000c1e1b00 */
[----:B------:R-:W-:-:S13]  /*12b80*/  ISETP.NE.AND P0, PT, R16, RZ, PT ;  /* 0x000000ff1000720c */ /* 0x000fda0003f05270 */
[----:B------:R-:W0:Y:S01]  /*12b90*/  @!P0 LDC.64 R8, c[0x0][0x3d0] ;  /* 0x0000f400ff088b82 */ /* 0x000e220000000a00 */
[----:B---3--:R-:W-:-:S05]  /*12ba0*/  IADD3 R2, P1, PT, R13, R2, RZ ;  /* 0x000000020d027210 */ /* 0x008fca0007f3e0ff */
[----:B------:R-:W-:Y:S01]  /*12bb0*/  IMAD.X R3, R21, 0x1, R3, P1 ;  /* 0x0000000115037824 */ /* 0x000fe200008e0603 */
[----:B------:R-:W-:-:S04]  /*12bc0*/  LEA R4, P1, R2, UR12, 0x2 ;  /* 0x0000000c02047c11 */ /* 0x000fc8000f8210ff */
[----:B------:R-:W-:Y:S02]  /*12bd0*/  LEA.HI.X R5, R2, UR13, R3, 0x2, P1 ;  /* 0x0000000d02057c11 */ /* 0x000fe400088f1403 */
[----:B------:R-:W-:-:S03]  /*12be0*/  CS2R R2, SRZ ;  /* 0x0000000000027805 */ /* 0x000fc6000001ff00 */
[----:B-1----:R1:W-:Y:S04]  /*12bf0*/  STG.E desc[UR8][R4.64], R17 ;  /* 0x0000001104007986 */ /* 0x0023e8000c101908 */
[----:B0-----:R-:W3:Y:S01]  /*12c00*/  @!P0 LDG.E.64 R2, desc[UR8][R8.64] ;  /* 0x0000000808028981 */ /* 0x001ee2000c1e1b00 */
[----:B------:R-:W0:Y:S03]  /*12c10*/  @!P0 LDC.64 R10, c[0x0][0x3d0] ;  /* 0x0000f400ff0a8b82 */ /* 0x000e260000000a00 */
[----:B------:R-:W4:Y:S01]  /*12c20*/  LDS R17, [R14] ;  /* 0x000000000e117984 */ /* 0x000f220000000800 */
[----:B---3--:R-:W-:-:S05]  /*12c30*/  IADD3 R2, P1, PT, R13, R2, RZ ;  /* 0x000000020d027210 */ /* 0x008fca0007f3e0ff */
[----:B------:R-:W-:Y:S01]  /*12c40*/  IMAD.X R3, R21, 0x1, R3, P1 ;  /* 0x0000000115037824 */ /* 0x000fe200008e0603 */
[----:B------:R-:W-:-:S04]  /*12c50*/  LEA R6, P1, R2, UR12, 0x2 ;  /* 0x0000000c02067c11 */ /* 0x000fc8000f8210ff */
[----:B------:R-:W-:Y:S02]  /*12c60*/  LEA.HI.X R7, R2, UR13, R3, 0x2, P1 ;  /* 0x0000000d02077c11 */ /* 0x000fe400088f1403 */
[----:B------:R-:W-:-:S03]  /*12c70*/  CS2R R2, SRZ ;  /* 0x0000000000027805 */ /* 0x000fc6000001ff00 */
[----:B--2---:R-:W-:Y:S04]  /*12c80*/  STG.E desc[UR8][R6.64+0x600], R19 ;  /* 0x0006001306007986 */ /* 0x004fe8000c101908 */
[----:B0-----:R-:W2:Y:S01]  /*12c90*/  @!P0 LDG.E.64 R2, desc[UR8][R10.64] ;  /* 0x000000080a028981 */ /* 0x001ea2000c1e1b00 */
[----:B------:R-:W0:Y:S03]  /*12ca0*/  @!P0 LDC.64 R8, c[0x0][0x3d0] ;  /* 0x0000f400ff088b82 */ /* 0x000e260000000a00 */
[----:B------:R3:W5:Y:S01]  /*12cb0*/  LDS R7, [R14+0x600] ;  /* 0x000600000e077984 */ /* 0x0007620000000800 */
[----:B--2---:R-:W-:-:S05]  /*12cc0*/  IADD3 R2, P1, PT, R13, R2, RZ ;  /* 0x000000020d027210 */ /* 0x004fca0007f3e0ff */
[----:B------:R-:W-:Y:S01]  /*12cd0*/  IMAD.X R3, R21, 0x1, R3, P1 ;  /* 0x0000000115037824 */ /* 0x000fe200008e0603 */
[----:B-1----:R-:W-:-:S04]  /*12ce0*/  LEA R4, P1, R2, UR12, 0x2 ;  /* 0x0000000c02047c11 */ /* 0x002fc8000f8210ff */
[----:B------:R-:W-:Y:S02]  /*12cf0*/  LEA.HI.X R5, R2, UR13, R3, 0x2, P1 ;  /* 0x0000000d02057c11 */ /* 0x000fe400088f1403 */
[----:B------:R-:W-:-:S03]  /*12d00*/  CS2R R2, SRZ ;  /* 0x0000000000027805 */ /* 0x000fc6000001ff00 */
[----:B----4-:R1:W-:Y:S04]  /*12d10*/  STG.E desc[UR8][R4.64+0xc00], R17 ;  /* 0x000c001104007986 */ /* 0x0103e8000c101908 */
[----:B0-----:R-:W2:Y:S01]  /*12d20*/  @!P0 LDG.E.64 R2, desc[UR8][R8.64] ;  /* 0x0000000808028981 */ /* 0x001ea2000c1e1b00 */
[----:B------:R-:W-:Y:S02]  /*12d30*/  VIADD R12, R12, 0x600 ;  /* 0x000006000c0c7836 */ /* 0x000fe40000000000 */
[----:B---3--:R-:W-:Y:S01]  /*12d40*/  VIADD R14, R14, 0x1800 ;  /* 0x000018000e0e7836 */ /* 0x008fe20000000000 */
[C---:B--2---:R-:W-:Y:S01]  /*12d50*/  IADD3 R6, P1, PT, R13.reuse, R2, RZ ;  /* 0x000000020d067210 */ /* 0x044fe20007f3e0ff */
[----:B------:R-:W-:-:S04]  /*12d60*/  VIADD R13, R13, 0x600 ;  /* 0x000006000d0d7836 */ /* 0x000fc80000000000 */
[----:B------:R-:W-:Y:S01]  /*12d70*/  IMAD.X R3, R21, 0x1, R3, P1 ;  /* 0x0000000115037824 */ /* 0x000fe200008e0603 */
[----:B------:R-:W-:-:S04]  /*12d80*/  LEA R2, P1, R6, UR12, 0x2 ;  /* 0x0000000c06027c11 */ /* 0x000fc8000f8210ff */
[----:B------:R-:W-:Y:S02]  /*12d90*/  LEA.HI.X R3, R6, UR13, R3, 0x2, P1 ;  /* 0x0000000d06037c11 */ /* 0x000fe400088f1403 */
[----:B------:R-:W-:-:S03]  /*12da0*/  ISETP.GE.AND P1, PT, R12, R0, PT ;  /* 0x000000000c00720c */ /* 0x000fc60003f26270 */
[----:B-----5:R1:W-:Y:S10]  /*12db0*/  STG.E desc[UR8][R2.64+0x1200], R7 ;  /* 0x0012000702007986 */ /* 0x0203f4000c101908 */
[----:B------:R-:W-:Y:S05]  /*12dc0*/  @!P1 BRA `(.L_x_398) ;  /* 0xfffffffc00549947 */ /* 0x000fea000383ffff */
.L_x_291:
[----:B------:R-:W-:Y:S05]  /*12dd0*/  BSYNC.RECONVERGENT B0 ;  /* 0x0000000000007941 */ /* 0x000fea0003800200 */
.L_x_199:
[----:B------:R-:W5:Y:S02]  /*12de0*/  S2R R0, SR_TID.X ;  /* 0x0000000000007919 */ /* 0x000f640000002100 */
[----:B-----5:R-:W-:-:S13]  /*12df0*/  ISETP.NE.AND P0, PT, R0, RZ, PT ;  /* 0x000000ff0000720c */ /* 0x020fda0003f05270 */
[----:B------:R-:W-:Y:S05]  /*12e00*/  @P0 EXIT ;  /* 0x000000000000094d */ /* 0x000fea0003800000 */
[----:B------:R-:W5:Y:S02]  /*12e10*/  LDCU.U8 UR4, c[0x0][0x3b9] ;  /* 0x00007720ff0477ac */ /* 0x000f640008000000 */
[----:B-----5:R-:W-:-:S09]  /*12e20*/  UISETP.NE.AND UP0, UPT, UR4, URZ, UPT ;  /* 0x000000ff0400728c */ /* 0x020fd2000bf05270 */
[----:B------:R-:W-:Y:S05]  /*12e30*/  BRA.U !UP0, `(.L_x_399) ;  /* 0x00000001082c7547 */ /* 0x000fea000b800000 */
[----:B------:R-:W5:Y:S01]  /*12e40*/  LDCU.U8 UR4, c[0x0][0x3b8] ;  /* 0x00007700ff0477ac */ /* 0x000f620008000000 */
[----:B01234-:R-:W0:Y:S01]  /*12e50*/  LDC.64 R4, c[0x0][0x398] ;  /* 0x0000e600ff047b82 */ /* 0x01fe220000000a00 */
[----:B------:R-:W-:Y:S01]  /*12e60*/  CS2R R2, SRZ ;  /* 0x0000000000027805 */ /* 0x000fe2000001ff00 */
[----:B-----5:R-:W-:-:S09]  /*12e70*/  UISETP.NE.AND UP0, UPT, UR4, URZ, UPT ;  /* 0x000000ff0400728c */ /* 0x020fd2000bf05270 */
[----:B------:R-:W-:Y:S05]  /*12e80*/  BRA.U UP0, `(.L_x_400) ;  /* 0x0000000100087547 */ /* 0x000fea000b800000 */
[----:B------:R-:W1:Y:S02]  /*12e90*/  LDC.64 R2, c[0x0][0x3d0] ;  /* 0x0000f400ff027b82 */ /* 0x000e640000000a00 */
[----:B-1----:R-:W5:Y:S02]  /*12ea0*/  LDG.E.64 R2, desc[UR8][R2.64] ;  /* 0x0000000802027981 */ /* 0x002f64000c1e1b00 */
.L_x_400:
[----:B-----5:R-:W-:-:S04]  /*12eb0*/  IADD3 R2, P0, PT, R15, R2, RZ ;  /* 0x000000020f027210 */ /* 0x020fc80007f1e0ff */
[----:B------:R-:W-:-:S05]  /*12ec0*/  LEA.HI.X.SX32 R3, R15, R3, 0x1, P0 ;  /* 0x000000030f037211 */ /* 0x000fca00000f0eff */
[----:B0-----:R-:W-:Y:S01]  /*12ed0*/  STG.E.64 desc[UR8][R4.64], R2 ;  /* 0x0000000204007986 */ /* 0x001fe2000c101b08 */
[----:B------:R-:W-:Y:S05]  /*12ee0*/  EXIT ;  /* 0x000000000000794d */ /* 0x000fea0003800000 */
.L_x_399:
[----:B------:R-:W5:Y:S01]  /*12ef0*/  LDCU.U8 UR4, c[0x0][0x3b8] ;  /* 0x00007700ff0477ac */ /* 0x000f620008000000 */
[----:B01234-:R-:W0:Y:S01]  /*12f00*/  LDC.64 R4, c[0x0][0x3d8] ;  /* 0x0000f600ff047b82 */ /* 0x01fe220000000a00 */
[----:B------:R-:W-:Y:S01]  /*12f10*/  CS2R R2, SRZ ;  /* 0x0000000000027805 */ /* 0x000fe2000001ff00 */
[----:B-----5:R-:W-:-:S09]  /*12f20*/  UISETP.NE.AND UP0, UPT, UR4, URZ, UPT ;  /* 0x000000ff0400728c */ /* 0x020fd2000bf05270 */
[----:B------:R-:W-:Y:S05]  /*12f30*/  BRA.U UP0, `(.L_x_401) ;  /* 0x0000000100087547 */ /* 0x000fea000b800000 */
[----:B------:R-:W1:Y:S02]  /*12f40*/  LDC.64 R2, c[0x0][0x3d0] ;  /* 0x0000f400ff027b82 */ /* 0x000e640000000a00 */
[----:B-1----:R-:W5:Y:S02]  /*12f50*/  LDG.E.64 R2, desc[UR8][R2.64] ;  /* 0x0000000802027981 */ /* 0x002f64000c1e1b00 */
.L_x_401:
[----:B-----5:R-:W-:-:S04]  /*12f60*/  IADD3 R2, P0, PT, R15, R2, RZ ;  /* 0x000000020f027210 */ /* 0x020fc80007f1e0ff */
[----:B------:R-:W-:-:S05]  /*12f70*/  LEA.HI.X.SX32 R3, R15, R3, 0x1, P0 ;  /* 0x000000030f037211 */ /* 0x000fca00000f0eff */
[----:B0-----:R-:W-:Y:S01]  /*12f80*/  STG.E.64 desc[UR8][R4.64], R2 ;  /* 0x0000000204007986 */ /* 0x001fe2000c101b08 */
[----:B------:R-:W-:Y:S05]  /*12f90*/  EXIT ;  /* 0x000000000000794d */ /* 0x000fea0003800000 */
.L_x_129:
[----:B------:R-:W-:Y:S01]  /*12fa0*/  BSSY B0, `(.L_x_402) ;  /* 0x0000006000007945 */ /* 0x000fe20003800000 */
[----:B------:R-:W-:Y:S01]  /*12fb0*/  PLOP3.LUT P0, PT, P0, PT, PT, 0x8, 0x80 ;  /* 0x000000000080781c */ /* 0x000fe2000070e170 */
[----:B------:R-:W-:-:S12]  /*12fc0*/  IMAD.MOV.U32 R10, RZ, RZ, -0x1 ;  /* 0xffffffffff0a7424 */ /* 0x000fd800078e00ff */
[----:B------:R-:W-:Y:S05]  /*12fd0*/  WARPSYNC.COLLECTIVE R10, `(.L_x_403) ;  /* 0x000000000a087348 */ /* 0x000fea0003c00000 */
[----:B------:R-:W-:Y:S01]  /*12fe0*/  VOTE.ANY P0, P0 ;  /* 0x0000000000ff7806 */ /* 0x000fe20000000100 */
[----:B------:R-:W-:-:S12]  /*12ff0*/  ENDCOLLECTIVE ;  /* 0x000000000000791b */ /* 0x000fd80003800000 */
.L_x_403:
[----:B------:R-:W-:Y:S05]  /*13000*/  BSYNC B0 ;  /* 0x0000000000007941 */ /* 0x000fea0003800000 */
.L_x_402:
[----:B------:R-:W-:Y:S05]  /*13010*/  BRA `(.L_x_404) ;  /* 0xffffff3c00647947 */ /* 0x000fea000383ffff */
.L_x_133:
[----:B------:R-:W-:Y:S01]  /*13020*/  BSSY B0, `(.L_x_405) ;  /* 0x0000006000007945 */ /* 0x000fe20003800000 */
[----:B------:R-:W-:Y:S01]  /*13030*/  PLOP3.LUT P0, PT, P0, PT, PT, 0x8, 0x80 ;  /* 0x000000000080781c */ /* 0x000fe2000070e170 */
[----:B------:R-:W-:-:S12]  /*13040*/  IMAD.MOV.U32 R10, RZ, RZ, -0x1 ;  /* 0xffffffffff0a7424 */ /* 0x000fd800078e00ff */
[----:B------:R-:W-:Y:S05]  /*13050*/  WARPSYNC.COLLECTIVE R10, `(.L_x_406) ;  /* 0x000000000a087348 */ /* 0x000fea0003c00000 */
[----:B------:R-:W-:Y:S01]  /*13060*/  VOTE.ANY P0, P0 ;  /* 0x0000000000ff7806 */ /* 0x000fe20000000100 */
[----:B------:R-:W-:-:S12]  /*13070*/  ENDCOLLECTIVE ;  /* 0x000000000000791b */ /* 0x000fd80003800000 */
.L_x_406:
[----:B------:R-:W-:Y:S05]  /*13080*/  BSYNC B0 ;  /* 0x0000000000007941 */ /* 0x000fea0003800000 */
.L_x_405:
[----:B------:R-:W-:Y:S05]  /*13090*/  BRA `(.L_x_407) ;  /* 0xffffff3c00747947 */ /* 0x000fea000383ffff */
.L_x_135:
[----:B------:R-:W0:Y:S01]  /*130a0*/  S2R R14, SR_GEMASK ;  /* 0x00000000000e7919 */ /* 0x000e220000003c00 */
[----:B------:R-:W-:Y:S01]  /*130b0*/  BSSY B0, `(.L_x_408) ;  /* 0x0000006000007945 */ /* 0x000fe20003800000 */
[----:B------:R-:W-:Y:S01]  /*130c0*/  PLOP3.LUT P0, PT, P0, PT, PT, 0x8, 0x80 ;  /* 0x000000000080781c */ /* 0x000fe2000070e170 */
[----:B------:R-:W-:-:S12]  /*130d0*/  IMAD.MOV.U32 R10, RZ, RZ, -0x1 ;  /* 0xffffffffff0a7424 */ /* 0x000fd800078e00ff */
[----:B0-----:R-:W-:Y:S05]  /*130e0*/  WARPSYNC.COLLECTIVE R10, `(.L_x_409) ;  /* 0x000000000a087348 */ /* 0x001fea0003c00000 */
[----:B------:R-:W-:Y:S01]  /*130f0*/  VOTE.ANY R10, PT, P0 ;  /* 0x00000000000a7806 */ /* 0x000fe200000e0100 */
[----:B0-----:R-:W-:Y:S06]  /*13100*/  ENDCOLLECTIVE ;  /* 0x000000000000791b */ /* 0x001fec0003800000 */
.L_x_409:
[----:B------:R-:W-:Y:S05]  /*13110*/  BSYNC B0 ;  /* 0x0000000000007941 */ /* 0x000fea0003800000 */
.L_x_408:
[----:B------:R-:W-:Y:S01]  /*13120*/  LOP3.LUT R10, R10, 0x80000000, R14, 0xec, !PT ;  /* 0x800000000a0a7812 */ /* 0x000fe200078eec0e */
[----:B------:R-:W-:Y:S02]  /*13130*/  IMAD.MOV.U32 R9, RZ, RZ, R5 ;  /* 0x000000ffff097224 */ /* 0x000fe400078e0005 */
[----:B------:R-:W-:Y:S02]  /*13140*/  IMAD.MOV.U32 R11, RZ, RZ, 0x1 ;  /* 0x00000001ff0b7424 */ /* 0x000fe400078e00ff */
[C---:B------:R-:W-:Y:S02]  /*13150*/  VIADD R7, R10.reuse, 0xffffffff ;  /* 0xffffffff0a077836 */ /* 0x040fe40000000000 */
[C---:B------:R-:W-:Y:S02]  /*13160*/  VIADD R51, R49.reuse, 0x2 ;  /* 0x0000000231337836 */ /* 0x040fe40000000000 */
[----:B------:R-:W-:Y:S01]  /*13170*/  VIADD R52, R49, 0x4 ;  /* 0x0000000431347836 */ /* 0x000fe20000000000 */
[----:B------:R-:W-:Y:S01]  /*13180*/  LOP3.LUT R7, R10, R7, RZ, 0xc, !PT ;  /* 0x000000070a077212 */ /* 0x000fe200078e0cff */
[----:B------:R-:W-:-:S03]  /*13190*/  IMAD.MOV.U32 R10, RZ, RZ, -0x1 ;  /* 0xffffffffff0a7424 */ /* 0x000fc600078e00ff */
[----:B------:R0:W1:Y:S02]  /*131a0*/  POPC R0, R7 ;  /* 0x0000000700007309 */ /* 0x0000640000000000 */
[----:B0-----:R-:W-:-:S07]  /*131b0*/  VIADD R7, R49, 0x8 ;  /* 0x0000000831077836 */ /* 0x001fce0000000000 */
[----:B-1----:R-:W-:Y:S05]  /*131c0*/  WARPSYNC.COLLECTIVE R10, `(.L_x_410) ;  /* 0x000000000a087348 */ /* 0x002fea0003c00000 */
[----:B-1----:R0:W1:Y:S02]  /*131d0*/  SHFL.DOWN P0, R12, R9, R11, R0 ;  /* 0x0800000b090c7389 */ /* 0x0020640000000000 */
[----:B01----:R-:W-:Y:S05]  /*131e0*/  ENDCOLLECTIVE ;  /* 0x000000000000791b */ /* 0x003fea0003800000 */
.L_x_410:
[----:B------:R-:W-:Y:S01]  /*131f0*/  IMAD.MOV.U32 R11, RZ, RZ, 0x2 ;  /* 0x00000002ff0b7424 */ /* 0x000fe200078e00ff */
[----:B------:R-:W-:-:S04]  /*13200*/  ISETP.GE.AND P0, PT, R49, R0, PT ;  /* 0x000000003100720c */ /* 0x000fc80003f06270 */
[----:B------:R-:W-:-:S05]  /*13210*/  SEL R12, R12, RZ, !P0 ;  /* 0x000000ff0c0c7207 */ /* 0x000fca0004000000 */
[----:B------:R-:W-:-:S04]  /*13220*/  IMAD.IADD R53, R12, 0x1, R5 ;  /* 0x000000010c357824 */ /* 0x000fc800078e0205 */
[----:B------:R-:W-:-:S07]  /*13230*/  IMAD.MOV.U32 R9, RZ, RZ, R53 ;  /* 0x000000ffff097224 */ /* 0x000fce00078e0035 */
[----:B------:R-:W-:Y:S05]  /*13240*/  WARPSYNC.COLLECTIVE R10, `(.L_x_411) ;  /* 0x000000000a087348 */ /* 0x000fea0003c00000 */
[----:B------:R0:W1:Y:S02]  /*13250*/  SHFL.DOWN P0, R12, R9, R11, R0 ;  /* 0x0800000b090c7389 */ /* 0x0000640000000000 */
[----:B01----:R-:W-:Y:S05]  /*13260*/  ENDCOLLECTIVE ;  /* 0x000000000000791b */ /* 0x003fea0003800000 */
.L_x_411:
[----:B------:R-:W-:Y:S01]  /*13270*/  IMAD.MOV.U32 R11, RZ, RZ, 0x4 ;  /* 0x00000004ff0b7424 */ /* 0x000fe200078e00ff */
[----:B------:R-:W-:-:S04]  /*13280*/  ISETP.GT.AND P0, PT, R51, R0, PT ;  /* 0x000000003300720c */ /* 0x000fc80003f04270 */
[----:B------:R-:W-:-:S05]  /*13290*/  SEL R12, R12, RZ, !P0 ;  /* 0x000000ff0c0c7207 */ /* 0x000fca0004000000 */
[----:B------:R-:W-:-:S04]  /*132a0*/  IMAD.IADD R55, R53, 0x1, R12 ;  /* 0x0000000135377824 */ /* 0x000fc800078e020c */
[----:B------:R-:W-:-:S07]  /*132b0*/  IMAD.MOV.U32 R9, RZ, RZ, R55 ;  /* 0x000000ffff097224 */ /* 0x000fce00078e0037 */
[----:B------:R-:W-:Y:S05]  /*132c0*/  WARPSYNC.COLLECTIVE R10, `(.L_x_412) ;  /* 0x000000000a087348 */ /* 0x000fea0003c00000 */
[----:B------:R0:W1:Y:S02]  /*132d0*/  SHFL.DOWN P0, R12, R9, R11, R0 ;  /* 0x0800000b090c7389 */ /* 0x0000640000000000 */
[----:B01----:R-:W-:Y:S05]  /*132e0*/  ENDCOLLECTIVE ;  /* 0x000000000000791b */ /* 0x003fea0003800000 */
.L_x_412:
        /* <DEDUP_REMOVED lines=8> */
.L_x_413:
[----:B------:R-:W-:Y:S01]  /*13370*/  IMAD.MOV.U32 R11, RZ, RZ, 0x10 ;  /* 0x00000010ff0b7424 */ /* 0x000fe200078e00ff */
[----:B------:R-:W-:Y:S02]  /*13380*/  ISETP.GT.AND P0, PT, R7, R0, PT ;  /* 0x000000000700720c */ /* 0x000fe40003f04270 */
[----:B------:R-:W0:Y:S02]  /*13390*/  LDC.64 R6, c[0x0][0x3a0] ;  /* 0x0000e800ff067b82 */ /* 0x000e240000000a00 */
[----:B------:R-:W-:-:S05]  /*133a0*/  SEL R12, R12, RZ, !P0 ;  /* 0x000000ff0c0c7207 */ /* 0x000fca0004000000 */
[----:B------:R-:W-:Y:S02]  /*133b0*/  IMAD.IADD R53, R5, 0x1, R12 ;  /* 0x0000000105357824 */ /* 0x000fe400078e020c */
[----:B------:R-:W-:Y:S02]  /*133c0*/  VIADD R5, R49, 0x10 ;  /* 0x0000001031057836 */ /* 0x000fe40000000000 */
[----:B------:R-:W-:-:S03]  /*133d0*/  IMAD.MOV.U32 R9, RZ, RZ, R53 ;  /* 0x000000ffff097224 */ /* 0x000fc600078e0035 */
[----:B------:R-:W-:-:S13]  /*133e0*/  ISETP.GT.AND P2, PT, R5, R0, PT ;  /* 0x000000000500720c */ /* 0x000fda0003f44270 */
[----:B0-----:R-:W-:Y:S05]  /*133f0*/  WARPSYNC.COLLECTIVE R10, `(.L_x_414) ;  /* 0x000000000a087348 */ /* 0x001fea0003c00000 */
[----:B------:R1:W2:Y:S02]  /*13400*/  SHFL.DOWN P0, R12, R9, R11, R0 ;  /* 0x0800000b090c7389 */ /* 0x0002a40000000000 */
[----:B012---:R-:W-:Y:S05]  /*13410*/  ENDCOLLECTIVE ;  /* 0x000000000000791b */ /* 0x007fea0003800000 */
.L_x_414:
[----:B------:R-:W-:-:S05]  /*13420*/  IADD3 R6, P3, PT, R6, 0x100, RZ ;  /* 0x0000010006067810 */ /* 0x000fca0007f7e0ff */
[----:B------:R-:W-:Y:S01]  /*13430*/  IMAD.X R7, RZ, RZ, R7, P3 ;  /* 0x000000ffff077224 */ /* 0x000fe200018e0607 */
[----:B------:R-:W-:Y:S02]  /*13440*/  ISETP.NE.AND P0, PT, R4, 0x65, PT ;  /* 0x000000650400780c */ /* 0x000fe40003f05270 */
[----:B------:R-:W-:-:S05]  /*13450*/  SEL R12, R12, RZ, !P2 ;  /* 0x000000ff0c0c7207 */ /* 0x000fca0005000000 */
[----:B------:R-:W-:-:S07]  /*13460*/  IMAD.IADD R54, R53, 0x1, R12 ;  /* 0x0000000135367824 */ /* 0x000fce00078e020c */
[----:B------:R-:W-:Y:S05]  /*13470*/  WARPSYNC.COLLECTIVE R10, `(.L_x_415) ;  /* 0x000000000a087348 */ /* 0x000fea0003c00000 */
[----:B------:R-:W-:Y:S01]  /*13480*/  VOTE.ALL P0, P0 ;  /* 0x0000000000ff7806 */ /* 0x000fe20000000000 */
[----:B------:R-:W-:-:S12]  /*13490*/  ENDCOLLECTIVE ;  /* 0x000000000000791b */ /* 0x000fd80003800000 */
.L_x_415:
[----:B------:R-:W-:Y:S05]  /*134a0*/  BRA `(.L_x_416) ;  /* 0xffffff3c00147947 */ /* 0x000fea000383ffff */
.L_x_137:
[----:B------:R-:W-:Y:S01]  /*134b0*/  BSSY B0, `(.L_x_417) ;  /* 0x0000006000007945 */ /* 0x000fe20003800000 */
[----:B------:R-:W-:Y:S01]  /*134c0*/  PLOP3.LUT P0, PT, P0, PT, PT, 0x8, 0x80 ;  /* 0x000000000080781c */ /* 0x000fe2000070e170 */
[----:B------:R-:W-:-:S12]  /*134d0*/  IMAD.MOV.U32 R10, RZ, RZ, -0x1 ;  /* 0xffffffffff0a7424 */ /* 0x000fd800078e00ff */
[----:B------:R-:W-:Y:S05]  /*134e0*/  WARPSYNC.COLLECTIVE R10, `(.L_x_418) ;  /* 0x000000000a087348 */ /* 0x000fea0003c00000 */
[----:B------:R-:W-:Y:S01]  /*134f0*/  VOTE.ANY P0, P0 ;  /* 0x0000000000ff7806 */ /* 0x000fe20000000100 */
[----:B------:R-:W-:-:S12]  /*13500*/  ENDCOLLECTIVE ;  /* 0x000000000000791b */ /* 0x000fd80003800000 */
.L_x_418:
[----:B------:R-:W-:Y:S05]  /*13510*/  BSYNC B0 ;  /* 0x0000000000007941 */ /* 0x000fea0003800000 */
.L_x_417:
[----:B------:R-:W-:Y:S05]  /*13520*/  BRA `(.L_x_419) ;  /* 0xffffff3c00207947 */ /* 0x000fea000383ffff */
.L_x_141:
[----:B------:R-:W-:Y:S01]  /*13530*/  BSSY B0, `(.L_x_420) ;  /* 0x0000006000007945 */ /* 0x000fe20003800000 */
[----:B------:R-:W-:Y:S01]  /*13540*/  PLOP3.LUT P0, PT, P0, PT, PT, 0x8, 0x80 ;  /* 0x000000000080781c */ /* 0x000fe2000070e170 */
[----:B------:R-:W-:-:S12]  /*13550*/  IMAD.MOV.U32 R10, RZ, RZ, -0x1 ;  /* 0xffffffffff0a7424 */ /* 0x000fd800078e00ff */
[----:B------:R-:W-:Y:S05]  /*13560*/  WARPSYNC.COLLECTIVE R10, `(.L_x_421) ;  /* 0x000000000a087348 */ /* 0x000fea0003c00000 */
[----:B------:R-:W-:Y:S01]  /*13570*/  VOTE.ANY P0, P0 ;  /* 0x0000000000ff7806 */ /* 0x000fe20000000100 */
[----:B------:R-:W-:-:S12]  /*13580*/  ENDCOLLECTIVE ;  /* 0x000000000000791b */ /* 0x000fd80003800000 */
.L_x_421:
[----:B------:R-:W-:Y:S05]  /*13590*/  BSYNC B0 ;  /* 0x0000000000007941 */ /* 0x000fea0003800000 */
.L_x_420:
[----:B------:R-:W-:Y:S05]  /*135a0*/  BRA `(.L_x_422) ;  /* 0xffffff3c00387947 */ /* 0x000fea000383ffff */
.L_x_143:
[----:B------:R-:W-:Y:S01]  /*135b0*/  BSSY B0, `(.L_x_423) ;  /* 0x0000006000007945 */ /* 0x000fe20003800000 */
[----:B------:R-:W-:Y:S01]  /*135c0*/  PLOP3.LUT P0, PT, P0, PT, PT, 0x8, 0x80 ;  /* 0x000000000080781c */ /* 0x000fe2000070e170 */
[----:B------:R-:W-:-:S12]  /*135d0*/  IMAD.MOV.U32 R10, RZ, RZ, -0x1 ;  /* 0xffffffffff0a7424 */ /* 0x000fd800078e00ff */
[----:B------:R-:W-:Y:S05]  /*135e0*/  WARPSYNC.COLLECTIVE R10, `(.L_x_424) ;  /* 0x000000000a087348 */ /* 0x000fea0003c00000 */
[----:B------:R-:W-:Y:S01]  /*135f0*/  VOTE.ANY R10, PT, P0 ;  /* 0x00000000000a7806 */ /* 0x000fe200000e0100 */
[----:B------:R-:W-:Y:S06]  /*13600*/  ENDCOLLECTIVE ;  /* 0x000000000000791b */ /* 0x000fec0003800000 */
.L_x_424:
[----:B------:R-:W-:Y:S05]  /*13610*/  BSYNC B0 ;  /* 0x0000000000007941 */ /* 0x000fea0003800000 */
.L_x_423:
[----:B------:R-:W-:Y:S01]  /*13620*/  LOP3.LUT R10, R10, 0x80000000, R14, 0xec, !PT ;  /* 0x800000000a0a7812 */ /* 0x000fe200078eec0e */
[----:B------:R-:W-:Y:S02]  /*13630*/  IMAD.MOV.U32 R11, RZ, RZ, 0x1 ;  /* 0x00000001ff0b7424 */ /* 0x000fe400078e00ff */
[----:B------:R-:W-:Y:S02]  /*13640*/  VIADD R53, R53, 0xffffffe0 ;  /* 0xffffffe035357836 */ /* 0x000fe40000000000 */
[----:B------:R-:W-:-:S05]  /*13650*/  VIADD R5, R10, 0xffffffff ;  /* 0xffffffff0a057836 */ /* 0x000fca0000000000 */
[----:B------:R-:W-:Y:S01]  /*13660*/  LOP3.LUT R5, R10, R5, RZ, 0xc, !PT ;  /* 0x000000050a057212 */ /* 0x000fe200078e0cff */
[----:B------:R-:W-:-:S03]  /*13670*/  IMAD.MOV.U32 R10, RZ, RZ, -0x1 ;  /* 0xffffffffff0a7424 */ /* 0x000fc600078e00ff */
[----:B------:R0:W1:Y:S04]  /*13680*/  POPC R0, R5 ;  /* 0x0000000500007309 */ /* 0x0000680000000000 */
[----:B01----:R-:W-:Y:S05]  /*13690*/  WARPSYNC.COLLECTIVE R10, `(.L_x_425) ;  /* 0x000000000a087348 */ /* 0x003fea0003c00000 */
[----:B-1----:R1:W2:Y:S02]  /*136a0*/  SHFL.DOWN P0, R12, R9, R11, R0 ;  /* 0x0800000b090c7389 */ /* 0x0022a40000000000 */
[----:B012---:R-:W-:Y:S05]  /*136b0*/  ENDCOLLECTIVE ;  /* 0x000000000000791b */ /* 0x007fea0003800000 */
.L_x_425:
        /* <DEDUP_REMOVED lines=8> */
.L_x_426:
[----:B------:R-:W-:Y:S01]  /*13740*/  IMAD.MOV.U32 R11, RZ, RZ, 0x4 ;  /* 0x00000004ff0b7424 */ /* 0x000fe200078e00ff */
[----:B------:R-:W-:-:S04]  /*13750*/  ISETP.GT.AND P0, PT, R51, R0, PT ;  /* 0x000000003300720c */ /* 0x000fc80003f04270 */
[----:B------:R-:W-:-:S05]  /*13760*/  SEL R12, R12, RZ, !P0 ;  /* 0x000000ff0c0c7207 */ /* 0x000fca0004000000 */
[----:B------:R-:W-:Y:S02]  /*13770*/  IMAD.IADD R57, R55, 0x1, R12 ;  /* 0x0000000137397824 */ /* 0x000fe400078e020c */
[----:B------:R-:W-:Y:S02]  /*13780*/  VIADD R55, R49, 0x8 ;  /* 0x0000000831377836 */ /* 0x000fe40000000000 */
[----:B------:R-:W-:-:S07]  /*13790*/  IMAD.MOV.U32 R9, RZ, RZ, R57 ;  /* 0x000000ffff097224 */ /* 0x000fce00078e0039 */
[----:B------:R-:W-:Y:S05]  /*137a0*/  WARPSYNC.COLLECTIVE R10, `(.L_x_427) ;  /* 0x000000000a087348 */ /* 0x000fea0003c00000 */
[----:B------:R0:W1:Y:S02]  /*137b0*/  SHFL.DOWN P0, R12, R9, R11, R0 ;  /* 0x0800000b090c7389 */ /* 0x0000640000000000 */
[----:B01----:R-:W-:Y:S05]  /*137c0*/  ENDCOLLECTIVE ;  /* 0x000000000000791b */ /* 0x003fea0003800000 */
.L_x_427:
        /* <DEDUP_REMOVED lines=8> */
.L_x_428:
[----:B------:R-:W-:Y:S01]  /*13850*/  IMAD.MOV.U32 R11, RZ, RZ, 0x10 ;  /* 0x00000010ff0b7424 */ /* 0x000fe200078e00ff */
[----:B------:R-:W-:-:S04]  /*13860*/  ISETP.GT.AND P0, PT, R55, R0, PT ;  /* 0x000000003700720c */ /* 0x000fc80003f04270 */
[----:B------:R-:W-:-:S05]  /*13870*/  SEL R12, R12, RZ, !P0 ;  /* 0x000000ff0c0c7207 */ /* 0x000fca0004000000 */
[----:B------:R-:W-:Y:S02]  /*13880*/  IMAD.IADD R55, R5, 0x1, R12 ;  /* 0x0000000105377824 */ /* 0x000fe400078e020c */
[----:B------:R-:W-:Y:S02]  /*13890*/  VIADD R5, R49, 0x10 ;  /* 0x0000001031057836 */ /* 0x000fe40000000000 */
[----:B------:R-:W-:-:S03]  /*138a0*/  IMAD.MOV.U32 R9, RZ, RZ, R55 ;  /* 0x000000ffff097224 */ /* 0x000fc600078e0037 */
[----:B------:R-:W-:-:S13]  /*138b0*/  ISETP.GT.AND P2, PT, R5, R0, PT ;  /* 0x000000000500720c */ /* 0x000fda0003f44270 */
[----:B------:R-:W-:Y:S05]  /*138c0*/  WARPSYNC.COLLECTIVE R10, `(.L_x_429) ;  /* 0x000000000a087348 */ /* 0x000fea0003c00000 */
[----:B------:R0:W1:Y:S02]  /*138d0*/  SHFL.DOWN P0, R12, R9, R11, R0 ;  /* 0x0800000b090c7389 */ /* 0x0000640000000000 */
[----:B01----:R-:W-:Y:S05]  /*138e0*/  ENDCOLLECTIVE ;  /* 0x000000000000791b */ /* 0x003fea0003800000 */
.L_x_429:
[----:B------:R-:W-:Y:S02]  /*138f0*/  ISETP.NE.AND P0, PT, R8, 0x65, PT ;  /* 0x000000650800780c */ /* 0x000fe40003f05270 */
[----:B------:R-:W-:-:S04]  /*13900*/  SEL R12, R12, RZ, !P2 ;  /* 0x000000ff0c0c7207 */ /* 0x000fc80005000000 */
[----:B------:R-:W-:-:S07]  /*13910*/  IADD3 R54, PT, PT, R55, R12, R54 ;  /* 0x0000000c37367210 */ /* 0x000fce0007ffe036 */
[----:B------:R-:W-:Y:S05]  /*13920*/  WARPSYNC.COLLECTIVE R10, `(.L_x_430) ;  /* 0x000000000a087348 */ /* 0x000fea0003c00000 */
[----:B------:R-:W-:Y:S01]  /*13930*/  VOTE.ALL P0, P0 ;  /* 0x0000000000ff7806 */ /* 0x000fe20000000000 */
[----:B------:R-:W-:-:S12]  /*13940*/  ENDCOLLECTIVE ;  /* 0x000000000000791b */ /* 0x000fd80003800000 */
.L_x_430:
[----:B------:R-:W-:Y:S05]  /*13950*/  BRA `(.L_x_431) ;  /* 0xffffff3800d47947 */ /* 0x000fea000383ffff */
.L_x_329:
[----:B------:R-:W-:Y:S01]  /*13960*/  BSSY B1, `(.L_x_432) ;  /* 0x0000006000017945 */ /* 0x000fe20003800000 */
[----:B------:R-:W-:Y:S01]  /*13970*/  PLOP3.LUT P0, PT, P0, PT, PT, 0x8, 0x80 ;  /* 0x000000000080781c */ /* 0x000fe2000070e170 */
[----:B------:R-:W-:-:S12]  /*13980*/  IMAD.MOV.U32 R10, RZ, RZ, -0x1 ;  /* 0xffffffffff0a7424 */ /* 0x000fd800078e00ff */
[----:B------:R-:W-:Y:S05]  /*13990*/  WARPSYNC.COLLECTIVE R10, `(.L_x_433) ;  /* 0x000000000a087348 */ /* 0x000fea0003c00000 */
[----:B------:R-:W-:Y:S01]  /*139a0*/  VOTE.ANY P0, P0 ;  /* 0x0000000000ff7806 */ /* 0x000fe20000000100 */
[----:B------:R-:W-:-:S12]  /*139b0*/  ENDCOLLECTIVE ;  /* 0x000000000000791b */ /* 0x000fd80003800000 */
.L_x_433:
[----:B------:R-:W-:Y:S05]  /*139c0*/  BSYNC B1 ;  /* 0x0000000000017941 */ /* 0x000fea0003800000 */
.L_x_432:
[----:B------:R-:W-:Y:S05]  /*139d0*/  BRA `(.L_x_434) ;  /* 0xffffffcc00787947 */ /* 0x000fea000383ffff */
.L_x_333:
[----:B------:R-:W-:Y:S01]  /*139e0*/  BSSY B1, `(.L_x_435) ;  /* 0x0000006000017945 */ /* 0x000fe20003800000 */
[----:B------:R-:W-:Y:S01]  /*139f0*/  PLOP3.LUT P0, PT, P0, PT, PT, 0x8, 0x80 ;  /* 0x000000000080781c */ /* 0x000fe2000070e170 */
[----:B------:R-:W-:-:S12]  /*13a00*/  IMAD.MOV.U32 R10, RZ, RZ, -0x1 ;  /* 0xffffffffff0a7424 */ /* 0x000fd800078e00ff */
[----:B------:R-:W-:Y:S05]  /*13a10*/  WARPSYNC.COLLECTIVE R10, `(.L_x_436) ;  /* 0x000000000a087348 */ /* 0x000fea0003c00000 */
[----:B------:R-:W-:Y:S01]  /*13a20*/  VOTE.ANY P0, P0 ;  /* 0x0000000000ff7806 */ /* 0x000fe20000000100 */
[----:B------:R-:W-:-:S12]  /*13a30*/  ENDCOLLECTIVE ;  /* 0x000000000000791b */ /* 0x000fd80003800000 */
.L_x_436:
[----:B------:R-:W-:Y:S05]  /*13a40*/  BSYNC B1 ;  /* 0x0000000000017941 */ /* 0x000fea0003800000 */
.L_x_435:
[----:B------:R-:W-:Y:S05]  /*13a50*/  BRA `(.L_x_437) ;  /* 0xffffffcc00887947 */ /* 0x000fea000383ffff */
.L_x_335:
[----:B------:R-:W0:Y:S01]  /*13a60*/  S2R R14, SR_GEMASK ;  /* 0x00000000000e7919 */ /* 0x000e220000003c00 */
[----:B------:R-:W-:Y:S01]  /*13a70*/  BSSY B1, `(.L_x_438) ;  /* 0x0000006000017945 */ /* 0x000fe20003800000 */
[----:B------:R-:W-:Y:S01]  /*13a80*/  PLOP3.LUT P0, PT, P0, PT, PT, 0x8, 0x80 ;  /* 0x000000000080781c */ /* 0x000fe2000070e170 */
[----:B------:R-:W-:-:S12]  /*13a90*/  IMAD.MOV.U32 R10, RZ, RZ, -0x1 ;  /* 0xffffffffff0a7424 */ /* 0x000fd800078e00ff */
[----:B0-----:R-:W-:Y:S05]  /*13aa0*/  WARPSYNC.COLLECTIVE R10, `(.L_x_439) ;  /* 0x000000000a087348 */ /* 0x001fea0003c00000 */
[----:B------:R-:W-:Y:S01]  /*13ab0*/  VOTE.ANY R10, PT, P0 ;  /* 0x00000000000a7806 */ /* 0x000fe200000e0100 */
[----:B0-----:R-:W-:Y:S06]  /*13ac0*/  ENDCOLLECTIVE ;  /* 0x000000000000791b */ /* 0x001fec0003800000 */
.L_x_439:
[----:B------:R-:W-:Y:S05]  /*13ad0*/  BSYNC B1 ;  /* 0x0000000000017941 */ /* 0x000fea0003800000 */
.L_x_438:
[----:B------:R-:W-:Y:S01]  /*13ae0*/  LOP3.LUT R10, R10, 0x80000000, R14, 0xec, !PT ;  /* 0x800000000a0a7812 */ /* 0x000fe200078eec0e */
[----:B------:R-:W-:Y:S02]  /*13af0*/  IMAD.MOV.U32 R11, RZ, RZ, 0x1 ;  /* 0x00000001ff0b7424 */ /* 0x000fe400078e00ff */
[----:B------:R-:W-:Y:S02]  /*13b00*/  VIADD R46, R44, 0x2 ;  /* 0x000000022c2e7836 */ /* 0x000fe40000000000 */
[----:B------:R-:W-:-:S05]  /*13b10*/  VIADD R5, R10, 0xffffffff ;  /* 0xffffffff0a057836 */ /* 0x000fca0000000000 */
[----:B------:R-:W-:Y:S01]  /*13b20*/  LOP3.LUT R5, R10, R5, RZ, 0xc, !PT ;  /* 0x000000050a057212 */ /* 0x000fe200078e0cff */
[----:B------:R-:W-:-:S03]  /*13b30*/  IMAD.MOV.U32 R10, RZ, RZ, -0x1 ;  /* 0xffffffffff0a7424 */ /* 0x000fc600078e00ff */
[----:B------:R0:W1:Y:S02]  /*13b40*/  POPC R0, R5 ;  /* 0x0000000500007309 */ /* 0x0000640000000000 */
[----:B0-----:R-:W-:-:S07]  /*13b50*/  VIADD R5, R44, 0x4 ;  /* 0x000000042c057836 */ /* 0x001fce0000000000 */
[----:B-1----:R-:W-:Y:S05]  /*13b60*/  WARPSYNC.COLLECTIVE R10, `(.L_x_440) ;  /* 0x000000000a087348 */ /* 0x002fea0003c00000 */
[----:B-1----:R0:W1:Y:S02]  /*13b70*/  SHFL.DOWN P0, R12, R9, R11, R0 ;  /* 0x0800000b090c7389 */ /* 0x0020640000000000 */
[----:B01----:R-:W-:Y:S05]  /*13b80*/  ENDCOLLECTIVE ;  /* 0x000000000000791b */ /* 0x003fea0003800000 */
.L_x_440:
        /* <DEDUP_REMOVED lines=8> */
.L_x_441:
        /* <DEDUP_REMOVED lines=10> */
.L_x_442:
[----:B------:R-:W-:Y:S01]  /*13cb0*/  IMAD.MOV.U32 R11, RZ, RZ, 0x8 ;  /* 0x00000008ff0b7424 */ /* 0x000fe200078e00ff */
[----:B------:R-:W-:Y:S01]  /*13cc0*/  ISETP.GT.AND P0, PT, R5, R0, PT ;  /* 0x000000000500720c */ /* 0x000fe20003f04270 */
[----:B------:R-:W-:-:S03]  /*13cd0*/  VIADD R5, R44, 0x8 ;  /* 0x000000082c057836 */ /* 0x000fc60000000000 */
[----:B------:R-:W-:-:S05]  /*13ce0*/  SEL R12, R12, RZ, !P0 ;  /* 0x000000ff0c0c7207 */ /* 0x000fca0004000000 */
[----:B------:R-:W-:-:S04]  /*13cf0*/  IMAD.IADD R57, R55, 0x1, R12 ;  /* 0x0000000137397824 */ /* 0x000fc800078e020c */
[----:B------:R-:W-:-:S07]  /*13d00*/  IMAD.MOV.U32 R9, RZ, RZ, R57 ;  /* 0x000000ffff097224 */ /* 0x000fce00078e0039 */
[----:B------:R-:W-:Y:S05]  /*13d10*/  WARPSYNC.COLLECTIVE R10, `(.L_x_443) ;  /* 0x000000000a087348 */ /* 0x000fea0003c00000 */
[----:B------:R0:W1:Y:S02]  /*13d20*/  SHFL.DOWN P0, R12, R9, R11, R0 ;  /* 0x0800000b090c7389 */ /* 0x0000640000000000 */
[----:B01----:R-:W-:Y:S05]  /*13d30*/  ENDCOLLECTIVE ;  /* 0x000000000000791b */ /* 0x003fea0003800000 */
.L_x_443:
[----:B------:R-:W-:Y:S01]  /*13d40*/  IMAD.MOV.U32 R11, RZ, RZ, 0x10 ;  /* 0x00000010ff0b7424 */ /* 0x000fe200078e00ff */
[----:B------:R-:W-:Y:S02]  /*13d50*/  ISETP.GT.AND P0, PT, R5, R0, PT ;  /* 0x000000000500720c */ /* 0x000fe40003f04270 */
[----:B------:R-:W0:Y:S02]  /*13d60*/  LDC.64 R4, c[0x0][0x3a0] ;  /* 0x0000e800ff047b82 */ /* 0x000e240000000a00 */
[----:B------:R-:W-:-:S05]  /*13d70*/  SEL R12, R12, RZ, !P0 ;  /* 0x000000ff0c0c7207 */ /* 0x000fca0004000000 */
[----:B------:R-:W-:-:S04]  /*13d80*/  IMAD.IADD R59, R57, 0x1, R12 ;  /* 0x00000001393b7824 */ /* 0x000fc800078e020c */
[----:B------:R-:W-:-:S07]  /*13d90*/  IMAD.MOV.U32 R9, RZ, RZ, R59 ;  /* 0x000000ffff097224 */ /* 0x000fce00078e003b */
[----:B0-----:R-:W-:Y:S05]  /*13da0*/  WARPSYNC.COLLECTIVE R10, `(.L_x_444) ;  /* 0x000000000a087348 */ /* 0x001fea0003c00000 */
[----:B------:R1:W2:Y:S02]  /*13db0*/  SHFL.DOWN P0, R12, R9, R11, R0 ;  /* 0x0800000b090c7389 */ /* 0x0002a40000000000 */
[----:B012---:R-:W-:Y:S05]  /*13dc0*/  ENDCOLLECTIVE ;  /* 0x000000000000791b */ /* 0x007fea0003800000 */
.L_x_444:
        /* <DEDUP_REMOVED lines=8> */
.L_x_445:
[----:B------:R-:W-:Y:S05]  /*13e50*/  BRA `(.L_x_446) ;  /* 0xffffffcc00387947 */ /* 0x000fea000383ffff */
.L_x_337:
[----:B------:R-:W-:Y:S01]  /*13e60*/  BSSY B1, `(.L_x_447) ;  /* 0x0000006000017945 */ /* 0x000fe20003800000 */
[----:B------:R-:W-:Y:S01]  /*13e70*/  PLOP3.LUT P0, PT, P0, PT, PT, 0x8, 0x80 ;  /* 0x000000000080781c */ /* 0x000fe2000070e170 */
[----:B------:R-:W-:-:S12]  /*13e80*/  IMAD.MOV.U32 R10, RZ, RZ, -0x1 ;  /* 0xffffffffff0a7424 */ /* 0x000fd800078e00ff */
[----:B------:R-:W-:Y:S05]  /*13e90*/  WARPSYNC.COLLECTIVE R10, `(.L_x_448) ;  /* 0x000000000a087348 */ /* 0x000fea0003c00000 */
[----:B------:R-:W-:Y:S01]  /*13ea0*/  VOTE.ANY P0, P0 ;  /* 0x0000000000ff7806 */ /* 0x000fe20000000100 */
[----:B------:R-:W-:-:S12]  /*13eb0*/  ENDCOLLECTIVE ;  /* 0x000000000000791b */ /* 0x000fd80003800000 */
.L_x_448:
[----:B------:R-:W-:Y:S05]  /*13ec0*/  BSYNC B1 ;  /* 0x0000000000017941 */ /* 0x000fea0003800000 */
.L_x_447:
[----:B------:R-:W-:Y:S05]  /*13ed0*/  BRA `(.L_x_449) ;  /* 0xffffffcc00407947 */ /* 0x000fea000383ffff */
.L_x_341:
[----:B------:R-:W-:Y:S01]  /*13ee0*/  BSSY B1, `(.L_x_450) ;  /* 0x0000006000017945 */ /* 0x000fe20003800000 */
[----:B------:R-:W-:Y:S01]  /*13ef0*/  PLOP3.LUT P0, PT, P0, PT, PT, 0x8, 0x80 ;  /* 0x000000000080781c */ /* 0x000fe2000070e170 */
[----:B------:R-:W-:-:S12]  /*13f00*/  IMAD.MOV.U32 R10, RZ, RZ, -0x1 ;  /* 0xffffffffff0a7424 */ /* 0x000fd800078e00ff */
[----:B------:R-:W-:Y:S05]  /*13f10*/  WARPSYNC.COLLECTIVE R10, `(.L_x_451) ;  /* 0x000000000a087348 */ /* 0x000fea0003c00000 */
[----:B------:R-:W-:Y:S01]  /*13f20*/  VOTE.ANY P0, P0 ;  /* 0x0000000000ff7806 */ /* 0x000fe20000000100 */
[----:B------:R-:W-:-:S12]  /*13f30*/  ENDCOLLECTIVE ;  /* 0x000000000000791b */ /* 0x000fd80003800000 */
.L_x_451:
[----:B------:R-:W-:Y:S05]  /*13f40*/  BSYNC B1 ;  /* 0x0000000000017941 */ /* 0x000fea0003800000 */
.L_x_450:
[----:B------:R-:W-:Y:S05]  /*13f50*/  BRA `(.L_x_452) ;  /* 0xffffffcc00587947 */ /* 0x000fea000383ffff */
.L_x_343:
[----:B------:R-:W-:Y:S01]  /*13f60*/  BSSY B1, `(.L_x_453) ;  /* 0x0000006000017945 */ /* 0x000fe20003800000 */
[----:B------:R-:W-:Y:S01]  /*13f70*/  PLOP3.LUT P0, PT, P0, PT, PT, 0x8, 0x80 ;  /* 0x000000000080781c */ /* 0x000fe2000070e170 */
[----:B------:R-:W-:-:S12]  /*13f80*/  IMAD.MOV.U32 R10, RZ, RZ, -0x1 ;  /* 0xffffffffff0a7424 */ /* 0x000fd800078e00ff */
[----:B------:R-:W-:Y:S05]  /*13f90*/  WARPSYNC.COLLECTIVE R10, `(.L_x_454) ;  /* 0x000000000a087348 */ /* 0x000fea0003c00000 */
[----:B------:R-:W-:Y:S01]  /*13fa0*/  VOTE.ANY R10, PT, P0 ;  /* 0x00000000000a7806 */ /* 0x000fe200000e0100 */
[----:B------:R-:W-:Y:S06]  /*13fb0*/  ENDCOLLECTIVE ;  /* 0x000000000000791b */ /* 0x000fec0003800000 */
.L_x_454:
[----:B------:R-:W-:Y:S05]  /*13fc0*/  BSYNC B1 ;  /* 0x0000000000017941 */ /* 0x000fea0003800000 */
.L_x_453:
[----:B------:R-:W-:Y:S01]  /*13fd0*/  LOP3.LUT R10, R10, 0x80000000, R14, 0xec, !PT ;  /* 0x800000000a0a7812 */ /* 0x000fe200078eec0e */
[----:B------:R-:W-:Y:S02]  /*13fe0*/  IMAD.MOV.U32 R11, RZ, RZ, 0x1 ;  /* 0x00000001ff0b7424 */ /* 0x000fe400078e00ff */
[----:B------:R-:W-:Y:S02]  /*13ff0*/  VIADD R53, R53, 0xffffffe0 ;  /* 0xffffffe035357836 */ /* 0x000fe40000000000 */
[----:B------:R-:W-:-:S05]  /*14000*/  VIADD R9, R10, 0xffffffff ;  /* 0xffffffff0a097836 */ /* 0x000fca0000000000 */
[----:B------:R-:W-:Y:S01]  /*14010*/  LOP3.LUT R8, R10, R9, RZ, 0xc, !PT ;  /* 0x000000090a087212 */ /* 0x000fe200078e0cff */
[----:B------:R-:W-:Y:S02]  /*14020*/  IMAD.MOV.U32 R9, RZ, RZ, R5 ;  /* 0x000000ffff097224 */ /* 0x000fe400078e0005 */
[----:B------:R-:W-:Y:S01]  /*14030*/  IMAD.MOV.U32 R10, RZ, RZ, -0x1 ;  /* 0xffffffffff0a7424 */ /* 0x000fe200078e00ff */
[----:B------:R0:W1:Y:S06]  /*14040*/  POPC R0, R8 ;  /* 0x0000000800007309 */ /* 0x00006c0000000000 */
[----:B01----:R-:W-:Y:S05]  /*14050*/  WARPSYNC.COLLECTIVE R10, `(.L_x_455) ;  /* 0x000000000a087348 */ /* 0x003fea0003c00000 */
[----:B-1----:R1:W2:Y:S02]  /*14060*/  SHFL.DOWN P0, R12, R9, R11, R0 ;  /* 0x0800000b090c7389 */ /* 0x0022a40000000000 */
[----:B012---:R-:W-:Y:S05]  /*14070*/  ENDCOLLECTIVE ;  /* 0x000000000000791b */ /* 0x007fea0003800000 */
.L_x_455:
[----:B------:R-:W-:Y:S01]  /*14080*/  IMAD.MOV.U32 R11, RZ, RZ, 0x2 ;  /* 0x00000002ff0b7424 */ /* 0x000fe200078e00ff */
[----:B------:R-:W-:-:S04]  /*14090*/  ISETP.GE.AND P0, PT, R44, R0, PT ;  /* 0x000000002c00720c */ /* 0x000fc80003f06270 */
[----:B------:R-:W-:-:S05]  /*140a0*/  SEL R12, R12, RZ, !P0 ;  /* 0x000000ff0c0c7207 */ /* 0x000fca0004000000 */
[----:B------:R-:W-:Y:S02]  /*140b0*/  IMAD.IADD R55, R12, 0x1, R5 ;  /* 0x000000010c377824 */ /* 0x000fe400078e0205 */
[----:B------:R-:W-:Y:S02]  /*140c0*/  VIADD R5, R44, 0x4 ;  /* 0x000000042c057836 */ /* 0x000fe40000000000 */
[----:B------:R-:W-:-:S07]  /*140d0*/  IMAD.MOV.U32 R9, RZ, RZ, R55 ;  /* 0x000000ffff097224 */ /* 0x000fce00078e0037 */
[----:B------:R-:W-:Y:S05]  /*140e0*/  WARPSYNC.COLLECTIVE R10, `(.L_x_456) ;  /* 0x000000000a087348 */ /* 0x000fea0003c00000 */
[----:B------:R0:W1:Y:S02]  /*140f0*/  SHFL.DOWN P0, R12, R9, R11, R0 ;  /* 0x0800000b090c7389 */ /* 0x0000640000000000 */
[----:B01----:R-:W-:Y:S05]  /*14100*/  ENDCOLLECTIVE ;  /* 0x000000000000791b */ /* 0x003fea0003800000 */
.L_x_456:
        /* <DEDUP_REMOVED lines=9> */
.L_x_457:
        /* <DEDUP_REMOVED lines=8> */
.L_x_458:
        /* <DEDUP_REMOVED lines=10> */
.L_x_459:
[----:B------:R-:W-:Y:S02]  /*142c0*/  ISETP.NE.AND P0, PT, R4, 0x65, PT ;  /* 0x000000650400780c */ /* 0x000fe40003f05270 */
[----:B------:R-:W-:-:S04]  /*142d0*/  SEL R12, R12, RZ, !P1 ;  /* 0x000000ff0c0c7207 */ /* 0x000fc80004800000 */
[----:B------:R-:W-:-:S07]  /*142e0*/  IADD3 R50, PT, PT, R55, R12, R50 ;  /* 0x0000000c37327210 */ /* 0x000fce0007ffe032 */
[----:B------:R-:W-:Y:S05]  /*142f0*/  WARPSYNC.COLLECTIVE R10, `(.L_x_460) ;  /* 0x000000000a087348 */ /* 0x000fea0003c00000 */
[----:B------:R-:W-:Y:S01]  /*14300*/  VOTE.ALL P0, P0 ;  /* 0x0000000000ff7806 */ /* 0x000fe20000000000 */
[----:B------:R-:W-:-:S12]  /*14310*/  ENDCOLLECTIVE ;  /* 0x000000000000791b */ /* 0x000fd80003800000 */
.L_x_460:
[----:B------:R-:W-:Y:S05]  /*14320*/  BRA `(.L_x_461) ;  /* 0xffffffc800f07947 */ /* 0x000fea000383ffff */
.L_x_462:
[----:B------:R-:W-:-:S00]  /*14330*/  BRA `(.L_x_462) ;  /* 0xfffffffc00fc7947 */ /* 0x000fc0000383ffff */
[----:B------:R-:W-:-:S00]  /*14340*/  NOP ;  /* 0x0000000000007918 */ /* 0x000fc00000000000 */
        /* <DEDUP_REMOVED lines=11> */
.L_x_471:


//--------------------- .text._ZN3cub18CUB_300001_SM_10006detail4scan23DeviceCompactInitKernelINS0_13ScanTileStateIiLb1EEEPlEEvT_iT0_ --------------------------
	.section	.text._ZN3cub18CUB_300001_SM_10006detail4scan23DeviceCompactInitKernelINS0_13ScanTileStateIiLb1EEEPlEEvT_iT0_,"ax",@progbits
	.align	128
        .global         _ZN3cub18CUB_300001_SM_10006detail4scan23DeviceCompactInitKernelINS0_13ScanTileStateIiLb1EEEPlEEvT_iT0_
        .type           _ZN3cub18CUB_300001_SM_10006detail4scan23DeviceCompactInitKernelINS0_13ScanTileStateIiLb1EEEPlEEvT_iT0_,@function
        .size           _ZN3cub18CUB_300001_SM_10006detail4scan23DeviceCompactInitKernelINS0_13ScanTileStateIiLb1EEEPlEEvT_iT0_,(.L_x_472 - _ZN3cub18CUB_300001_SM_10006detail4scan23DeviceCompactInitKernelINS0_13ScanTileStateIiLb1EEEPlEEvT_iT0_)
        .other          _ZN3cub18CUB_300001_SM_10006detail4scan23DeviceCompactInitKernelINS0_13ScanTileStateIiLb1EEEPlEEvT_iT0_,@"STO_CUDA_ENTRY STV_DEFAULT"
_ZN3cub18CUB_300001_SM_10006detail4scan23DeviceCompactInitKernelINS0_13ScanTileStateIiLb1EEEPlEEvT_iT0_:
.text._ZN3cub18CUB_300001_SM_10006detail4scan23DeviceCompactInitKernelINS0_13ScanTileStateIiLb1EEEPlEEvT_iT0_:
[----:B------:R-:W-:Y:S01]  /*0000*/  LDC R1, c[0x0][0x37c] ;  /* 0x0000df00ff017b82 */ /* 0x000fe20000000800 */
[----:B------:R-:W0:Y:S07]  /*0010*/  S2R R0, SR_TID.X ;  /* 0x0000000000007919 */ /* 0x000e2e0000002100 */
[----:B------:R-:W1:Y:S01]  /*0020*/  S2UR UR6, SR_CTAID.X ;  /* 0x00000000000679c3 */ /* 0x000e620000002500 */
[----:B------:R-:W2:Y:S07]  /*0030*/  LDCU UR4, c[0x0][0x388] ;  /* 0x00007100ff0477ac */ /* 0x000eae0008000800 */
[----:B------:R-:W1:Y:S01]  /*0040*/  LDC R7, c[0x0][0x360] ;  /* 0x0000d800ff077b82 */ /* 0x000e620000000800 */
[C---:B0-----:R-:W-:Y:S01]  /*0050*/  ISETP.GT.U32.AND P0, PT, R0.reuse, 0x1f, PT ;  /* 0x0000001f0000780c */ /* 0x041fe20003f04070 */
[----:B-1----:R-:W-:Y:S01]  /*0060*/  IMAD R7, R7, UR6, R0 ;  /* 0x0000000607077c24 */ /* 0x002fe2000f8e0200 */
[----:B------:R-:W-:-:S02]  /*0070*/  LOP3.LUT P2, RZ, R0, UR6, RZ, 0xfc, !PT ;  /* 0x0000000600ff7c12 */ /* 0x000fc4000f84fcff */
[----:B------:R-:W-:Y:S02]  /*0080*/  ISETP.NE.OR P0, PT, RZ, UR6, P0 ;  /* 0x00000006ff007c0c */ /* 0x000fe40008705670 */
[----:B--2---:R-:W-:Y:S01]  /*0090*/  ISETP.GE.AND P1, PT, R7, UR4, PT ;  /* 0x0000000407007c0c */ /* 0x004fe2000bf26270 */
[----:B------:R-:W0:Y:S10]  /*00a0*/  LDCU.64 UR4, c[0x0][0x358] ;  /* 0x00006b00ff0477ac */ /* 0x000e340008000a00 */
[----:B------:R-:W1:Y:S02]  /*00b0*/  @!P0 LDC.64 R4, c[0x0][0x380] ;  /* 0x0000e000ff048b82 */ /* 0x000e640000000a00 */
[----:B------:R-:W-:-:S06]  /*00c0*/  @!P1 MOV R6, 0x63 ;  /* 0x0000006300069802 */ /* 0x000fcc0000000f00 */
[----:B------:R-:W2:Y:S01]  /*00d0*/  @!P1 LDC.64 R2, c[0x0][0x380] ;  /* 0x0000e000ff029b82 */ /* 0x000ea20000000a00 */
[----:B-1----:R-:W-:-:S04]  /*00e0*/  @!P0 IMAD.WIDE.U32 R4, R0, 0x8, R4 ;  /* 0x0000000800048825 */ /* 0x002fc800078e0004 */
[----:B--2---:R-:W-:-:S04]  /*00f0*/  @!P1 IMAD.WIDE R2, R7, 0x8, R2 ;  /* 0x0000000807029825 */ /* 0x004fc800078e0202 */
[----:B------:R-:W-:-:S05]  /*0100*/  IMAD.MOV.U32 R7, RZ, RZ, RZ ;  /* 0x000000ffff077224 */ /* 0x000fca00078e00ff */
[----:B0-----:R0:W-:Y:S04]  /*0110*/  @!P1 STG.E.64 desc[UR4][R2.64+0x100], R6 ;  /* 0x0001000602009986 */ /* 0x0011e8000c101b04 */
[----:B------:R0:W-:Y:S01]  /*0120*/  @!P0 STG.E.64 desc[UR4][R4.64], RZ ;  /* 0x000000ff04008986 */ /* 0x0001e2000c101b04 */
[----:B------:R-:W-:Y:S05]  /*0130*/  @P2 EXIT ;  /* 0x000000000000294d */ /* 0x000fea0003800000 */
[----:B0-----:R-:W0:Y:S02]  /*0140*/  LDC.64 R2, c[0x0][0x390] ;  /* 0x0000e400ff027b82 */ /* 0x001e240000000a00 */
[----:B0-----:R-:W-:Y:S01]  /*0150*/  STG.E.64 desc[UR4][R2.64], RZ ;  /* 0x000000ff02007986 */ /* 0x001fe2000c101b04 */
[----:B------:R-:W-:Y:S05]  /*0160*/  EXIT ;  /* 0x000000000000794d */ /* 0x000fea0003800000 */
.L_x_463:
        /* <DEDUP_REMOVED lines=9> */
.L_x_472:


//--------------------- .text._ZN3cub18CUB_300001_SM_10006detail8for_each13static_kernelINS2_12policy_hub_t12policy_500_tElN6thrust24THRUST_300001_SM_1000_NS8cuda_cub10__tabulate7functorINS7_6detail15normal_iteratorINS7_10device_ptrIiEEEENS7_6system6detail7generic6detail22compute_sequence_valueIivEElEEEEvT0_T1_ --------------------------
	.section	.text._ZN3cub18CUB_300001_SM_10006detail8for_each13static_kernelINS2_12policy_hub_t12policy_500_tElN6thrust24THRUST_300001_SM_1000_NS8cuda_cub10__tabulate7functorINS7_6detail15normal_iteratorINS7_10device_ptrIiEEEENS7_6system6detail7generic6detail22compute_sequence_valueIivEElEEEEvT0_T1_,"ax",@progbits
	.align	128
        .global         _ZN3cub18CUB_300001_SM_10006detail8for_each13static_kernelINS2_12policy_hub_t12policy_500_tElN6thrust24THRUST_300001_SM_1000_NS8cuda_cub10__tabulate7functorINS7_6detail15normal_iteratorINS7_10device_ptrIiEEEENS7_6system6detail7generic6detail22compute_sequence_valueIivEElEEEEvT0_T1_
        .type           _ZN3cub18CUB_300001_SM_10006detail8for_each13static_kernelINS2_12policy_hub_t12policy_500_tElN6thrust24THRUST_300001_SM_1000_NS8cuda_cub10__tabulate7functorINS7_6detail15normal_iteratorINS7_10device_ptrIiEEEENS7_6system6detail7generic6detail22compute_sequence_valueIivEElEEEEvT0_T1_,@function
        .size           _ZN3cub18CUB_300001_SM_10006detail8for_each13static_kernelINS2_12policy_hub_t12policy_500_tElN6thrust24THRUST_300001_SM_1000_NS8cuda_cub10__tabulate7functorINS7_6detail15normal_iteratorINS7_10device_ptrIiEEEENS7_6system6detail7generic6detail22compute_sequence_valueIivEElEEEEvT0_T1_,(.L_x_473 - _ZN3cub18CUB_300001_SM_10006detail8for_each13static_kernelINS2_12policy_hub_t12policy_500_tElN6thrust24THRUST_300001_SM_1000_NS8cuda_cub10__tabulate7functorINS7_6detail15normal_iteratorINS7_10device_ptrIiEEEENS7_6system6detail7generic6detail22compute_sequence_valueIivEElEEEEvT0_T1_)
        .other          _ZN3cub18CUB_300001_SM_10006detail8for_each13static_kernelINS2_12policy_hub_t12policy_500_tElN6thrust24THRUST_300001_SM_1000_NS8cuda_cub10__tabulate7functorINS7_6detail15normal_iteratorINS7_10device_ptrIiEEEENS7_6system6detail7generic6detail22compute_sequence_valueIivEElEEEEvT0_T1_,@"STO_CUDA_ENTRY STV_DEFAULT"
_ZN3cub18CUB_300001_SM_10006detail8for_each13static_kernelINS2_12policy_hub_t12policy_500_tElN6thrust24THRUST_300001_SM_1000_NS8cuda_cub10__tabulate7functorINS7_6detail15normal_iteratorINS7_10device_ptrIiEEEENS7_6system6detail7generic6detail22compute_sequence_valueIivEElEEEEvT0_T1_:
.text._ZN3cub18CUB_300001_SM_10006detail8for_each13static_kernelINS2_12policy_hub_t12policy_500_tElN6thrust24THRUST_300001_SM_1000_NS8cuda_cub10__tabulate7functorINS7_6detail15normal_iteratorINS7_10device_ptrIiEEEENS7_6system6detail7generic6detail22compute_sequence_valueIivEElEEEEvT0_T1_:
[----:B------:R-:W-:Y:S08]  /*0000*/  LDC R1, c[0x0][0x37c] ;  /* 0x0000df00ff017b82 */ /* 0x000ff00000000800 */
[----:B------:R-:W0:Y:S01]  /*0010*/  S2UR UR4, SR_CTAID.X ;  /* 0x00000000000479c3 */ /* 0x000e220000002500 */
[----:B------:R-:W1:Y:S01]  /*0020*/  LDCU.64 UR6, c[0x0][0x380] ;  /* 0x00007000ff0677ac */ /* 0x000e620008000a00 */
[----:B------:R-:W2:Y:S01]  /*0030*/  LDCU.64 UR8, c[0x0][0x358] ;  /* 0x00006b00ff0877ac */ /* 0x000ea20008000a00 */
[----:B0-----:R-:W-:-:S04]  /*0040*/  UIMAD.WIDE.U32 UR4, UR4, 0x200, URZ ;  /* 0x00000200040478a5 */ /* 0x001fc8000f8e00ff */
[----:B-1----:R-:W-:-:S04]  /*0050*/  UIADD3 UR6, UP0, UPT, -UR4, UR6, URZ ;  /* 0x0000000604067290 */ /* 0x002fc8000ff1e1ff */
[----:B------:R-:W-:Y:S02]  /*0060*/  UIADD3.X UR7, UPT, UPT, ~UR5, UR7, URZ, UP0, !UPT ;  /* 0x0000000705077290 */ /* 0x000fe400087fe5ff */
[----:B------:R-:W-:-:S04]  /*0070*/  UISETP.GE.U32.AND UP0, UPT, UR6, 0x200, UPT ;  /* 0x000002000600788c */ /* 0x000fc8000bf06070 */
[----:B------:R-:W-:-:S09]  /*0080*/  UISETP.GE.AND.EX UP0, UPT, UR7, URZ, UPT, UP0 ;  /* 0x000000ff0700728c */ /* 0x000fd2000bf06300 */
[----:B--2---:R-:W-:Y:S05]  /*0090*/  BRA.U !UP0, `(.L_x_464) ;  /* 0x0000000108347547 */ /* 0x004fea000b800000 */
[----:B------:R-:W0:Y:S01]  /*00a0*/  S2R R0, SR_TID.X ;  /* 0x0000000000007919 */ /* 0x000e220000002100 */
[----:B------:R-:W1:Y:S01]  /*00b0*/  LDC.64 R6, c[0x0][0x390] ;  /* 0x0000e400ff067b82 */ /* 0x000e620000000a00 */
[----:B------:R-:W2:Y:S01]  /*00c0*/  LDCU.64 UR10, c[0x0][0x388] ;  /* 0x00007100ff0a77ac */ /* 0x000ea20008000a00 */
[----:B0-----:R-:W-:-:S05]  /*00d0*/  IADD3 R5, P0, PT, R0, UR4, RZ ;  /* 0x0000000400057c10 */ /* 0x001fca000ff1e0ff */
[----:B------:R-:W-:Y:S01]  /*00e0*/  IMAD.X R4, RZ, RZ, UR5, P0 ;  /* 0x00000005ff047e24 */ /* 0x000fe200080e06ff */
[C---:B--2---:R-:W-:Y:S01]  /*00f0*/  LEA R2, P0, R5.reuse, UR10, 0x2 ;  /* 0x0000000a05027c11 */ /* 0x044fe2000f8010ff */
[----:B------:R-:W-:-:S03]  /*0100*/  VIADD R0, R5, 0x100 ;  /* 0x0000010005007836 */ /* 0x000fc60000000000 */
[C---:B------:R-:W-:Y:S01]  /*0110*/  LEA.HI.X R3, R5.reuse, UR11, R4, 0x2, P0 ;  /* 0x0000000b05037c11 */ /* 0x040fe200080f1404 */
[-CC-:B-1----:R-:W-:Y:S02]  /*0120*/  IMAD R5, R5, R7.reuse, R6.reuse ;  /* 0x0000000705057224 */ /* 0x182fe400078e0206 */
[----:B------:R-:W-:-:S03]  /*0130*/  IMAD R7, R0, R7, R6 ;  /* 0x0000000700077224 */ /* 0x000fc600078e0206 */
[----:B------:R-:W-:Y:S04]  /*0140*/  STG.E desc[UR8][R2.64], R5 ;  /* 0x0000000502007986 */ /* 0x000fe8000c101908 */
[----:B------:R-:W-:Y:S01]  /*0150*/  STG.E desc[UR8][R2.64+0x400], R7 ;  /* 0x0004000702007986 */ /* 0x000fe2000c101908 */
[----:B------:R-:W-:Y:S05]  /*0160*/  EXIT ;  /* 0x000000000000794d */ /* 0x000fea0003800000 */
.L_x_464:
[----:B------:R-:W0:Y:S01]  /*0170*/  S2R R2, SR_TID.X ;  /* 0x0000000000027919 */ /* 0x000e220000002100 */
[----:B------:R-:W-:Y:S01]  /*0180*/  USHF.R.S32.HI UR7, URZ, 0x1f, UR6 ;  /* 0x0000001fff077899 */ /* 0x000fe20008011406 */
[----:B------:R-:W-:Y:S05]  /*0190*/  BSSY.RECONVERGENT B0, `(.L_x_465) ;  /* 0x0000011000007945 */ /* 0x000fea0003800200 */
[----:B------:R-:W-:Y:S02]  /*01a0*/  IMAD.U32 R3, RZ, RZ, UR7 ;  /* 0x00000007ff037e24 */ /* 0x000fe4000f8e00ff */
[----:B------:R-:W-:Y:S01]  /*01b0*/  IMAD.U32 R4, RZ, RZ, UR7 ;  /* 0x00000007ff047e24 */ /* 0x000fe2000f8e00ff */
[C---:B0-----:R-:W-:Y:S01]  /*01c0*/  ISETP.LT.U32.AND P0, PT, R2.reuse, UR6, PT ;  /* 0x0000000602007c0c */ /* 0x041fe2000bf01070 */
[----:B------:R-:W-:-:S03]  /*01d0*/  VIADD R0, R2, 0x100 ;  /* 0x0000010002007836 */ /* 0x000fc60000000000 */
[----:B------:R-:W-:Y:S02]  /*01e0*/  ISETP.GT.AND.EX P0, PT, R3, RZ, PT, P0 ;  /* 0x000000ff0300720c */ /* 0x000fe40003f04300 */
[----:B------:R-:W-:-:S04]  /*01f0*/  ISETP.LT.U32.AND P1, PT, R0, UR6, PT ;  /* 0x0000000600007c0c */ /* 0x000fc8000bf21070 */
[----:B------:R-:W-:-:S07]  /*0200*/  ISETP.GT.AND.EX P1, PT, R4, RZ, PT, P1 ;  /* 0x000000ff0400720c */ /* 0x000fce0003f24310 */
[----:B------:R-:W-:Y:S06]  /*0210*/  @!P0 BRA `(.L_x_466) ;  /* 0x0000000000208947 */ /* 0x000fec0003800000 */
[----:B------:R-:W0:Y:S01]  /*0220*/  LDC.64 R6, c[0x0][0x390] ;  /* 0x0000e400ff067b82 */ /* 0x000e220000000a00 */
[----:B------:R-:W1:Y:S01]  /*0230*/  LDCU.64 UR10, c[0x0][0x388] ;  /* 0x00007100ff0a77ac */ /* 0x000e620008000a00 */
[----:B------:R-:W-:-:S05]  /*0240*/  IADD3 R4, P0, PT, R2, UR4, RZ ;  /* 0x0000000402047c10 */ /* 0x000fca000ff1e0ff */
[----:B------:R-:W-:Y:S01]  /*0250*/  IMAD.X R3, RZ, RZ, UR5, P0 ;  /* 0x00000005ff037e24 */ /* 0x000fe200080e06ff */
[----:B-1----:R-:W-:-:S04]  /*0260*/  LEA R2, P0, R4, UR10, 0x2 ;  /* 0x0000000a04027c11 */ /* 0x002fc8000f8010ff */
[C---:B------:R-:W-:Y:S01]  /*0270*/  LEA.HI.X R3, R4.reuse, UR11, R3, 0x2, P0 ;  /* 0x0000000b04037c11 */ /* 0x040fe200080f1403 */
[----:B0-----:R-:W-:-:S05]  /*0280*/  IMAD R7, R4, R7, R6 ;  /* 0x0000000704077224 */ /* 0x001fca00078e0206 */
[----:B------:R0:W-:Y:S03]  /*0290*/  STG.E desc[UR8][R2.64], R7 ;  /* 0x0000000702007986 */ /* 0x0001e6000c101908 */
.L_x_466:
[----:B------:R-:W-:Y:S05]  /*02a0*/  BSYNC.RECONVERGENT B0 ;  /* 0x0000000000007941 */ /* 0x000fea0003800200 */
.L_x_465:
[----:B------:R-:W-:Y:S05]  /*02b0*/  @!P1 EXIT ;  /* 0x000000000000994d */ /* 0x000fea0003800000 */
[----:B------:R-:W1:Y:S01]  /*02c0*/  LDC.64 R4, c[0x0][0x390] ;  /* 0x0000e400ff047b82 */ /* 0x000e620000000a00 */
[----:B------:R-:W2:Y:S01]  /*02d0*/  LDCU.64 UR6, c[0x0][0x388] ;  /* 0x00007100ff0677ac */ /* 0x000ea20008000a00 */
[----:B------:R-:W-:-:S05]  /*02e0*/  IADD3 R0, P0, PT, R0, UR4, RZ ;  /* 0x0000000400007c10 */ /* 0x000fca000ff1e0ff */
[----:B0-----:R-:W-:Y:S01]  /*02f0*/  IMAD.X R3, RZ, RZ, UR5, P0 ;  /* 0x00000005ff037e24 */ /* 0x001fe200080e06ff */
[----:B--2---:R-:W-:-:S04]  /*0300*/  LEA R2, P0, R0, UR6, 0x2 ;  /* 0x0000000600027c11 */ /* 0x004fc8000f8010ff */
[C---:B------:R-:W-:Y:S01]  /*0310*/  LEA.HI.X R3, R0.reuse, UR7, R3, 0x2, P0 ;  /* 0x0000000700037c11 */ /* 0x040fe200080f1403 */
[----:B-1----:R-:W-:-:S05]  /*0320*/  IMAD R5, R0, R5, R4 ;  /* 0x0000000500057224 */ /* 0x002fca00078e0204 */
[----:B------:R-:W-:Y:S01]  /*0330*/  STG.E desc[UR8][R2.64], R5 ;  /* 0x0000000502007986 */ /* 0x000fe2000c101908 */
[----:B------:R-:W-:Y:S05]  /*0340*/  EXIT ;  /* 0x000000000000794d */ /* 0x000fea0003800000 */
.L_x_467:
        /* <DEDUP_REMOVED lines=11> */
.L_x_473:


//--------------------- .text._ZN3cub18CUB_300001_SM_10006detail8for_each13static_kernelINS2_12policy_hub_t12policy_500_tEmN6thrust24THRUST_300001_SM_1000_NS8cuda_cub20__uninitialized_fill7functorINS7_10device_ptrIiEEiEEEEvT0_T1_ --------------------------
	.section	.text._ZN3cub18CUB_300001_SM_10006detail8for_each13static_kernelINS2_12policy_hub_t12policy_500_tEmN6thrust24THRUST_300001_SM_1000_NS8cuda_cub20__uninitialized_fill7functorINS7_10device_ptrIiEEiEEEEvT0_T1_,"ax",@progbits
	.align	128
        .global         _ZN3cub18CUB_300001_SM_10006detail8for_each13static_kernelINS2_12policy_hub_t12policy_500_tEmN6thrust24THRUST_300001_SM_1000_NS8cuda_cub20__uninitialized_fill7functorINS7_10device_ptrIiEEiEEEEvT0_T1_
        .type           _ZN3cub18CUB_300001_SM_10006detail8for_each13static_kernelINS2_12policy_hub_t12policy_500_tEmN6thrust24THRUST_300001_SM_1000_NS8cuda_cub20__uninitialized_fill7functorINS7_10device_ptrIiEEiEEEEvT0_T1_,@function
        .size           _ZN3cub18CUB_300001_SM_10006detail8for_each13static_kernelINS2_12policy_hub_t12policy_500_tEmN6thrust24THRUST_300001_SM_1000_NS8cuda_cub20__uninitialized_fill7functorINS7_10device_ptrIiEEiEEEEvT0_T1_,(.L_x_474 - _ZN3cub18CUB_300001_SM_10006detail8for_each13static_kernelINS2_12policy_hub_t12policy_500_tEmN6thrust24THRUST_300001_SM_1000_NS8cuda_cub20__uninitialized_fill7functorINS7_10device_ptrIiEEiEEEEvT0_T1_)
        .other          _ZN3cub18CUB_300001_SM_10006detail8for_each13static_kernelINS2_12policy_hub_t12policy_500_tEmN6thrust24THRUST_300001_SM_1000_NS8cuda_cub20__uninitialized_fill7functorINS7_10device_ptrIiEEiEEEEvT0_T1_,@"STO_CUDA_ENTRY STV_DEFAULT"
_ZN3cub18CUB_300001_SM_10006detail8for_each13static_kernelINS2_12policy_hub_t12policy_500_tEmN6thrust24THRUST_300001_SM_1000_NS8cuda_cub20__uninitialized_fill7functorINS7_10device_ptrIiEEiEEEEvT0_T1_:
.text._ZN3cub18CUB_300001_SM_10006detail8for_each13static_kernelINS2_12policy_hub_t12policy_500_tEmN6thrust24THRUST_300001_SM_1000_NS8cuda_cub20__uninitialized_fill7functorINS7_10device_ptrIiEEiEEEEvT0_T1_:
        /* <DEDUP_REMOVED lines=8> */
[----:B------:R-:W-:-:S09]  /*0080*/  UISETP.GE.U32.AND.EX UP0, UPT, UR7, URZ, UPT, UP0 ;  /* 0x000000ff0700728c */ /* 0x000fd2000bf06100 */
[----:B--2---:R-:W-:Y:S05]  /*0090*/  BRA.U !UP0, `(.L_x_468) ;  /* 0x0000000108287547 */ /* 0x004fea000b800000 */
[----:B------:R-:W0:Y:S01]  /*00a0*/  S2R R0, SR_TID.X ;  /* 0x0000000000007919 */ /* 0x000e220000002100 */
[----:B------:R-:W1:Y:S01]  /*00b0*/  LDCU.64 UR6, c[0x0][0x388] ;  /* 0x00007100ff0677ac */ /* 0x000e620008000a00 */
[----:B------:R-:W2:Y:S01]  /*00c0*/  LDC R5, c[0x0][0x390] ;  /* 0x0000e400ff057b82 */ /* 0x000ea20000000800 */
[----:B0-----:R-:W-:-:S05]  /*00d0*/  IADD3 R0, P0, PT, R0, UR4, RZ ;  /* 0x0000000400007c10 */ /* 0x001fca000ff1e0ff */
[----:B------:R-:W-:Y:S01]  /*00e0*/  IMAD.X R3, RZ, RZ, UR5, P0 ;  /* 0x00000005ff037e24 */ /* 0x000fe200080e06ff */
[----:B-1----:R-:W-:-:S04]  /*00f0*/  LEA R2, P0, R0, UR6, 0x2 ;  /* 0x0000000600027c11 */ /* 0x002fc8000f8010ff */
[----:B------:R-:W-:-:S05]  /*0100*/  LEA.HI.X R3, R0, UR7, R3, 0x2, P0 ;  /* 0x0000000700037c11 */ /* 0x000fca00080f1403 */
[----:B--2---:R-:W-:Y:S04]  /*0110*/  STG.E desc[UR8][R2.64], R5 ;  /* 0x0000000502007986 */ /* 0x004fe8000c101908 */
[----:B------:R-:W-:Y:S01]  /*0120*/  STG.E desc[UR8][R2.64+0x400], R5 ;  /* 0x0004000502007986 */ /* 0x000fe2000c101908 */
[----:B------:R-:W-:Y:S05]  /*0130*/  EXIT ;  /* 0x000000000000794d */ /* 0x000fea0003800000 */
.L_x_468:
[----:B------:R-:W0:Y:S01]  /*0140*/  S2R R0, SR_TID.X ;  /* 0x0000000000007919 */ /* 0x000e220000002100 */
[----:B------:R-:W-:Y:S01]  /*0150*/  IMAD.U32 R2, RZ, RZ, UR7 ;  /* 0x00000007ff027e24 */ /* 0x000fe2000f8e00ff */
[----:B------:R-:W1:Y:S01]  /*0160*/  LDCU.64 UR10, c[0x0][0x388] ;  /* 0x00007100ff0a77ac */ /* 0x000e620008000a00 */
[----:B------:R-:W-:Y:S01]  /*0170*/  IMAD.U32 R4, RZ, RZ, UR7 ;  /* 0x00000007ff047e24 */ /* 0x000fe2000f8e00ff */
[----:B0-----:R-:W-:-:S04]  /*0180*/  ISETP.LT.U32.AND P0, PT, R0, UR6, PT ;  /* 0x0000000600007c0c */ /* 0x001fc8000bf01070 */
[----:B------:R-:W-:Y:S01]  /*0190*/  ISETP.GT.U32.AND.EX P0, PT, R2, RZ, PT, P0 ;  /* 0x000000ff0200720c */ /* 0x000fe20003f04100 */
[C---:B------:R-:W-:Y:S01]  /*01a0*/  VIADD R2, R0.reuse, 0x100 ;  /* 0x0000010000027836 */ /* 0x040fe20000000000 */
[----:B------:R-:W-:-:S04]  /*01b0*/  IADD3 R0, P2, PT, R0, UR4, RZ ;  /* 0x0000000400007c10 */ /* 0x000fc8000ff5e0ff */
[----:B------:R-:W-:Y:S01]  /*01c0*/  ISETP.LT.U32.AND P1, PT, R2, UR6, PT ;  /* 0x0000000602007c0c */ /* 0x000fe2000bf21070 */
[----:B------:R-:W-:Y:S01]  /*01d0*/  IMAD.X R3, RZ, RZ, UR5, P2 ;  /* 0x00000005ff037e24 */ /* 0x000fe200090e06ff */
[----:B-1----:R-:W-:Y:S02]  /*01e0*/  LEA R2, P2, R0, UR10, 0x2 ;  /* 0x0000000a00027c11 */ /* 0x002fe4000f8410ff */
[----:B------:R-:W-:Y:S02]  /*01f0*/  ISETP.GT.U32.AND.EX P1, PT, R4, RZ, PT, P1 ;  /* 0x000000ff0400720c */ /* 0x000fe40003f24110 */
[----:B------:R-:W-:Y:S01]  /*0200*/  LEA.HI.X R3, R0, UR11, R3, 0x2, P2 ;  /* 0x0000000b00037c11 */ /* 0x000fe200090f1403 */
[----:B------:R-:W0:Y:S04]  /*0210*/  @P0 LDC R5, c[0x0][0x390] ;  /* 0x0000e400ff050b82 */ /* 0x000e280000000800 */
[----:B0-----:R0:W-:Y:S06]  /*0220*/  @P0 STG.E desc[UR8][R2.64], R5 ;  /* 0x0000000502000986 */ /* 0x0011ec000c101908 */
[----:B------:R-:W-:Y:S05]  /*0230*/  @!P1 EXIT ;  /* 0x000000000000994d */ /* 0x000fea0003800000 */
[----:B0-----:R-:W0:Y:S02]  /*0240*/  LDC R5, c[0x0][0x390] ;  /* 0x0000e400ff057b82 */ /* 0x001e240000000800 */
[----:B0-----:R-:W-:Y:S01]  /*0250*/  STG.E desc[UR8][R2.64+0x400], R5 ;  /* 0x0004000502007986 */ /* 0x001fe2000c101908 */
[----:B------:R-:W-:Y:S05]  /*0260*/  EXIT ;  /* 0x000000000000794d */ /* 0x000fea0003800000 */
.L_x_469:
        /* <DEDUP_REMOVED lines=9> */
.L_x_474:


//--------------------- .text._ZN3cub18CUB_300001_SM_10006detail11EmptyKernelIvEEvv --------------------------
	.section	.text._ZN3cub18CUB_300001_SM_10006detail11EmptyKernelIvEEvv,"ax",@progbits
	.align	128
        .global         _ZN3cub18CUB_300001_SM_10006detail11EmptyKernelIvEEvv
        .type           _ZN3cub18CUB_300001_SM_10006detail11EmptyKernelIvEEvv,@function
        .size           _ZN3cub18CUB_300001_SM_10006detail11EmptyKernelIvEEvv,(.L_x_475 - _ZN3cub18CUB_300001_SM_10006detail11EmptyKernelIvEEvv)
        .other          _ZN3cub18CUB_300001_SM_10006detail11EmptyKernelIvEEvv,@"STO_CUDA_ENTRY STV_DEFAULT"
_ZN3cub18CUB_300001_SM_10006detail11EmptyKernelIvEEvv:
.text._ZN3cub18CUB_300001_SM_10006detail11EmptyKernelIvEEvv:
[----:B------:R-:W-:Y:S01]  /*0000*/  LDC R1, c[0x0][0x37c] ;  /* 0x0000df00ff017b82 */ /* 0x000fe20000000800 */
[----:B------:R-:W-:Y:S05]  /*0010*/  EXIT ;  /* 0x000000000000794d */ /* 0x000fea0003800000 */
.L_x_470:
        /* <DEDUP_REMOVED lines=14> */
.L_x_475:


//--------------------- .nv.shared._ZN3cub18CUB_300001_SM_10006detail6select23DeviceSelectSweepKernelINS2_10policy_hubIiNS0_8NullTypeEiLb0ELNS0_10SelectImplE1EE10Policy1000EN6thrust24THRUST_300001_SM_1000_NS6detail15normal_iteratorINSA_10device_ptrIiEEEEPS5_SF_PlNS0_13ScanTileStateIiLb1EEEN4cuda3std3__410__not_fn_tI13MarkMultiplesEES5_iNS2_19streaming_context_tIlLb1EEELS6_1EEEvT0_T1_T2_T3_T4_T5_T6_T7_iT8_NS1_7vsmem_tE --------------------------
	.section	.nv.shared._ZN3cub18CUB_300001_SM_10006detail6select23DeviceSelectSweepKernelINS2_10policy_hubIiNS0_8NullTypeEiLb0ELNS0_10SelectImplE1EE10Policy1000EN6thrust24THRUST_300001_SM_1000_NS6detail15normal_iteratorINSA_10device_ptrIiEEEEPS5_SF_PlNS0_13ScanTileStateIiLb1EEEN4cuda3std3__410__not_fn_tI13MarkMultiplesEES5_iNS2_19streaming_context_tIlLb1EEELS6_1EEEvT0_T1_T2_T3_T4_T5_T6_T7_iT8_NS1_7vsmem_tE,"aw",@nobits
	.sectionflags	@""
	.align	16
.nv.shared._ZN3cub18CUB_300001_SM_10006detail6select23DeviceSelectSweepKernelINS2_10policy_hubIiNS0_8NullTypeEiLb0ELNS0_10SelectImplE1EE10Policy1000EN6thrust24THRUST_300001_SM_1000_NS6detail15normal_iteratorINSA_10device_ptrIiEEEEPS5_SF_PlNS0_13ScanTileStateIiLb1EEEN4cuda3std3__410__not_fn_tI13MarkMultiplesEES5_iNS2_19streaming_context_tIlLb1EEELS6_1EEEvT0_T1_T2_T3_T4_T5_T6_T7_iT8_NS1_7vsmem_tE:
	.zero		27136


//--------------------- .nv.shared.reserved.0     --------------------------
	.section	.nv.shared.reserved.0,"aw",@nobits
	.weak		__nv_reservedSMEM_offset_0_alias
	.size		__nv_reservedSMEM_offset_0_alias, 0, 64
	.other		__nv_reservedSMEM_offset_0_alias,@"STO_CUDA_RESERVED_SHARED STV_DEFAULT"
__nv_reservedSMEM_offset_0_alias:
	.zero		0
	.zero		64


//--------------------- .nv.global                --------------------------
	.section	.nv.global,"aw",@nobits
.nv.global:
	.type		_ZN34_INTERNAL_2da4a0e6_4_k_cu_1cabc06c6thrust24THRUST_300001_SM_1000_NS12placeholders2_8E,@object
	.size		_ZN34_INTERNAL_2da4a0e6_4_k_cu_1cabc06c6thrust24THRUST_300001_SM_1000_NS12placeholders2_8E,(_ZN34_INTERNAL_2da4a0e6_4_k_cu_1cabc06c4cuda3std3__436_GLOBAL__N__2da4a0e6_4_k_cu_1cabc06c6ignoreE - _ZN34_INTERNAL_2da4a0e6_4_k_cu_1cabc06c6thrust24THRUST_300001_SM_1000_NS12placeholders2_8E)
_ZN34_INTERNAL_2da4a0e6_4_k_cu_1cabc06c6thrust24THRUST_300001_SM_1000_NS12placeholders2_8E:
	.zero		1
	.type		_ZN34_INTERNAL_2da4a0e6_4_k_cu_1cabc06c4cuda3std3__436_GLOBAL__N__2da4a0e6_4_k_cu_1cabc06c6ignoreE,@object
	.size		_ZN34_INTERNAL_2da4a0e6_4_k_cu_1cabc06c4cuda3std3__436_GLOBAL__N__2da4a0e6_4_k_cu_1cabc06c6ignoreE,(_ZN34_INTERNAL_2da4a0e6_4_k_cu_1cabc06c4cuda3std6ranges3__45__cpo4dataE - _ZN34_INTERNAL_2da4a0e6_4_k_cu_1cabc06c4cuda3std3__436_GLOBAL__N__2da4a0e6_4_k_cu_1cabc06c6ignoreE)
_ZN34_INTERNAL_2da4a0e6_4_k_cu_1cabc06c4cuda3std3__436_GLOBAL__N__2da4a0e6_4_k_cu_1cabc06c6ignoreE:
	.zero		1
	.type		_ZN34_INTERNAL_2da4a0e6_4_k_cu_1cabc06c4cuda3std6ranges3__45__cpo4dataE,@object
	.size		_ZN34_INTERNAL_2da4a0e6_4_k_cu_1cabc06c4cuda3std6ranges3__45__cpo4dataE,(_ZN34_INTERNAL_2da4a0e6_4_k_cu_1cabc06c6thrust24THRUST_300001_SM_1000_NS6system3cpp3parE - _ZN34_INTERNAL_2da4a0e6_4_k_cu_1cabc06c4cuda3std6ranges3__45__cpo4dataE)
_ZN34_INTERNAL_2da4a0e6_4_k_cu_1cabc06c4cuda3std6ranges3__45__cpo4dataE:
	.zero		1
	.type		_ZN34_INTERNAL_2da4a0e6_4_k_cu_1cabc06c6thrust24THRUST_300001_SM_1000_NS6system3cpp3parE,@object
	.size		_ZN34_INTERNAL_2da4a0e6_4_k_cu_1cabc06c6thrust24THRUST_300001_SM_1000_NS6system3cpp3parE,(_ZN34_INTERNAL_2da4a0e6_4_k_cu_1cabc06c4cuda3std3__45__cpo5beginE - _ZN34_INTERNAL_2da4a0e6_4_k_cu_1cabc06c6thrust24THRUST_300001_SM_1000_NS6system3cpp3parE)
_ZN34_INTERNAL_2da4a0e6_4_k_cu_1cabc06c6thrust24THRUST_300001_SM_1000_NS6system3cpp3parE:
	.zero		1
	.type		_ZN34_INTERNAL_2da4a0e6_4_k_cu_1cabc06c4cuda3std3__45__cpo5beginE,@object
	.size		_ZN34_INTERNAL_2da4a0e6_4_k_cu_1cabc06c4cuda3std3__45__cpo5beginE,(_ZN34_INTERNAL_2da4a0e6_4_k_cu_1cabc06c4cuda3std6ranges3__45__cpo5beginE - _ZN34_INTERNAL_2da4a0e6_4_k_cu_1cabc06c4cuda3std3__45__cpo5beginE)
_ZN34_INTERNAL_2da4a0e6_4_k_cu_1cabc06c4cuda3std3__45__cpo5beginE:
	.zero		1
	.type		_ZN34_INTERNAL_2da4a0e6_4_k_cu_1cabc06c4cuda3std6ranges3__45__cpo5beginE,@object
	.size		_ZN34_INTERNAL_2da4a0e6_4_k_cu_1cabc06c4cuda3std6ranges3__45__cpo5beginE,(_ZN34_INTERNAL_2da4a0e6_4_k_cu_1cabc06c6thrust24THRUST_300001_SM_1000_NS6deviceE - _ZN34_INTERNAL_2da4a0e6_4_k_cu_1cabc06c4cuda3std6ranges3__45__cpo5beginE)
_ZN34_INTERNAL_2da4a0e6_4_k_cu_1cabc06c4cuda3std6ranges3__45__cpo5beginE:
	.zero		1
	.type		_ZN34_INTERNAL_2da4a0e6_4_k_cu_1cabc06c6thrust24THRUST_300001_SM_1000_NS6deviceE,@object
	.size		_ZN34_INTERNAL_2da4a0e6_4_k_cu_1cabc06c6thrust24THRUST_300001_SM_1000_NS6deviceE,(_ZN34_INTERNAL_2da4a0e6_4_k_cu_1cabc06c4cuda3std3__47nulloptE - _ZN34_INTERNAL_2da4a0e6_4_k_cu_1cabc06c6thrust24THRUST_300001_SM_1000_NS6deviceE)
_ZN34_INTERNAL_2da4a0e6_4_k_cu_1cabc06c6thrust24THRUST_300001_SM_1000_NS6deviceE:
	.zero		1
	.type		_ZN34_INTERNAL_2da4a0e6_4_k_cu_1cabc06c4cuda3std3__47nulloptE,@object
	.size		_ZN34_INTERNAL_2da4a0e6_4_k_cu_1cabc06c4cuda3std3__47nulloptE,(_ZN34_INTERNAL_2da4a0e6_4_k_cu_1cabc06c4cuda3std6ranges3__45__cpo8distanceE - _ZN34_INTERNAL_2da4a0e6_4_k_cu_1cabc06c4cuda3std3__47nulloptE)
_ZN34_INTERNAL_2da4a0e6_4_k_cu_1cabc06c4cuda3std3__47nulloptE:
	.zero		1
	.type		_ZN34_INTERNAL_2da4a0e6_4_k_cu_1cabc06c4cuda3std6ranges3__45__cpo8distanceE,@object
	.size		_ZN34_INTERNAL_2da4a0e6_4_k_cu_1cabc06c4cuda3std6ranges3__45__cpo8distanceE,(_ZN34_INTERNAL_2da4a0e6_4_k_cu_1cabc06c6thrust24THRUST_300001_SM_1000_NS12placeholders2_4E - _ZN34_INTERNAL_2da4a0e6_4_k_cu_1cabc06c4cuda3std6ranges3__45__cpo8distanceE)
_ZN34_INTERNAL_2da4a0e6_4_k_cu_1cabc06c4cuda3std6ranges3__45__cpo8distanceE:
	.zero		1
	.type		_ZN34_INTERNAL_2da4a0e6_4_k_cu_1cabc06c6thrust24THRUST_300001_SM_1000_NS12placeholders2_4E,@object
	.size		_ZN34_INTERNAL_2da4a0e6_4_k_cu_1cabc06c6thrust24THRUST_300001_SM_1000_NS12placeholders2_4E,(_ZN34_INTERNAL_2da4a0e6_4_k_cu_1cabc06c4cuda3std3__45__cpo6rbeginE - _ZN34_INTERNAL_2da4a0e6_4_k_cu_1cabc06c6thrust24THRUST_300001_SM_1000_NS12placeholders2_4E)
_ZN34_INTERNAL_2da4a0e6_4_k_cu_1cabc06c6thrust24THRUST_300001_SM_1000_NS12placeholders2_4E:
	.zero		1
	.type		_ZN34_INTERNAL_2da4a0e6_4_k_cu_1cabc06c4cuda3std3__45__cpo6rbeginE,@object
	.size		_ZN34_INTERNAL_2da4a0e6_4_k_cu_1cabc06c4cuda3std3__45__cpo6rbeginE,(_ZN34_INTERNAL_2da4a0e6_4_k_cu_1cabc06c4cuda3std6ranges3__45__cpo7advanceE - _ZN34_INTERNAL_2da4a0e6_4_k_cu_1cabc06c4cuda3std3__45__cpo6rbeginE)
_ZN34_INTERNAL_2da4a0e6_4_k_cu_1cabc06c4cuda3std3__45__cpo6rbeginE:
	.zero		1
	.type		_ZN34_INTERNAL_2da4a0e6_4_k_cu_1cabc06c4cuda3std6ranges3__45__cpo7advanceE,@object
	.size		_ZN34_INTERNAL_2da4a0e6_4_k_cu_1cabc06c4cuda3std6ranges3__45__cpo7advanceE,(_ZN34_INTERNAL_2da4a0e6_4_k_cu_1cabc06c6thrust24THRUST_300001_SM_1000_NS12placeholders3_10E - _ZN34_INTERNAL_2da4a0e6_4_k_cu_1cabc06c4cuda3std6ranges3__45__cpo7advanceE)
_ZN34_INTERNAL_2da4a0e6_4_k_cu_1cabc06c4cuda3std6ranges3__45__cpo7advanceE:
	.zero		1
	.type		_ZN34_INTERNAL_2da4a0e6_4_k_cu_1cabc06c6thrust24THRUST_300001_SM_1000_NS12placeholders3_10E,@object
	.size		_ZN34_INTERNAL_2da4a0e6_4_k_cu_1cabc06c6thrust24THRUST_300001_SM_1000_NS12placeholders3_10E,(_ZN34_INTERNAL_2da4a0e6_4_k_cu_1cabc06c4cuda3std3__48in_placeE - _ZN34_INTERNAL_2da4a0e6_4_k_cu_1cabc06c6thrust24THRUST_300001_SM_1000_NS12placeholders3_10E)
_ZN34_INTERNAL_2da4a0e6_4_k_cu_1cabc06c6thrust24THRUST_300001_SM_1000_NS12placeholders3_10E:
	.zero		1
	.type		_ZN34_INTERNAL_2da4a0e6_4_k_cu_1cabc06c4cuda3std3__48in_placeE,@object
	.size		_ZN34_INTERNAL_2da4a0e6_4_k_cu_1cabc06c4cuda3std3__48in_placeE,(_ZN34_INTERNAL_2da4a0e6_4_k_cu_1cabc06c4cuda3std6ranges3__45__cpo4sizeE - _ZN34_INTERNAL_2da4a0e6_4_k_cu_1cabc06c4cuda3std3__48in_placeE)
_ZN34_INTERNAL_2da4a0e6_4_k_cu_1cabc06c4cuda3std3__48in_placeE:
	.zero		1
	.type		_ZN34_INTERNAL_2da4a0e6_4_k_cu_1cabc06c4cuda3std6ranges3__45__cpo4sizeE,@object
	.size		_ZN34_INTERNAL_2da4a0e6_4_k_cu_1cabc06c4cuda3std6ranges3__45__cpo4sizeE,(_ZN34_INTERNAL_2da4a0e6_4_k_cu_1cabc06c6thrust24THRUST_300001_SM_1000_NS12placeholders2_2E - _ZN34_INTERNAL_2da4a0e6_4_k_cu_1cabc06c4cuda3std6ranges3__45__cpo4sizeE)
_ZN34_INTERNAL_2da4a0e6_4_k_cu_1cabc06c4cuda3std6ranges3__45__cpo4sizeE:
	.zero		1
	.type		_ZN34_INTERNAL_2da4a0e6_4_k_cu_1cabc06c6thrust24THRUST_300001_SM_1000_NS12placeholders2_2E,@object
	.size		_ZN34_INTERNAL_2da4a0e6_4_k_cu_1cabc06c6thrust24THRUST_300001_SM_1000_NS12placeholders2_2E,(_ZN34_INTERNAL_2da4a0e6_4_k_cu_1cabc06c4cuda3std3__45__cpo6cbeginE - _ZN34_INTERNAL_2da4a0e6_4_k_cu_1cabc06c6thrust24THRUST_300001_SM_1000_NS12placeholders2_2E)
_ZN34_INTERNAL_2da4a0e6_4_k_cu_1cabc06c6thrust24THRUST_300001_SM_1000_NS12placeholders2_2E:
	.zero		1
	.type		_ZN34_INTERNAL_2da4a0e6_4_k_cu_1cabc06c4cuda3std3__45__cpo6cbeginE,@object
	.size		_ZN34_INTERNAL_2da4a0e6_4_k_cu_1cabc06c4cuda3std3__45__cpo6cbeginE,(_ZN34_INTERNAL_2da4a0e6_4_k_cu_1cabc06c4cuda3std6ranges3__45__cpo6cbeginE - _ZN34_INTERNAL_2da4a0e6_4_k_cu_1cabc06c4cuda3std3__45__cpo6cbeginE)
_ZN34_INTERNAL_2da4a0e6_4_k_cu_1cabc06c4cuda3std3__45__cpo6cbeginE:
	.zero		1
	.type		_ZN34_INTERNAL_2da4a0e6_4_k_cu_1cabc06c4cuda3std6ranges3__45__cpo6cbeginE,@object
	.size		_ZN34_INTERNAL_2da4a0e6_4_k_cu_1cabc06c4cuda3std6ranges3__45__cpo6cbeginE,(_ZN34_INTERNAL_2da4a0e6_4_k_cu_1cabc06c6thrust24THRUST_300001_SM_1000_NS12placeholders2_6E - _ZN34_INTERNAL_2da4a0e6_4_k_cu_1cabc06c4cuda3std6ranges3__45__cpo6cbeginE)
_ZN34_INTERNAL_2da4a0e6_4_k_cu_1cabc06c4cuda3std6ranges3__45__cpo6cbeginE:
	.zero		1
	.type		_ZN34_INTERNAL_2da4a0e6_4_k_cu_1cabc06c6thrust24THRUST_300001_SM_1000_NS12placeholders2_6E,@object
	.size		_ZN34_INTERNAL_2da4a0e6_4_k_cu_1cabc06c6thrust24THRUST_300001_SM_1000_NS12placeholders2_6E,(_ZN34_INTERNAL_2da4a0e6_4_k_cu_1cabc06c4cuda3std3__45__cpo7crbeginE - _ZN34_INTERNAL_2da4a0e6_4_k_cu_1cabc06c6thrust24THRUST_300001_SM_1000_NS12placeholders2_6E)
_ZN34_INTERNAL_2da4a0e6_4_k_cu_1cabc06c6thrust24THRUST_300001_SM_1000_NS12placeholders2_6E:
	.zero		1
	.type		_ZN34_INTERNAL_2da4a0e6_4_k_cu_1cabc06c4cuda3std3__45__cpo7crbeginE,@object
	.size		_ZN34_INTERNAL_2da4a0e6_4_k_cu_1cabc06c4cuda3std3__45__cpo7crbeginE,(_ZN34_INTERNAL_2da4a0e6_4_k_cu_1cabc06c4cuda3std6ranges3__45__cpo4nextE - _ZN34_INTERNAL_2da4a0e6_4_k_cu_1cabc06c4cuda3std3__45__cpo7crbeginE)
_ZN34_INTERNAL_2da4a0e6_4_k_cu_1cabc06c4cuda3std3__45__cpo7crbeginE:
	.zero		1
	.type		_ZN34_INTERNAL_2da4a0e6_4_k_cu_1cabc06c4cuda3std6ranges3__45__cpo4nextE,@object
	.size		_ZN34_INTERNAL_2da4a0e6_4_k_cu_1cabc06c4cuda3std6ranges3__45__cpo4nextE,(_ZN34_INTERNAL_2da4a0e6_4_k_cu_1cabc06c4cuda3std6ranges3__45__cpo4swapE - _ZN34_INTERNAL_2da4a0e6_4_k_cu_1cabc06c4cuda3std6ranges3__45__cpo4nextE)
_ZN34_INTERNAL_2da4a0e6_4_k_cu_1cabc06c4cuda3std6ranges3__45__cpo4nextE:
	.zero		1
	.type		_ZN34_INTERNAL_2da4a0e6_4_k_cu_1cabc06c4cuda3std6ranges3__45__cpo4swapE,@object
	.size		_ZN34_INTERNAL_2da4a0e6_4_k_cu_1cabc06c4cuda3std6ranges3__45__cpo4swapE,(_ZN34_INTERNAL_2da4a0e6_4_k_cu_1cabc06c6thrust24THRUST_300001_SM_1000_NS8cuda_cub10par_nosyncE - _ZN34_INTERNAL_2da4a0e6_4_k_cu_1cabc06c4cuda3std6ranges3__45__cpo4swapE)
_ZN34_INTERNAL_2da4a0e6_4_k_cu_1cabc06c4cuda3std6ranges3__45__cpo4swapE:
	.zero		1
	.type		_ZN34_INTERNAL_2da4a0e6_4_k_cu_1cabc06c6thrust24THRUST_300001_SM_1000_NS8cuda_cub10par_nosyncE,@object
	.size		_ZN34_INTERNAL_2da4a0e6_4_k_cu_1cabc06c6thrust24THRUST_300001_SM_1000_NS8cuda_cub10par_nosyncE,(_ZN34_INTERNAL_2da4a0e6_4_k_cu_1cabc06c6thrust24THRUST_300001_SM_1000_NS3seqE - _ZN34_INTERNAL_2da4a0e6_4_k_cu_1cabc06c6thrust24THRUST_300001_SM_1000_NS8cuda_cub10par_nosyncE)
_ZN34_INTERNAL_2da4a0e6_4_k_cu_1cabc06c6thrust24THRUST_300001_SM_1000_NS8cuda_cub10par_nosyncE:
	.zero		1
	.type		_ZN34_INTERNAL_2da4a0e6_4_k_cu_1cabc06c6thrust24THRUST_300001_SM_1000_NS3seqE,@object
	.size		_ZN34_INTERNAL_2da4a0e6_4_k_cu_1cabc06c6thrust24THRUST_300001_SM_1000_NS3seqE,(_ZN34_INTERNAL_2da4a0e6_4_k_cu_1cabc06c4cuda3std3__420unreachable_sentinelE - _ZN34_INTERNAL_2da4a0e6_4_k_cu_1cabc06c6thrust24THRUST_300001_SM_1000_NS3seqE)
_ZN34_INTERNAL_2da4a0e6_4_k_cu_1cabc06c6thrust24THRUST_300001_SM_1000_NS3seqE:
	.zero		1
	.type		_ZN34_INTERNAL_2da4a0e6_4_k_cu_1cabc06c4cuda3std3__420unreachable_sentinelE,@object
	.size		_ZN34_INTERNAL_2da4a0e6_4_k_cu_1cabc06c4cuda3std3__420unreachable_sentinelE,(_ZN34_INTERNAL_2da4a0e6_4_k_cu_1cabc06c4cuda3std6ranges3__45__cpo5ssizeE - _ZN34_INTERNAL_2da4a0e6_4_k_cu_1cabc06c4cuda3std3__420unreachable_sentinelE)
_ZN34_INTERNAL_2da4a0e6_4_k_cu_1cabc06c4cuda3std3__420unreachable_sentinelE:
	.zero		1
	.type		_ZN34_INTERNAL_2da4a0e6_4_k_cu_1cabc06c4cuda3std6ranges3__45__cpo5ssizeE,@object
	.size		_ZN34_INTERNAL_2da4a0e6_4_k_cu_1cabc06c4cuda3std6ranges3__45__cpo5ssizeE,(_ZN34_INTERNAL_2da4a0e6_4_k_cu_1cabc06c6thrust24THRUST_300001_SM_1000_NS12placeholders2_3E - _ZN34_INTERNAL_2da4a0e6_4_k_cu_1cabc06c4cuda3std6ranges3__45__cpo5ssizeE)
_ZN34_INTERNAL_2da4a0e6_4_k_cu_1cabc06c4cuda3std6ranges3__45__cpo5ssizeE:
	.zero		1
	.type		_ZN34_INTERNAL_2da4a0e6_4_k_cu_1cabc06c6thrust24THRUST_300001_SM_1000_NS12placeholders2_3E,@object
	.size		_ZN34_INTERNAL_2da4a0e6_4_k_cu_1cabc06c6thrust24THRUST_300001_SM_1000_NS12placeholders2_3E,(_ZN34_INTERNAL_2da4a0e6_4_k_cu_1cabc06c4cuda3std3__45__cpo4cendE - _ZN34_INTERNAL_2da4a0e6_4_k_cu_1cabc06c6thrust24THRUST_300001_SM_1000_NS12placeholders2_3E)
_ZN34_INTERNAL_2da4a0e6_4_k_cu_1cabc06c6thrust24THRUST_300001_SM_1000_NS12placeholders2_3E:
	.zero		1
	.type		_ZN34_INTERNAL_2da4a0e6_4_k_cu_1cabc06c4cuda3std3__45__cpo4cendE,@object
	.size		_ZN34_INTERNAL_2da4a0e6_4_k_cu_1cabc06c4cuda3std3__45__cpo4cendE,(_ZN34_INTERNAL_2da4a0e6_4_k_cu_1cabc06c4cuda3std6ranges3__45__cpo4cendE - _ZN34_INTERNAL_2da4a0e6_4_k_cu_1cabc06c4cuda3std3__45__cpo4cendE)
_ZN34_INTERNAL_2da4a0e6_4_k_cu_1cabc06c4cuda3std3__45__cpo4cendE:
	.zero		1
	.type		_ZN34_INTERNAL_2da4a0e6_4_k_cu_1cabc06c4cuda3std6ranges3__45__cpo4cendE,@object
	.size		_ZN34_INTERNAL_2da4a0e6_4_k_cu_1cabc06c4cuda3std6ranges3__45__cpo4cendE,(_ZN34_INTERNAL_2da4a0e6_4_k_cu_1cabc06c6thrust24THRUST_300001_SM_1000_NS12placeholders2_7E - _ZN34_INTERNAL_2da4a0e6_4_k_cu_1cabc06c4cuda3std6ranges3__45__cpo4cendE)
_ZN34_INTERNAL_2da4a0e6_4_k_cu_1cabc06c4cuda3std6ranges3__45__cpo4cendE:
	.zero		1
	.type		_ZN34_INTERNAL_2da4a0e6_4_k_cu_1cabc06c6thrust24THRUST_300001_SM_1000_NS12placeholders2_7E,@object
	.size		_ZN34_INTERNAL_2da4a0e6_4_k_cu_1cabc06c6thrust24THRUST_300001_SM_1000_NS12placeholders2_7E,(_ZN34_INTERNAL_2da4a0e6_4_k_cu_1cabc06c4cuda3std3__45__cpo5crendE - _ZN34_INTERNAL_2da4a0e6_4_k_cu_1cabc06c6thrust24THRUST_300001_SM_1000_NS12placeholders2_7E)
_ZN34_INTERNAL_2da4a0e6_4_k_cu_1cabc06c6thrust24THRUST_300001_SM_1000_NS12placeholders2_7E:
	.zero		1
	.type		_ZN34_INTERNAL_2da4a0e6_4_k_cu_1cabc06c4cuda3std3__45__cpo5crendE,@object
	.size		_ZN34_INTERNAL_2da4a0e6_4_k_cu_1cabc06c4cuda3std3__45__cpo5crendE,(_ZN34_INTERNAL_2da4a0e6_4_k_cu_1cabc06c4cuda3std6ranges3__45__cpo4prevE - _ZN34_INTERNAL_2da4a0e6_4_k_cu_1cabc06c4cuda3std3__45__cpo5crendE)
_ZN34_INTERNAL_2da4a0e6_4_k_cu_1cabc06c4cuda3std3__45__cpo5crendE:
	.zero		1
	.type		_ZN34_INTERNAL_2da4a0e6_4_k_cu_1cabc06c4cuda3std6ranges3__45__cpo4prevE,@object
	.size		_ZN34_INTERNAL_2da4a0e6_4_k_cu_1cabc06c4cuda3std6ranges3__45__cpo4prevE,(_ZN34_INTERNAL_2da4a0e6_4_k_cu_1cabc06c4cuda3std6ranges3__45__cpo9iter_moveE - _ZN34_INTERNAL_2da4a0e6_4_k_cu_1cabc06c4cuda3std6ranges3__45__cpo4prevE)
_ZN34_INTERNAL_2da4a0e6_4_k_cu_1cabc06c4cuda3std6ranges3__45__cpo4prevE:
	.zero		1
	.type		_ZN34_INTERNAL_2da4a0e6_4_k_cu_1cabc06c4cuda3std6ranges3__45__cpo9iter_moveE,@object
	.size		_ZN34_INTERNAL_2da4a0e6_4_k_cu_1cabc06c4cuda3std6ranges3__45__cpo9iter_moveE,(_ZN34_INTERNAL_2da4a0e6_4_k_cu_1cabc06c6thrust24THRUST_300001_SM_1000_NS6system6detail10sequential3seqE - _ZN34_INTERNAL_2da4a0e6_4_k_cu_1cabc06c4cuda3std6ranges3__45__cpo9iter_moveE)
_ZN34_INTERNAL_2da4a0e6_4_k_cu_1cabc06c4cuda3std6ranges3__45__cpo9iter_moveE:
	.zero		1
	.type		_ZN34_INTERNAL_2da4a0e6_4_k_cu_1cabc06c6thrust24THRUST_300001_SM_1000_NS6system6detail10sequential3seqE,@object
	.size		_ZN34_INTERNAL_2da4a0e6_4_k_cu_1cabc06c6thrust24THRUST_300001_SM_1000_NS6system6detail10sequential3seqE,(_ZN34_INTERNAL_2da4a0e6_4_k_cu_1cabc06c6thrust24THRUST_300001_SM_1000_NS12placeholders2_9E - _ZN34_INTERNAL_2da4a0e6_4_k_cu_1cabc06c6thrust24THRUST_300001_SM_1000_NS6system6detail10sequential3seqE)
_ZN34_INTERNAL_2da4a0e6_4_k_cu_1cabc06c6thrust24THRUST_300001_SM_1000_NS6system6detail10sequential3seqE:
	.zero		1
	.type		_ZN34_INTERNAL_2da4a0e6_4_k_cu_1cabc06c6thrust24THRUST_300001_SM_1000_NS12placeholders2_9E,@object
	.size		_ZN34_INTERNAL_2da4a0e6_4_k_cu_1cabc06c6thrust24THRUST_300001_SM_1000_NS12placeholders2_9E,(_ZN34_INTERNAL_2da4a0e6_4_k_cu_1cabc06c4cuda3std3__419piecewise_constructE - _ZN34_INTERNAL_2da4a0e6_4_k_cu_1cabc06c6thrust24THRUST_300001_SM_1000_NS12placeholders2_9E)
_ZN34_INTERNAL_2da4a0e6_4_k_cu_1cabc06c6thrust24THRUST_300001_SM_1000_NS12placeholders2_9E:
	.zero		1
	.type		_ZN34_INTERNAL_2da4a0e6_4_k_cu_1cabc06c4cuda3std3__419piecewise_constructE,@object
	.size		_ZN34_INTERNAL_2da4a0e6_4_k_cu_1cabc06c4cuda3std3__419piecewise_constructE,(_ZN34_INTERNAL_2da4a0e6_4_k_cu_1cabc06c4cuda3std6ranges3__45__cpo5cdataE - _ZN34_INTERNAL_2da4a0e6_4_k_cu_1cabc06c4cuda3std3__419piecewise_constructE)
_ZN34_INTERNAL_2da4a0e6_4_k_cu_1cabc06c4cuda3std3__419piecewise_constructE:
	.zero		1
	.type		_ZN34_INTERNAL_2da4a0e6_4_k_cu_1cabc06c4cuda3std6ranges3__45__cpo5cdataE,@object
	.size		_ZN34_INTERNAL_2da4a0e6_4_k_cu_1cabc06c4cuda3std6ranges3__45__cpo5cdataE,(_ZN34_INTERNAL_2da4a0e6_4_k_cu_1cabc06c6thrust24THRUST_300001_SM_1000_NS12placeholders2_1E - _ZN34_INTERNAL_2da4a0e6_4_k_cu_1cabc06c4cuda3std6ranges3__45__cpo5cdataE)
_ZN34_INTERNAL_2da4a0e6_4_k_cu_1cabc06c4cuda3std6ranges3__45__cpo5cdataE:
	.zero		1
	.type		_ZN34_INTERNAL_2da4a0e6_4_k_cu_1cabc06c6thrust24THRUST_300001_SM_1000_NS12placeholders2_1E,@object
	.size		_ZN34_INTERNAL_2da4a0e6_4_k_cu_1cabc06c6thrust24THRUST_300001_SM_1000_NS12placeholders2_1E,(_ZN34_INTERNAL_2da4a0e6_4_k_cu_1cabc06c4cuda3std3__45__cpo3endE - _ZN34_INTERNAL_2da4a0e6_4_k_cu_1cabc06c6thrust24THRUST_300001_SM_1000_NS12placeholders2_1E)
_ZN34_INTERNAL_2da4a0e6_4_k_cu_1cabc06c6thrust24THRUST_300001_SM_1000_NS12placeholders2_1E:
	.zero		1
	.type		_ZN34_INTERNAL_2da4a0e6_4_k_cu_1cabc06c4cuda3std3__45__cpo3endE,@object
	.size		_ZN34_INTERNAL_2da4a0e6_4_k_cu_1cabc06c4cuda3std3__45__cpo3endE,(_ZN34_INTERNAL_2da4a0e6_4_k_cu_1cabc06c4cuda3std6ranges3__45__cpo3endE - _ZN34_INTERNAL_2da4a0e6_4_k_cu_1cabc06c4cuda3std3__45__cpo3endE)
_ZN34_INTERNAL_2da4a0e6_4_k_cu_1cabc06c4cuda3std3__45__cpo3endE:
	.zero		1
	.type		_ZN34_INTERNAL_2da4a0e6_4_k_cu_1cabc06c4cuda3std6ranges3__45__cpo3endE,@object
	.size		_ZN34_INTERNAL_2da4a0e6_4_k_cu_1cabc06c4cuda3std6ranges3__45__cpo3endE,(_ZN34_INTERNAL_2da4a0e6_4_k_cu_1cabc06c6thrust24THRUST_300001_SM_1000_NS12placeholders2_5E - _ZN34_INTERNAL_2da4a0e6_4_k_cu_1cabc06c4cuda3std6ranges3__45__cpo3endE)
_ZN34_INTERNAL_2da4a0e6_4_k_cu_1cabc06c4cuda3std6ranges3__45__cpo3endE:
	.zero		1
	.type		_ZN34_INTERNAL_2da4a0e6_4_k_cu_1cabc06c6thrust24THRUST_300001_SM_1000_NS12placeholders2_5E,@object
	.size		_ZN34_INTERNAL_2da4a0e6_4_k_cu_1cabc06c6thrust24THRUST_300001_SM_1000_NS12placeholders2_5E,(_ZN34_INTERNAL_2da4a0e6_4_k_cu_1cabc06c4cuda3std3__45__cpo4rendE - _ZN34_INTERNAL_2da4a0e6_4_k_cu_1cabc06c6thrust24THRUST_300001_SM_1000_NS12placeholders2_5E)
_ZN34_INTERNAL_2da4a0e6_4_k_cu_1cabc06c6thrust24THRUST_300001_SM_1000_NS12placeholders2_5E:
	.zero		1
	.type		_ZN34_INTERNAL_2da4a0e6_4_k_cu_1cabc06c4cuda3std3__45__cpo4rendE,@object
	.size		_ZN34_INTERNAL_2da4a0e6_4_k_cu_1cabc06c4cuda3std3__45__cpo4rendE,(_ZN34_INTERNAL_2da4a0e6_4_k_cu_1cabc06c4cuda3std6ranges3__45__cpo9iter_swapE - _ZN34_INTERNAL_2da4a0e6_4_k_cu_1cabc06c4cuda3std3__45__cpo4rendE)
_ZN34_INTERNAL_2da4a0e6_4_k_cu_1cabc06c4cuda3std3__45__cpo4rendE:
	.zero		1
	.type		_ZN34_INTERNAL_2da4a0e6_4_k_cu_1cabc06c4cuda3std6ranges3__45__cpo9iter_swapE,@object
	.size		_ZN34_INTERNAL_2da4a0e6_4_k_cu_1cabc06c4cuda3std6ranges3__45__cpo9iter_swapE,(_ZN34_INTERNAL_2da4a0e6_4_k_cu_1cabc06c4cuda3std3__48unexpectE - _ZN34_INTERNAL_2da4a0e6_4_k_cu_1cabc06c4cuda3std6ranges3__45__cpo9iter_swapE)
_ZN34_INTERNAL_2da4a0e6_4_k_cu_1cabc06c4cuda3std6ranges3__45__cpo9iter_swapE:
	.zero		1
	.type		_ZN34_INTERNAL_2da4a0e6_4_k_cu_1cabc06c4cuda3std3__48unexpectE,@object
	.size		_ZN34_INTERNAL_2da4a0e6_4_k_cu_1cabc06c4cuda3std3__48unexpectE,(_ZN34_INTERNAL_2da4a0e6_4_k_cu_1cabc06c6thrust24THRUST_300001_SM_1000_NS8cuda_cub3parE - _ZN34_INTERNAL_2da4a0e6_4_k_cu_1cabc06c4cuda3std3__48unexpectE)
_ZN34_INTERNAL_2da4a0e6_4_k_cu_1cabc06c4cuda3std3__48unexpectE:
	.zero		1
	.type		_ZN34_INTERNAL_2da4a0e6_4_k_cu_1cabc06c6thrust24THRUST_300001_SM_1000_NS8cuda_cub3parE,@object
	.size		_ZN34_INTERNAL_2da4a0e6_4_k_cu_1cabc06c6thrust24THRUST_300001_SM_1000_NS8cuda_cub3parE,(.L_29 - _ZN34_INTERNAL_2da4a0e6_4_k_cu_1cabc06c6thrust24THRUST_300001_SM_1000_NS8cuda_cub3parE)
_ZN34_INTERNAL_2da4a0e6_4_k_cu_1cabc06c6thrust24THRUST_300001_SM_1000_NS8cuda_cub3parE:
	.zero		1
.L_29:


//--------------------- .nv.constant0._ZN3cub18CUB_300001_SM_10006detail6select23DeviceSelectSweepKernelINS2_10policy_hubIiNS0_8NullTypeEiLb0ELNS0_10SelectImplE1EE10Policy1000EN6thrust24THRUST_300001_SM_1000_NS6detail15normal_iteratorINSA_10device_ptrIiEEEEPS5_SF_PlNS0_13ScanTileStateIiLb1EEEN4cuda3std3__410__not_fn_tI13MarkMultiplesEES5_iNS2_19streaming_context_tIlLb1EEELS6_1EEEvT0_T1_T2_T3_T4_T5_T6_T7_iT8_NS1_7vsmem_tE --------------------------
	.section	.nv.constant0._ZN3cub18CUB_300001_SM_10006detail6select23DeviceSelectSweepKernelINS2_10policy_hubIiNS0_8NullTypeEiLb0ELNS0_10SelectImplE1EE10Policy1000EN6thrust24THRUST_300001_SM_1000_NS6detail15normal_iteratorINSA_10device_ptrIiEEEEPS5_SF_PlNS0_13ScanTileStateIiLb1EEEN4cuda3std3__410__not_fn_tI13MarkMultiplesEES5_iNS2_19streaming_context_tIlLb1EEELS6_1EEEvT0_T1_T2_T3_T4_T5_T6_T7_iT8_NS1_7vsmem_tE,"a",@progbits
	.sectionflags	@""
	.align	4
.nv.constant0._ZN3cub18CUB_300001_SM_10006detail6select23DeviceSelectSweepKernelINS2_10policy_hubIiNS0_8NullTypeEiLb0ELNS0_10SelectImplE1EE10Policy1000EN6thrust24THRUST_300001_SM_1000_NS6detail15normal_iteratorINSA_10device_ptrIiEEEEPS5_SF_PlNS0_13ScanTileStateIiLb1EEEN4cuda3std3__410__not_fn_tI13MarkMultiplesEES5_iNS2_19streaming_context_tIlLb1EEELS6_1EEEvT0_T1_T2_T3_T4_T5_T6_T7_iT8_NS1_7vsmem_tE:
	.zero		1000


//--------------------- .nv.constant0._ZN3cub18CUB_300001_SM_10006detail4scan23DeviceCompactInitKernelINS0_13ScanTileStateIiLb1EEEPlEEvT_iT0_ --------------------------
	.section	.nv.constant0._ZN3cub18CUB_300001_SM_10006detail4scan23DeviceCompactInitKernelINS0_13ScanTileStateIiLb1EEEPlEEvT_iT0_,"a",@progbits
	.sectionflags	@""
	.align	4
.nv.constant0._ZN3cub18CUB_300001_SM_10006detail4scan23DeviceCompactInitKernelINS0_13ScanTileStateIiLb1EEEPlEEvT_iT0_:
	.zero		920


//--------------------- .nv.constant0._ZN3cub18CUB_300001_SM_10006detail8for_each13static_kernelINS2_12policy_hub_t12policy_500_tElN6thrust24THRUST_300001_SM_1000_NS8cuda_cub10__tabulate7functorINS7_6detail15normal_iteratorINS7_10device_ptrIiEEEENS7_6system6detail7generic6detail22compute_sequence_valueIivEElEEEEvT0_T1_ --------------------------
	.section	.nv.constant0._ZN3cub18CUB_300001_SM_10006detail8for_each13static_kernelINS2_12policy_hub_t12policy_500_tElN6thrust24THRUST_300001_SM_1000_NS8cuda_cub10__tabulate7functorINS7_6detail15normal_iteratorINS7_10device_ptrIiEEEENS7_6system6detail7generic6detail22compute_sequence_valueIivEElEEEEvT0_T1_,"a",@progbits
	.sectionflags	@""
	.align	4
.nv.constant0._ZN3cub18CUB_300001_SM_10006detail8for_each13static_kernelINS2_12policy_hub_t12policy_500_tElN6thrust24THRUST_300001_SM_1000_NS8cuda_cub10__tabulate7functorINS7_6detail15normal_iteratorINS7_10device_ptrIiEEEENS7_6system6detail7generic6detail22compute_sequence_valueIivEElEEEEvT0_T1_:
	.zero		920


//--------------------- .nv.constant0._ZN3cub18CUB_300001_SM_10006detail8for_each13static_kernelINS2_12policy_hub_t12policy_500_tEmN6thrust24THRUST_300001_SM_1000_NS8cuda_cub20__uninitialized_fill7functorINS7_10device_ptrIiEEiEEEEvT0_T1_ --------------------------
	.section	.nv.constant0._ZN3cub18CUB_300001_SM_10006detail8for_each13static_kernelINS2_12policy_hub_t12policy_500_tEmN6thrust24THRUST_300001_SM_1000_NS8cuda_cub20__uninitialized_fill7functorINS7_10device_ptrIiEEiEEEEvT0_T1_,"a",@progbits
	.sectionflags	@""
	.align	4
.nv.constant0._ZN3cub18CUB_300001_SM_10006detail8for_each13static_kernelINS2_12policy_hub_t12policy_500_tEmN6thrust24THRUST_300001_SM_1000_NS8cuda_cub20__uninitialized_fill7functorINS7_10device_ptrIiEEiEEEEvT0_T1_:
	.zero		920


//--------------------- .nv.constant0._ZN3cub18CUB_300001_SM_10006detail11EmptyKernelIvEEvv --------------------------
	.section	.nv.constant0._ZN3cub18CUB_300001_SM_10006detail11EmptyKernelIvEEvv,"a",@progbits
	.sectionflags	@""
	.align	4
.nv.constant0._ZN3cub18CUB_300001_SM_10006detail11EmptyKernelIvEEvv:
	.zero		896


//--------------------- SYMBOLS --------------------------

	.type		.nv.reservedSmem.offset0,@object
	.size		.nv.reservedSmem.offset0,0x4
	.type		.nv.reservedSmem.cap,@object
	.size		.nv.reservedSmem.cap,0x4
